	.target	sm_90a

	.elftype	@"ET_EXEC"


//--------------------- .note.nv.tkinfo           --------------------------
	.section	.note.nv.tkinfo,"",@"SHT_NOTE"
	.sectionflags	@"SHF_NOTE_NV_TKINFO"
	.tkinfo
        /*0018*/ 	.word	0x00000002
        /*0030*/ 	.string	""
        /*0030*/ 	.string	"ptxas"
        /*0030*/ 	.string	"Cuda compilation tools, release 13.0, V13.0.88"
        /*0030*/ 	.string	"Build cuda_13.0.r13.0/compiler.36424714_0"
        /*0030*/ 	.string	"-arch sm_90a -m 64 "



//--------------------- .note.nv.cuinfo           --------------------------
	.section	.note.nv.cuinfo,"",@"SHT_NOTE"
	.sectionflags	@"SHF_NOTE_NV_CUINFO"
        /*0018*/ 	.short	0x0002
        /*001a*/ 	.short	0x005a
        /*001c*/ 	.short	0x0082
	.zero		2


//--------------------- .nv.info                  --------------------------
	.section	.nv.info,"",@"SHT_CUDA_INFO"
	.align	4


	//----- nvinfo : EIATTR_REGCOUNT
	.align		4
        /*0000*/ 	.byte	0x04, 0x2f
        /*0002*/ 	.short	(.L_15 - .L_14)
	.align		4
.L_14:
        /*0004*/ 	.word	index@(_ZN7cutlass13device_kernelINS_4gemm6kernel13GemmUniversalIN4cute5tupleIJiiiiEEENS1_10collective13CollectiveMmaINS1_34MainloopSm90TmaGmmaWarpSpecializedILi2ENS5_IJNS4_1CILi2EEENSA_ILi1EEESC_EEENS1_35KernelTmaWarpSpecializedCooperativeEEENS5_IJNSA_ILi512EEENSA_ILi224EEENSA_ILi64EEEEEENS_10bfloat16_tENS5_IJlSC_lEEESK_SL_NS4_8TiledMMAINS4_8MMA_AtomIJNS4_4SM904GMMA27MMA_64x32x16_F32BF16BF16_SSILNSP_5MajorE0ELSR_0ELNSP_7ScaleInE1ELSS_1EEEEEENS4_6LayoutISD_NS5_IJSC_NSA_ILi0EEESW_EEEEENS5_IJNS4_10UnderscoreESZ_SZ_EEEEENS4_13SM90_TMA_LOADENS4_14ComposedLayoutINS4_7SwizzleILi3ELi4ELi3EEENS4_18smem_ptr_flag_bitsILi16EEENSV_INS5_IJNSA_ILi8EEESI_EEENS5_IJSI_SC_EEEEEEEvNS4_8identityENS4_23SM90_TMA_LOAD_MULTICASTES1C_vS1D_EENS_8epilogue10collective6detail29Sm90TmaWarpSpecializedAdapterINS1H_15DefaultEpilogueISK_SL_SL_NS1G_6thread17LinearCombinationISK_Li1EffLNS1L_9ScaleType4KindE0ELNS_15FloatRoundStyleE2ESK_EENS1_15EpilogueDefaultEEEEEvvEEEEvNT_6ParamsE)
        /*0008*/ 	.word	0x000000a8


	//----- nvinfo : EIATTR_FRAME_SIZE
	.align		4
.L_15:
        /*000c*/ 	.byte	0x04, 0x11
        /*000e*/ 	.short	(.L_17 - .L_16)
	.align		4
.L_16:
        /*0010*/ 	.word	index@(_ZN7cutlass13device_kernelINS_4gemm6kernel13GemmUniversalIN4cute5tupleIJiiiiEEENS1_10collective13CollectiveMmaINS1_34MainloopSm90TmaGmmaWarpSpecializedILi2ENS5_IJNS4_1CILi2EEENSA_ILi1EEESC_EEENS1_35KernelTmaWarpSpecializedCooperativeEEENS5_IJNSA_ILi512EEENSA_ILi224EEENSA_ILi64EEEEEENS_10bfloat16_tENS5_IJlSC_lEEESK_SL_NS4_8TiledMMAINS4_8MMA_AtomIJNS4_4SM904GMMA27MMA_64x32x16_F32BF16BF16_SSILNSP_5MajorE0ELSR_0ELNSP_7ScaleInE1ELSS_1EEEEEENS4_6LayoutISD_NS5_IJSC_NSA_ILi0EEESW_EEEEENS5_IJNS4_10UnderscoreESZ_SZ_EEEEENS4_13SM90_TMA_LOADENS4_14ComposedLayoutINS4_7SwizzleILi3ELi4ELi3EEENS4_18smem_ptr_flag_bitsILi16EEENSV_INS5_IJNSA_ILi8EEESI_EEENS5_IJSI_SC_EEEEEEEvNS4_8identityENS4_23SM90_TMA_LOAD_MULTICASTES1C_vS1D_EENS_8epilogue10collective6detail29Sm90TmaWarpSpecializedAdapterINS1H_15DefaultEpilogueISK_SL_SL_NS1G_6thread17LinearCombinationISK_Li1EffLNS1L_9ScaleType4KindE0ELNS_15FloatRoundStyleE2ESK_EENS1_15EpilogueDefaultEEEEEvvEEEEvNT_6ParamsE)
        /*0014*/ 	.word	0x00000da0


	//----- nvinfo : EIATTR_MIN_STACK_SIZE
	.align		4
.L_17:
        /*0018*/ 	.byte	0x04, 0x12
        /*001a*/ 	.short	(.L_19 - .L_18)
	.align		4
.L_18:
        /*001c*/ 	.word	index@(_ZN7cutlass13device_kernelINS_4gemm6kernel13GemmUniversalIN4cute5tupleIJiiiiEEENS1_10collective13CollectiveMmaINS1_34MainloopSm90TmaGmmaWarpSpecializedILi2ENS5_IJNS4_1CILi2EEENSA_ILi1EEESC_EEENS1_35KernelTmaWarpSpecializedCooperativeEEENS5_IJNSA_ILi512EEENSA_ILi224EEENSA_ILi64EEEEEENS_10bfloat16_tENS5_IJlSC_lEEESK_SL_NS4_8TiledMMAINS4_8MMA_AtomIJNS4_4SM904GMMA27MMA_64x32x16_F32BF16BF16_SSILNSP_5MajorE0ELSR_0ELNSP_7ScaleInE1ELSS_1EEEEEENS4_6LayoutISD_NS5_IJSC_NSA_ILi0EEESW_EEEEENS5_IJNS4_10UnderscoreESZ_SZ_EEEEENS4_13SM90_TMA_LOADENS4_14ComposedLayoutINS4_7SwizzleILi3ELi4ELi3EEENS4_18smem_ptr_flag_bitsILi16EEENSV_INS5_IJNSA_ILi8EEESI_EEENS5_IJSI_SC_EEEEEEEvNS4_8identityENS4_23SM90_TMA_LOAD_MULTICASTES1C_vS1D_EENS_8epilogue10collective6detail29Sm90TmaWarpSpecializedAdapterINS1H_15DefaultEpilogueISK_SL_SL_NS1G_6thread17LinearCombinationISK_Li1EffLNS1L_9ScaleType4KindE0ELNS_15FloatRoundStyleE2ESK_EENS1_15EpilogueDefaultEEEEEvvEEEEvNT_6ParamsE)
        /*0020*/ 	.word	0x00000da0
.L_19:


//--------------------- .nv.compat                --------------------------
	.section	.nv.compat,"",@"SHT_CUDA_COMPAT_INFO"
	.align	4
        /*0000*/ 	.byte	0x02, 0x09, 0x01, 0x00, 0x02, 0x02, 0x04, 0x00, 0x02, 0x05, 0x05, 0x00, 0x03, 0x07, 0x01, 0x01
        /*0010*/ 	.byte	0x02, 0x03, 0x01, 0x00, 0x02, 0x06, 0x01, 0x00, 0x04, 0x0b, 0x08, 0x00, 0x00, 0x00, 0x00, 0x00
        /*0020*/ 	.byte	0x00, 0x00, 0x00, 0x00


//--------------------- .nv.info._ZN7cutlass13device_kernelINS_4gemm6kernel13GemmUniversalIN4cute5tupleIJiiiiEEENS1_10collective13CollectiveMmaINS1_34MainloopSm90TmaGmmaWarpSpecializedILi2ENS5_IJNS4_1CILi2EEENSA_ILi1EEESC_EEENS1_35KernelTmaWarpSpecializedCooperativeEEENS5_IJNSA_ILi512EEENSA_ILi224EEENSA_ILi64EEEEEENS_10bfloat16_tENS5_IJlSC_lEEESK_SL_NS4_8TiledMMAINS4_8MMA_AtomIJNS4_4SM904GMMA27MMA_64x32x16_F32BF16BF16_SSILNSP_5MajorE0ELSR_0ELNSP_7ScaleInE1ELSS_1EEEEEENS4_6LayoutISD_NS5_IJSC_NSA_ILi0EEESW_EEEEENS5_IJNS4_10UnderscoreESZ_SZ_EEEEENS4_13SM90_TMA_LOADENS4_14ComposedLayoutINS4_7SwizzleILi3ELi4ELi3EEENS4_18smem_ptr_flag_bitsILi16EEENSV_INS5_IJNSA_ILi8EEESI_EEENS5_IJSI_SC_EEEEEEEvNS4_8identityENS4_23SM90_TMA_LOAD_MULTICASTES1C_vS1D_EENS_8epilogue10collective6detail29Sm90TmaWarpSpecializedAdapterINS1H_15DefaultEpilogueISK_SL_SL_NS1G_6thread17LinearCombinationISK_Li1EffLNS1L_9ScaleType4KindE0ELNS_15FloatRoundStyleE2ESK_EENS1_15EpilogueDefaultEEEEEvvEEEEvNT_6ParamsE --------------------------
	.section	.nv.info._ZN7cutlass13device_kernelINS_4gemm6kernel13GemmUniversalIN4cute5tupleIJiiiiEEENS1_10collective13CollectiveMmaINS1_34MainloopSm90TmaGmmaWarpSpecializedILi2ENS5_IJNS4_1CILi2EEENSA_ILi1EEESC_EEENS1_35KernelTmaWarpSpecializedCooperativeEEENS5_IJNSA_ILi512EEENSA_ILi224EEENSA_ILi64EEEEEENS_10bfloat16_tENS5_IJlSC_lEEESK_SL_NS4_8TiledMMAINS4_8MMA_AtomIJNS4_4SM904GMMA27MMA_64x32x16_F32BF16BF16_SSILNSP_5MajorE0ELSR_0ELNSP_7ScaleInE1ELSS_1EEEEEENS4_6LayoutISD_NS5_IJSC_NSA_ILi0EEESW_EEEEENS5_IJNS4_10UnderscoreESZ_SZ_EEEEENS4_13SM90_TMA_LOADENS4_14ComposedLayoutINS4_7SwizzleILi3ELi4ELi3EEENS4_18smem_ptr_flag_bitsILi16EEENSV_INS5_IJNSA_ILi8EEESI_EEENS5_IJSI_SC_EEEEEEEvNS4_8identityENS4_23SM90_TMA_LOAD_MULTICASTES1C_vS1D_EENS_8epilogue10collective6detail29Sm90TmaWarpSpecializedAdapterINS1H_15DefaultEpilogueISK_SL_SL_NS1G_6thread17LinearCombinationISK_Li1EffLNS1L_9ScaleType4KindE0ELNS_15FloatRoundStyleE2ESK_EENS1_15EpilogueDefaultEEEEEvvEEEEvNT_6ParamsE,"",@"SHT_CUDA_INFO"
	.sectionflags	@""
	.align	4


	//----- nvinfo : EIATTR_CUDA_API_VERSION
	.align		4
        /*0000*/ 	.byte	0x04, 0x37
        /*0002*/ 	.short	(.L_21 - .L_20)
.L_20:
        /*0004*/ 	.word	0x00000082


	//----- nvinfo : EIATTR_KPARAM_INFO
	.align		4
.L_21:
        /*0008*/ 	.byte	0x04, 0x17
        /*000a*/ 	.short	(.L_23 - .L_22)
.L_22:
        /*000c*/ 	.word	0x00000000
        /*0010*/ 	.short	0x0000
        /*0012*/ 	.short	0x0070
        /*0014*/ 	.byte	0x00, 0xf0, 0x01, 0x10


	//----- nvinfo : EIATTR_SPARSE_MMA_MASK
	.align		4
.L_23:
        /*0018*/ 	.byte	0x03, 0x50
        /*001a*/ 	.short	0x0000


	//----- nvinfo : EIATTR_MAXREG_COUNT
	.align		4
        /*001c*/ 	.byte	0x03, 0x1b
        /*001e*/ 	.short	0x00a8


	//----- nvinfo : EIATTR_NUM_BARRIERS
	.align		4
        /*0020*/ 	.byte	0x02, 0x4c
        /*0022*/ 	.byte	0x01
	.zero		1


	//----- nvinfo : EIATTR_EXTERNS
	.align		4
        /*0024*/ 	.byte	0x04, 0x0f
        /*0026*/ 	.short	(.L_25 - .L_24)


	//   ....[0]....
	.align		4
.L_24:
        /*0028*/ 	.word	index@(__assertfail)


	//----- nvinfo : EIATTR_ANNOTATIONS
	.align		4
.L_25:
        /*002c*/ 	.byte	0x04, 0x55
        /*002e*/ 	.short	(.L_27 - .L_26)


	//   ....[0]....
.L_26:
        /*0030*/ 	.word	0x00000001
        /*0034*/ 	.byte	0x00, 0x07, 0x00, 0x00, 0x01, 0x00, 0x00, 0x00, 0xe0, 0x07, 0x00, 0x00, 0x01, 0x00, 0x00, 0x00
        /* <DEDUP_REMOVED lines=3681> */
        /*e654*/ 	.byte	0xf0, 0x85, 0x04, 0x00


	//----- nvinfo : EIATTR_MERCURY_ISA_VERSION
	.align		4
.L_27:
        /*e658*/ 	.byte	0x03, 0x5f
        /*e65a*/ 	.short	0x0101


	//----- nvinfo : EIATTR_INT_WARP_WIDE_INSTR_OFFSETS
	.align		4
        /*e65c*/ 	.byte	0x04, 0x31
        /*e65e*/ 	.short	(.L_29 - .L_28)


	//   ....[0]....
.L_28:
        /*e660*/ 	.word	0x00000530


	//   ....[1]....
        /*e664*/ 	.word	0x00000540


	//   ....[2]....
        /*e668*/ 	.word	0x000006a0


	//----- nvinfo : EIATTR_COOP_GROUP_MASK_REGIDS
	.align		4
.L_29:
        /*e66c*/ 	.byte	0x04, 0x29
        /*e66e*/ 	.short	(.L_31 - .L_30)


	//   ....[0]....
.L_30:
        /*e670*/ 	.word	0xffffffff


	//   ....[1]....
        /*e674*/ 	.word	0xffffffff


	//   ....[2]....
        /*e678*/ 	.word	0xffffffff


	//   ....[3]....
        /*e67c*/ 	.word	0xffffffff


	//   ....[4]....
        /*e680*/ 	.word	0xffffffff


	//   ....[5]....
        /*e684*/ 	.word	0xffffffff


	//----- nvinfo : EIATTR_COOP_GROUP_INSTR_OFFSETS
	.align		4
.L_31:
        /*e688*/ 	.byte	0x04, 0x28
        /*e68a*/ 	.short	(.L_33 - .L_32)


	//   ....[0]....
.L_32:
        /*e68c*/ 	.word	0x00000070


	//   ....[1]....
        /*e690*/ 	.word	0x00000080


	//   ....[2]....
        /*e694*/ 	.word	0x000001a0


	//   ....[3]....
        /*e698*/ 	.word	0x00000390


	//   ....[4]....
        /*e69c*/ 	.word	0x00000820


	//   ....[5]....
        /*e6a0*/ 	.word	0x000013f0


	//----- nvinfo : EIATTR_REG_RECONFIG
	.align		4
.L_33:
        /*e6a4*/ 	.byte	0x01, 0x54
	.zero		2


	//----- nvinfo : EIATTR_SYSCALL_OFFSETS
	.align		4
        /*e6a8*/ 	.byte	0x04, 0x46
        /*e6aa*/ 	.short	(.L_35 - .L_34)


	//   ....[0]....
.L_34:
        /*e6ac*/ 	.word	0x000015a0


	//----- nvinfo : EIATTR_MBARRIER_INSTR_OFFSETS
	.align		4
.L_35:
        /*e6b0*/ 	.byte	0x04, 0x39
        /*e6b2*/ 	.short	(.L_37 - .L_36)


	//   ....[0]....
.L_36:
        /*e6b4*/ 	.word	0x00000320
        /*e6b8*/ 	.word	0x000000ff
        /*e6bc*/ 	.word	0x00000000
        /*e6c0*/ 	.short	0x0100
        /*e6c2*/ 	.byte	0x08
	.zero		1


	//   ....[1]....
        /*e6c4*/ 	.word	0x00000330
        /*e6c8*/ 	.word	0x000000ff
        /*e6cc*/ 	.word	0x00000010
        /*e6d0*/ 	.short	0x0100
        /*e6d2*/ 	.byte	0x08
	.zero		1


	//   ....[2]....
        /*e6d4*/ 	.word	0x00000340
        /*e6d8*/ 	.word	0x000000ff
        /*e6dc*/ 	.word	0x00000008
        /*e6e0*/ 	.short	0x0100
        /*e6e2*/ 	.byte	0x08
	.zero		1


	//   ....[3]....
        /*e6e4*/ 	.word	0x00000350
        /*e6e8*/ 	.word	0x000000ff
        /*e6ec*/ 	.word	0x00000018
        /*e6f0*/ 	.short	0x0100
        /*e6f2*/ 	.byte	0x08
	.zero		1


	//   ....[4]....
        /*e6f4*/ 	.word	0x00000720
        /*e6f8*/ 	.word	0x000000ff
        /*e6fc*/ 	.word	0x00000030
        /*e700*/ 	.short	0x0100
        /*e702*/ 	.byte	0x06
	.zero		1


	//   ....[5]....
        /*e704*/ 	.word	0x00000770
        /*e708*/ 	.word	0x000000ff
        /*e70c*/ 	.word	0x00000038
        /*e710*/ 	.short	0x0100
        /*e712*/ 	.byte	0x06
	.zero		1


	//   ....[6]....
        /*e714*/ 	.word	0x00001640
        /*e718*/ 	.word	0x00000003
        /*e71c*/ 	.word	0x00000000
        /*e720*/ 	.short	0x010a
        /*e722*/ 	.byte	0x3f
	.zero		1


	//   ....[7]....
        /*e724*/ 	.word	0x00001680
        /*e728*/ 	.word	0x00000003
        /*e72c*/ 	.word	0x00000000
        /*e730*/ 	.short	0x010a
        /*e732*/ 	.byte	0x3f
	.zero		1


	//   ....[8]....
        /*e734*/ 	.word	0x0000cc70
        /*e738*/ 	.word	0x000000ff
        /*e73c*/ 	.word	0x00000000
        /*e740*/ 	.short	0x010a
        /*e742*/ 	.byte	0x04
	.zero		1


	//   ....[9]....
        /*e744*/ 	.word	0x0000ccb0
        /*e748*/ 	.word	0x000000ff
        /*e74c*/ 	.word	0x00000000
        /*e750*/ 	.short	0x010a
        /*e752*/ 	.byte	0x04
	.zero		1


	//   ....[10]....
        /*e754*/ 	.word	0x00018380
        /*e758*/ 	.word	0x00000000
        /*e75c*/ 	.word	0x00000000
        /*e760*/ 	.short	0x0101
        /*e762*/ 	.byte	0x3f
	.zero		1


	//   ....[11]....
        /*e764*/ 	.word	0x00018580
        /*e768*/ 	.word	0x00000000
        /*e76c*/ 	.word	0x00000000
        /*e770*/ 	.short	0x0101
        /*e772*/ 	.byte	0x3f
	.zero		1


	//   ....[12]....
        /*e774*/ 	.word	0x00048140
        /*e778*/ 	.word	0x0000000f
        /*e77c*/ 	.word	0x00000010
        /*e780*/ 	.short	0x010a
        /*e782*/ 	.byte	0x3f
	.zero		1


	//   ....[13]....
        /*e784*/ 	.word	0x00048560
        /*e788*/ 	.word	0x00000002
        /*e78c*/ 	.word	0x00000038
        /*e790*/ 	.short	0x0101
        /*e792*/ 	.byte	0x3f
	.zero		1


	//   ....[14]....
        /*e794*/ 	.word	0x00048d00
        /*e798*/ 	.word	0x00000005
        /*e79c*/ 	.word	0x00000000
        /*e7a0*/ 	.short	0x010a
        /*e7a2*/ 	.byte	0x3f
	.zero		1


	//   ....[15]....
        /*e7a4*/ 	.word	0x00048d90
        /*e7a8*/ 	.word	0x00000003
        /*e7ac*/ 	.word	0x00000000
        /*e7b0*/ 	.short	0x010a
        /*e7b2*/ 	.byte	0x3f
	.zero		1


	//   ....[16]....
        /*e7b4*/ 	.word	0x00048df0
        /*e7b8*/ 	.word	0x00000003
        /*e7bc*/ 	.word	0x00000000
        /*e7c0*/ 	.short	0x010a
        /*e7c2*/ 	.byte	0x3f
	.zero		1


	//   ....[17]....
        /*e7c4*/ 	.word	0x00048e50
        /*e7c8*/ 	.word	0x00000004
        /*e7cc*/ 	.word	0x00000000
        /*e7d0*/ 	.short	0x010a
        /*e7d2*/ 	.byte	0x3f
	.zero		1


	//   ....[18]....
        /*e7d4*/ 	.word	0x00048f20
        /*e7d8*/ 	.word	0x0000000f
        /*e7dc*/ 	.word	0x00000010
        /*e7e0*/ 	.short	0x010a
        /*e7e2*/ 	.byte	0x3f
	.zero		1


	//   ....[19]....
        /*e7e4*/ 	.word	0x00048ff0
        /*e7e8*/ 	.word	0x00000005
        /*e7ec*/ 	.word	0x00000000
        /*e7f0*/ 	.short	0x010a
        /*e7f2*/ 	.byte	0x3f
	.zero		1


	//----- nvinfo : EIATTR_NUM_MBARRIERS
	.align		4
.L_37:
        /*e7f4*/ 	.byte	0x03, 0x38
        /*e7f6*/ 	.short	0x0006


	//----- nvinfo : EIATTR_EXIT_INSTR_OFFSETS
	.align		4
        /*e7f8*/ 	.byte	0x04, 0x1c
        /*e7fa*/ 	.short	(.L_39 - .L_38)


	//   ....[0]....
.L_38:
        /*e7fc*/ 	.word	0x00000a80


	//   ....[1]....
        /*e800*/ 	.word	0x00001310


	//   ....[2]....
        /*e804*/ 	.word	0x000477d0


	//   ....[3]....
        /*e808*/ 	.word	0x00047df0


	//   ....[4]....
        /*e80c*/ 	.word	0x00048de0


	//----- nvinfo : EIATTR_MAX_THREADS
	.align		4
.L_39:
        /*e810*/ 	.byte	0x04, 0x05
        /*e812*/ 	.short	(.L_41 - .L_40)
.L_40:
        /*e814*/ 	.word	0x00000180
        /*e818*/ 	.word	0x00000001
        /*e81c*/ 	.word	0x00000001


	//----- nvinfo : EIATTR_CRS_STACK_SIZE
	.align		4
.L_41:
        /*e820*/ 	.byte	0x04, 0x1e
        /*e822*/ 	.short	(.L_43 - .L_42)
.L_42:
        /*e824*/ 	.word	0x00000000


	//----- nvinfo : EIATTR_CBANK_PARAM_SIZE
	.align		4
.L_43:
        /*e828*/ 	.byte	0x03, 0x19
        /*e82a*/ 	.short	0x0470


	//----- nvinfo : EIATTR_PARAM_CBANK
	.align		4
        /*e82c*/ 	.byte	0x04, 0x0a
        /*e82e*/ 	.short	(.L_45 - .L_44)
	.align		4
.L_44:
        /*e830*/ 	.word	index@(.nv.constant0._ZN7cutlass13device_kernelINS_4gemm6kernel13GemmUniversalIN4cute5tupleIJiiiiEEENS1_10collective13CollectiveMmaINS1_34MainloopSm90TmaGmmaWarpSpecializedILi2ENS5_IJNS4_1CILi2EEENSA_ILi1EEESC_EEENS1_35KernelTmaWarpSpecializedCooperativeEEENS5_IJNSA_ILi512EEENSA_ILi224EEENSA_ILi64EEEEEENS_10bfloat16_tENS5_IJlSC_lEEESK_SL_NS4_8TiledMMAINS4_8MMA_AtomIJNS4_4SM904GMMA27MMA_64x32x16_F32BF16BF16_SSILNSP_5MajorE0ELSR_0ELNSP_7ScaleInE1ELSS_1EEEEEENS4_6LayoutISD_NS5_IJSC_NSA_ILi0EEESW_EEEEENS5_IJNS4_10UnderscoreESZ_SZ_EEEEENS4_13SM90_TMA_LOADENS4_14ComposedLayoutINS4_7SwizzleILi3ELi4ELi3EEENS4_18smem_ptr_flag_bitsILi16EEENSV_INS5_IJNSA_ILi8EEESI_EEENS5_IJSI_SC_EEEEEEEvNS4_8identityENS4_23SM90_TMA_LOAD_MULTICASTES1C_vS1D_EENS_8epilogue10collective6detail29Sm90TmaWarpSpecializedAdapterINS1H_15DefaultEpilogueISK_SL_SL_NS1G_6thread17LinearCombinationISK_Li1EffLNS1L_9ScaleType4KindE0ELNS_15FloatRoundStyleE2ESK_EENS1_15EpilogueDefaultEEEEEvvEEEEvNT_6ParamsE)
        /*e834*/ 	.short	0x0210
        /*e836*/ 	.short	0x0470


	//----- nvinfo : EIATTR_SW_WAR
	.align		4
.L_45:
        /*e838*/ 	.byte	0x04, 0x36
        /*e83a*/ 	.short	(.L_47 - .L_46)
.L_46:
        /*e83c*/ 	.word	0x00000008
.L_47:


//--------------------- .nv.callgraph             --------------------------
	.section	.nv.callgraph,"",@"SHT_CUDA_CALLGRAPH"
	.align	4
	.sectionentsize	8
	.align		4
        /*0000*/ 	.word	0x00000000
	.align		4
        /*0004*/ 	.word	0xffffffff
	.align		4
        /*0008*/ 	.word	index@(_ZN7cutlass13device_kernelINS_4gemm6kernel13GemmUniversalIN4cute5tupleIJiiiiEEENS1_10collective13CollectiveMmaINS1_34MainloopSm90TmaGmmaWarpSpecializedILi2ENS5_IJNS4_1CILi2EEENSA_ILi1EEESC_EEENS1_35KernelTmaWarpSpecializedCooperativeEEENS5_IJNSA_ILi512EEENSA_ILi224EEENSA_ILi64EEEEEENS_10bfloat16_tENS5_IJlSC_lEEESK_SL_NS4_8TiledMMAINS4_8MMA_AtomIJNS4_4SM904GMMA27MMA_64x32x16_F32BF16BF16_SSILNSP_5MajorE0ELSR_0ELNSP_7ScaleInE1ELSS_1EEEEEENS4_6LayoutISD_NS5_IJSC_NSA_ILi0EEESW_EEEEENS5_IJNS4_10UnderscoreESZ_SZ_EEEEENS4_13SM90_TMA_LOADENS4_14ComposedLayoutINS4_7SwizzleILi3ELi4ELi3EEENS4_18smem_ptr_flag_bitsILi16EEENSV_INS5_IJNSA_ILi8EEESI_EEENS5_IJSI_SC_EEEEEEEvNS4_8identityENS4_23SM90_TMA_LOAD_MULTICASTES1C_vS1D_EENS_8epilogue10collective6detail29Sm90TmaWarpSpecializedAdapterINS1H_15DefaultEpilogueISK_SL_SL_NS1G_6thread17LinearCombinationISK_Li1EffLNS1L_9ScaleType4KindE0ELNS_15FloatRoundStyleE2ESK_EENS1_15EpilogueDefaultEEEEEvvEEEEvNT_6ParamsE)
	.align		4
        /*000c*/ 	.word	index@(__assertfail)
	.align		4
        /*0010*/ 	.word	0x00000000
	.align		4
        /*0014*/ 	.word	0xfffffffe
	.align		4
        /*0018*/ 	.word	0x00000000
	.align		4
        /*001c*/ 	.word	0xfffffffd
	.align		4
        /*0020*/ 	.word	0x00000000
	.align		4
        /*0024*/ 	.word	0xfffffffc


//--------------------- .nv.constant4             --------------------------
	.section	.nv.constant4,"a",@progbits
	.align	8
	.align		8
.nv.constant4:
        /*0000*/ 	.dword	__assertfail
	.align		8
        /*0008*/ 	.dword	__unnamed_1
	.align		8
        /*0010*/ 	.dword	_ZN40_INTERNAL_73d9283d_4_k_cu_7b504932_132264cuda3std3__45__cpo5beginE
	.align		8
        /*0018*/ 	.dword	_ZN40_INTERNAL_73d9283d_4_k_cu_7b504932_132264cuda3std3__45__cpo3endE
	.align		8
        /*0020*/ 	.dword	_ZN40_INTERNAL_73d9283d_4_k_cu_7b504932_132264cuda3std3__45__cpo6cbeginE
	.align		8
        /*0028*/ 	.dword	_ZN40_INTERNAL_73d9283d_4_k_cu_7b504932_132264cuda3std3__45__cpo4cendE
	.align		8
        /*0030*/ 	.dword	_ZN40_INTERNAL_73d9283d_4_k_cu_7b504932_132264cuda3std3__442_GLOBAL__N__73d9283d_4_k_cu_7b504932_132266ignoreE
	.align		8
        /*0038*/ 	.dword	_ZN40_INTERNAL_73d9283d_4_k_cu_7b504932_132264cuda3std3__419piecewise_constructE
	.align		8
        /*0040*/ 	.dword	_ZN40_INTERNAL_73d9283d_4_k_cu_7b504932_132264cuda3std3__48in_placeE
	.align		8
        /*0048*/ 	.dword	_ZN40_INTERNAL_73d9283d_4_k_cu_7b504932_132264cuda3std6ranges3__45__cpo4swapE
	.align		8
        /*0050*/ 	.dword	_ZN40_INTERNAL_73d9283d_4_k_cu_7b504932_132264cuda3std6ranges3__45__cpo9iter_moveE
	.align		8
        /*0058*/ 	.dword	_ZN40_INTERNAL_73d9283d_4_k_cu_7b504932_132264cute7productE
	.align		8
        /*0060*/ 	.dword	_ZN40_INTERNAL_73d9283d_4_k_cu_7b504932_132264cute1_E
	.align		8
        /*0068*/ 	.dword	$str$22
	.align		8
        /*0070*/ 	.dword	$str$23


//--------------------- .text._ZN7cutlass13device_kernelINS_4gemm6kernel13GemmUniversalIN4cute5tupleIJiiiiEEENS1_10collective13CollectiveMmaINS1_34MainloopSm90TmaGmmaWarpSpecializedILi2ENS5_IJNS4_1CILi2EEENSA_ILi1EEESC_EEENS1_35KernelTmaWarpSpecializedCooperativeEEENS5_IJNSA_ILi512EEENSA_ILi224EEENSA_ILi64EEEEEENS_10bfloat16_tENS5_IJlSC_lEEESK_SL_NS4_8TiledMMAINS4_8MMA_AtomIJNS4_4SM904GMMA27MMA_64x32x16_F32BF16BF16_SSILNSP_5MajorE0ELSR_0ELNSP_7ScaleInE1ELSS_1EEEEEENS4_6LayoutISD_NS5_IJSC_NSA_ILi0EEESW_EEEEENS5_IJNS4_10UnderscoreESZ_SZ_EEEEENS4_13SM90_TMA_LOADENS4_14ComposedLayoutINS4_7SwizzleILi3ELi4ELi3EEENS4_18smem_ptr_flag_bitsILi16EEENSV_INS5_IJNSA_ILi8EEESI_EEENS5_IJSI_SC_EEEEEEEvNS4_8identityENS4_23SM90_TMA_LOAD_MULTICASTES1C_vS1D_EENS_8epilogue10collective6detail29Sm90TmaWarpSpecializedAdapterINS1H_15DefaultEpilogueISK_SL_SL_NS1G_6thread17LinearCombinationISK_Li1EffLNS1L_9ScaleType4KindE0ELNS_15FloatRoundStyleE2ESK_EENS1_15EpilogueDefaultEEEEEvvEEEEvNT_6ParamsE --------------------------
	.section	.text._ZN7cutlass13device_kernelINS_4gemm6kernel13GemmUniversalIN4cute5tupleIJiiiiEEENS1_10collective13CollectiveMmaINS1_34MainloopSm90TmaGmmaWarpSpecializedILi2ENS5_IJNS4_1CILi2EEENSA_ILi1EEESC_EEENS1_35KernelTmaWarpSpecializedCooperativeEEENS5_IJNSA_ILi512EEENSA_ILi224EEENSA_ILi64EEEEEENS_10bfloat16_tENS5_IJlSC_lEEESK_SL_NS4_8TiledMMAINS4_8MMA_AtomIJNS4_4SM904GMMA27MMA_64x32x16_F32BF16BF16_SSILNSP_5MajorE0ELSR_0ELNSP_7ScaleInE1ELSS_1EEEEEENS4_6LayoutISD_NS5_IJSC_NSA_ILi0EEESW_EEEEENS5_IJNS4_10UnderscoreESZ_SZ_EEEEENS4_13SM90_TMA_LOADENS4_14ComposedLayoutINS4_7SwizzleILi3ELi4ELi3EEENS4_18smem_ptr_flag_bitsILi16EEENSV_INS5_IJNSA_ILi8EEESI_EEENS5_IJSI_SC_EEEEEEEvNS4_8identityENS4_23SM90_TMA_LOAD_MULTICASTES1C_vS1D_EENS_8epilogue10collective6detail29Sm90TmaWarpSpecializedAdapterINS1H_15DefaultEpilogueISK_SL_SL_NS1G_6thread17LinearCombinationISK_Li1EffLNS1L_9ScaleType4KindE0ELNS_15FloatRoundStyleE2ESK_EENS1_15EpilogueDefaultEEEEEvvEEEEvNT_6ParamsE,"ax",@progbits
	.align	128
.text._ZN7cutlass13device_kernelINS_4gemm6kernel13GemmUniversalIN4cute5tupleIJiiiiEEENS1_10collective13CollectiveMmaINS1_34MainloopSm90TmaGmmaWarpSpecializedILi2ENS5_IJNS4_1CILi2EEENSA_ILi1EEESC_EEENS1_35KernelTmaWarpSpecializedCooperativeEEENS5_IJNSA_ILi512EEENSA_ILi224EEENSA_ILi64EEEEEENS_10bfloat16_tENS5_IJlSC_lEEESK_SL_NS4_8TiledMMAINS4_8MMA_AtomIJNS4_4SM904GMMA27MMA_64x32x16_F32BF16BF16_SSILNSP_5MajorE0ELSR_0ELNSP_7ScaleInE1ELSS_1EEEEEENS4_6LayoutISD_NS5_IJSC_NSA_ILi0EEESW_EEEEENS5_IJNS4_10UnderscoreESZ_SZ_EEEEENS4_13SM90_TMA_LOADENS4_14ComposedLayoutINS4_7SwizzleILi3ELi4ELi3EEENS4_18smem_ptr_flag_bitsILi16EEENSV_INS5_IJNSA_ILi8EEESI_EEENS5_IJSI_SC_EEEEEEEvNS4_8identityENS4_23SM90_TMA_LOAD_MULTICASTES1C_vS1D_EENS_8epilogue10collective6detail29Sm90TmaWarpSpecializedAdapterINS1H_15DefaultEpilogueISK_SL_SL_NS1G_6thread17LinearCombinationISK_Li1EffLNS1L_9ScaleType4KindE0ELNS_15FloatRoundStyleE2ESK_EENS1_15EpilogueDefaultEEEEEvvEEEEvNT_6ParamsE:
        .type           _ZN7cutlass13device_kernelINS_4gemm6kernel13GemmUniversalIN4cute5tupleIJiiiiEEENS1_10collective13CollectiveMmaINS1_34MainloopSm90TmaGmmaWarpSpecializedILi2ENS5_IJNS4_1CILi2EEENSA_ILi1EEESC_EEENS1_35KernelTmaWarpSpecializedCooperativeEEENS5_IJNSA_ILi512EEENSA_ILi224EEENSA_ILi64EEEEEENS_10bfloat16_tENS5_IJlSC_lEEESK_SL_NS4_8TiledMMAINS4_8MMA_AtomIJNS4_4SM904GMMA27MMA_64x32x16_F32BF16BF16_SSILNSP_5MajorE0ELSR_0ELNSP_7ScaleInE1ELSS_1EEEEEENS4_6LayoutISD_NS5_IJSC_NSA_ILi0EEESW_EEEEENS5_IJNS4_10UnderscoreESZ_SZ_EEEEENS4_13SM90_TMA_LOADENS4_14ComposedLayoutINS4_7SwizzleILi3ELi4ELi3EEENS4_18smem_ptr_flag_bitsILi16EEENSV_INS5_IJNSA_ILi8EEESI_EEENS5_IJSI_SC_EEEEEEEvNS4_8identityENS4_23SM90_TMA_LOAD_MULTICASTES1C_vS1D_EENS_8epilogue10collective6detail29Sm90TmaWarpSpecializedAdapterINS1H_15DefaultEpilogueISK_SL_SL_NS1G_6thread17LinearCombinationISK_Li1EffLNS1L_9ScaleType4KindE0ELNS_15FloatRoundStyleE2ESK_EENS1_15EpilogueDefaultEEEEEvvEEEEvNT_6ParamsE,@function
        .size           _ZN7cutlass13device_kernelINS_4gemm6kernel13GemmUniversalIN4cute5tupleIJiiiiEEENS1_10collective13CollectiveMmaINS1_34MainloopSm90TmaGmmaWarpSpecializedILi2ENS5_IJNS4_1CILi2EEENSA_ILi1EEESC_EEENS1_35KernelTmaWarpSpecializedCooperativeEEENS5_IJNSA_ILi512EEENSA_ILi224EEENSA_ILi64EEEEEENS_10bfloat16_tENS5_IJlSC_lEEESK_SL_NS4_8TiledMMAINS4_8MMA_AtomIJNS4_4SM904GMMA27MMA_64x32x16_F32BF16BF16_SSILNSP_5MajorE0ELSR_0ELNSP_7ScaleInE1ELSS_1EEEEEENS4_6LayoutISD_NS5_IJSC_NSA_ILi0EEESW_EEEEENS5_IJNS4_10UnderscoreESZ_SZ_EEEEENS4_13SM90_TMA_LOADENS4_14ComposedLayoutINS4_7SwizzleILi3ELi4ELi3EEENS4_18smem_ptr_flag_bitsILi16EEENSV_INS5_IJNSA_ILi8EEESI_EEENS5_IJSI_SC_EEEEEEEvNS4_8identityENS4_23SM90_TMA_LOAD_MULTICASTES1C_vS1D_EENS_8epilogue10collective6detail29Sm90TmaWarpSpecializedAdapterINS1H_15DefaultEpilogueISK_SL_SL_NS1G_6thread17LinearCombinationISK_Li1EffLNS1L_9ScaleType4KindE0ELNS_15FloatRoundStyleE2ESK_EENS1_15EpilogueDefaultEEEEEvvEEEEvNT_6ParamsE,(.L_x_955 - _ZN7cutlass13device_kernelINS_4gemm6kernel13GemmUniversalIN4cute5tupleIJiiiiEEENS1_10collective13CollectiveMmaINS1_34MainloopSm90TmaGmmaWarpSpecializedILi2ENS5_IJNS4_1CILi2EEENSA_ILi1EEESC_EEENS1_35KernelTmaWarpSpecializedCooperativeEEENS5_IJNSA_ILi512EEENSA_ILi224EEENSA_ILi64EEEEEENS_10bfloat16_tENS5_IJlSC_lEEESK_SL_NS4_8TiledMMAINS4_8MMA_AtomIJNS4_4SM904GMMA27MMA_64x32x16_F32BF16BF16_SSILNSP_5MajorE0ELSR_0ELNSP_7ScaleInE1ELSS_1EEEEEENS4_6LayoutISD_NS5_IJSC_NSA_ILi0EEESW_EEEEENS5_IJNS4_10UnderscoreESZ_SZ_EEEEENS4_13SM90_TMA_LOADENS4_14ComposedLayoutINS4_7SwizzleILi3ELi4ELi3EEENS4_18smem_ptr_flag_bitsILi16EEENSV_INS5_IJNSA_ILi8EEESI_EEENS5_IJSI_SC_EEEEEEEvNS4_8identityENS4_23SM90_TMA_LOAD_MULTICASTES1C_vS1D_EENS_8epilogue10collective6detail29Sm90TmaWarpSpecializedAdapterINS1H_15DefaultEpilogueISK_SL_SL_NS1G_6thread17LinearCombinationISK_Li1EffLNS1L_9ScaleType4KindE0ELNS_15FloatRoundStyleE2ESK_EENS1_15EpilogueDefaultEEEEEvvEEEEvNT_6ParamsE)
        .other          _ZN7cutlass13device_kernelINS_4gemm6kernel13GemmUniversalIN4cute5tupleIJiiiiEEENS1_10collective13CollectiveMmaINS1_34MainloopSm90TmaGmmaWarpSpecializedILi2ENS5_IJNS4_1CILi2EEENSA_ILi1EEESC_EEENS1_35KernelTmaWarpSpecializedCooperativeEEENS5_IJNSA_ILi512EEENSA_ILi224EEENSA_ILi64EEEEEENS_10bfloat16_tENS5_IJlSC_lEEESK_SL_NS4_8TiledMMAINS4_8MMA_AtomIJNS4_4SM904GMMA27MMA_64x32x16_F32BF16BF16_SSILNSP_5MajorE0ELSR_0ELNSP_7ScaleInE1ELSS_1EEEEEENS4_6LayoutISD_NS5_IJSC_NSA_ILi0EEESW_EEEEENS5_IJNS4_10UnderscoreESZ_SZ_EEEEENS4_13SM90_TMA_LOADENS4_14ComposedLayoutINS4_7SwizzleILi3ELi4ELi3EEENS4_18smem_ptr_flag_bitsILi16EEENSV_INS5_IJNSA_ILi8EEESI_EEENS5_IJSI_SC_EEEEEEEvNS4_8identityENS4_23SM90_TMA_LOAD_MULTICASTES1C_vS1D_EENS_8epilogue10collective6detail29Sm90TmaWarpSpecializedAdapterINS1H_15DefaultEpilogueISK_SL_SL_NS1G_6thread17LinearCombinationISK_Li1EffLNS1L_9ScaleType4KindE0ELNS_15FloatRoundStyleE2ESK_EENS1_15EpilogueDefaultEEEEEvvEEEEvNT_6ParamsE,@"STO_CUDA_ENTRY STV_DEFAULT"
_ZN7cutlass13device_kernelINS_4gemm6kernel13GemmUniversalIN4cute5tupleIJiiiiEEENS1_10collective13CollectiveMmaINS1_34MainloopSm90TmaGmmaWarpSpecializedILi2ENS5_IJNS4_1CILi2EEENSA_ILi1EEESC_EEENS1_35KernelTmaWarpSpecializedCooperativeEEENS5_IJNSA_ILi512EEENSA_ILi224EEENSA_ILi64EEEEEENS_10bfloat16_tENS5_IJlSC_lEEESK_SL_NS4_8TiledMMAINS4_8MMA_AtomIJNS4_4SM904GMMA27MMA_64x32x16_F32BF16BF16_SSILNSP_5MajorE0ELSR_0ELNSP_7ScaleInE1ELSS_1EEEEEENS4_6LayoutISD_NS5_IJSC_NSA_ILi0EEESW_EEEEENS5_IJNS4_10UnderscoreESZ_SZ_EEEEENS4_13SM90_TMA_LOADENS4_14ComposedLayoutINS4_7SwizzleILi3ELi4ELi3EEENS4_18smem_ptr_flag_bitsILi16EEENSV_INS5_IJNSA_ILi8EEESI_EEENS5_IJSI_SC_EEEEEEEvNS4_8identityENS4_23SM90_TMA_LOAD_MULTICASTES1C_vS1D_EENS_8epilogue10collective6detail29Sm90TmaWarpSpecializedAdapterINS1H_15DefaultEpilogueISK_SL_SL_NS1G_6thread17LinearCombinationISK_Li1EffLNS1L_9ScaleType4KindE0ELNS_15FloatRoundStyleE2ESK_EENS1_15EpilogueDefaultEEEEEvvEEEEvNT_6ParamsE:
[----:B------:R-:W0:Y:S02]  /*0000*/  LDC R1, c[0x0][0x28] ;  /* 0x00000a00ff017b82 */ /* 0x000e240000000800 */
[----:B0-----:R-:W-:Y:S01]  /*0010*/  VIADD R1, R1, 0xfffff260 ;  /* 0xfffff26001017836 */ /* 0x001fe20000000000 */
[----:B------:R-:W0:Y:S01]  /*0020*/  S2R R4, SR_TID.X ;  /* 0x0000000000047919 */ /* 0x000e220000002100 */
[----:B------:R-:W-:Y:S01]  /*0030*/  ELECT P0, URZ, PT ;  /* 0x00000000003f782f */ /* 0x000fe20003800000 */
[----:B------:R-:W-:Y:S01]  /*0040*/  BSSY B0, `(.L_x_0) ;  /* 0x0000015000007945 */ /* 0x000fe20003800000 */
[--C-:B0-----:R-:W-:Y:S02]  /*0050*/  SHF.R.U32.HI R0, RZ, 0x5, R4.reuse ;  /* 0x00000005ff007819 */ /* 0x101fe40000011604 */
[----:B------:R-:W-:-:S03]  /*0060*/  SHF.R.U32.HI R2, RZ, 0x7, R4 ;  /* 0x00000007ff027819 */ /* 0x000fc60000011604 */
[----:B------:R-:W0:Y:S04]  /*0070*/  SHFL.IDX PT, R3, R0, RZ, 0x1f ;  /* 0x00001fff00037589 */ /* 0x000e2800000e0000 */
[----:B------:R-:W1:Y:S01]  /*0080*/  SHFL.IDX PT, R2, R2, RZ, 0x1f ;  /* 0x00001fff02027589 */ /* 0x000e6200000e0000 */
[----:B0-----:R-:W-:Y:S02]  /*0090*/  R2UR UR9, R3 ;  /* 0x00000000030972ca */ /* 0x001fe400000e0000 */
[----:B-1----:R-:W-:-:S11]  /*00a0*/  R2UR UR5, R2 ;  /* 0x00000000020572ca */ /* 0x002fd600000e0000 */
[----:B------:R-:W-:Y:S02]  /*00b0*/  USHF.R.S32.HI UR4, URZ, 0x1f, UR9 ;  /* 0x0000001f3f047899 */ /* 0x000fe40008011409 */
[----:B------:R-:W-:Y:S02]  /*00c0*/  ISETP.NE.OR P0, PT, RZ, UR9, !P0 ;  /* 0x00000009ff007c0c */ /* 0x000fe4000c705670 */
[----:B------:R-:W-:-:S04]  /*00d0*/  ULEA.HI UR4, UR4, UR9, URZ, 0x2 ;  /* 0x0000000904047291 */ /* 0x000fc8000f8f103f */
[----:B------:R-:W-:-:S04]  /*00e0*/  ULOP3.LUT UR4, UR4, 0xfffffffc, URZ, 0xc0, !UPT ;  /* 0xfffffffc04047892 */ /* 0x000fc8000f8ec03f */
[----:B------:R-:W-:-:S03]  /*00f0*/  UIADD3 UR9, UR9, -UR4, URZ ;  /* 0x8000000409097290 */ /* 0x000fc6000fffe03f */
[----:B------:R-:W-:Y:S09]  /*0100*/  @P0 BRA `(.L_x_1) ;  /* 0x0000000000200947 */ /* 0x000ff20003800000 */
[----:B------:R-:W-:Y:S02]  /*0110*/  ULDC.64 UR6, c[0x0][0x198] ;  /* 0x0000660000067ab9 */ /* 0x000fe40000000a00 */
[----:B------:R-:W-:Y:S02]  /*0120*/  UIADD3 UR10, UP0, UR6, 0xf0, URZ ;  /* 0x000000f0060a7890 */ /* 0x000fe4000ff1e03f */
[----:B------:R-:W-:Y:S02]  /*0130*/  UIADD3 UR6, UP1, UR6, 0x1f0, URZ ;  /* 0x000001f006067890 */ /* 0x000fe4000ff3e03f */
[----:B------:R-:W-:Y:S02]  /*0140*/  UIADD3.X UR11, URZ, UR7, URZ, UP0, !UPT ;  /* 0x000000073f0b7290 */ /* 0x000fe400087fe43f */
[----:B------:R-:W-:-:S07]  /*0150*/  UIADD3.X UR7, URZ, UR7, URZ, UP1, !UPT ;  /* 0x000000073f077290 */ /* 0x000fce0008ffe43f */
[----:B------:R0:W-:Y:S02]  /*0160*/  UTMACCTL.PF [UR10] ;  /* 0x000000000a0079b9 */ /* 0x0001e40008040000 */
[----:B------:R0:W-:Y:S02]  /*0170*/  UTMACCTL.PF [UR6] ;  /* 0x00000000060079b9 */ /* 0x0001e40008040000 */
[----:B0-----:R-:W-:Y:S01]  /*0180*/  NOP ;  /* 0x0000000000007918 */ /* 0x001fe20000000000 */
.L_x_1:
[----:B------:R-:W-:Y:S05]  /*0190*/  BSYNC B0 ;  /* 0x0000000000007941 */ /* 0x000fea0003800000 */
.L_x_0:
[----:B------:R-:W0:Y:S01]  /*01a0*/  SHFL.IDX PT, R2, R0, RZ, 0x1f ;  /* 0x00001fff00027589 */ /* 0x000e2200000e0000 */
[----:B------:R-:W-:Y:S01]  /*01b0*/  UISETP.NE.AND UP0, UPT, UR9, 0x3, UPT ;  /* 0x000000030900788c */ /* 0x000fe2000bf05270 */
[----:B------:R-:W-:Y:S01]  /*01c0*/  ISETP.NE.AND P1, PT, RZ, UR5, PT ;  /* 0x00000005ff007c0c */ /* 0x000fe2000bf25270 */
[----:B------:R-:W-:Y:S02]  /*01d0*/  UIADD3 UR16, UR5, -0x1, URZ ;  /* 0xffffffff05107890 */ /* 0x000fe4000fffe03f */
[----:B------:R-:W-:Y:S02]  /*01e0*/  UISETP.EQ.OR UP0, UPT, UR9, URZ, !UP0 ;  /* 0x0000003f0900728c */ /* 0x000fe4000c702670 */
[----:B------:R-:W-:Y:S02]  /*01f0*/  UISETP.GE.U32.AND UP1, UPT, UR16, 0x2, UPT ;  /* 0x000000021000788c */ /* 0x000fe4000bf26070 */
[----:B------:R-:W-:-:S04]  /*0200*/  UISETP.EQ.AND UP0, UPT, UR5, URZ, UP0 ;  /* 0x0000003f0500728c */ /* 0x000fc80008702270 */
[----:B------:R-:W-:-:S04]  /*0210*/  USEL UR38, URZ, 0x1, !UP0 ;  /* 0x000000013f267887 */ /* 0x000fc8000c000000 */
[----:B------:R-:W-:Y:S01]  /*0220*/  USEL UR38, UR38, 0x2, UP1 ;  /* 0x0000000226267887 */ /* 0x000fe20008800000 */
[----:B0-----:R-:W-:-:S13]  /*0230*/  ISETP.NE.AND P0, PT, R2, RZ, PT ;  /* 0x000000ff0200720c */ /* 0x001fda0003f05270 */
[----:B------:R-:W-:Y:S05]  /*0240*/  @P0 BRA `(.L_x_2) ;  /* 0x0000000000480947 */ /* 0x000fea0003800000 */
[----:B------:R-:W0:Y:S01]  /*0250*/  S2UR UR8, SR_CgaCtaId ;  /* 0x00000000000879c3 */ /* 0x000e220000008800 */
[----:B------:R-:W-:Y:S01]  /*0260*/  UMOV UR4, 0x400 ;  /* 0x0000040000047882 */ /* 0x000fe20000000000 */
[----:B------:R-:W-:Y:S01]  /*0270*/  UMOV UR5, 0x1 ;  /* 0x0000000100057882 */ /* 0x000fe20000000000 */
[----:B------:R-:W-:Y:S01]  /*0280*/  UMOV UR6, 0x4 ;  /* 0x0000000400067882 */ /* 0x000fe20000000000 */
[----:B------:R-:W-:Y:S01]  /*0290*/  ELECT P0, URZ, PT ;  /* 0x00000000003f782f */ /* 0x000fe20003800000 */
[----:B------:R-:W-:-:S04]  /*02a0*/  UIADD3 UR6, -UR6, 0x100000, URZ ;  /* 0x0010000006067890 */ /* 0x000fc8000fffe13f */
[----:B------:R-:W-:Y:S02]  /*02b0*/  USHF.L.U32 UR7, UR6, 0xb, URZ ;  /* 0x0000000b06077899 */ /* 0x000fe4000800063f */
[----:B------:R-:W-:Y:S02]  /*02c0*/  USHF.L.U32 UR6, UR6, 0x1, URZ ;  /* 0x0000000106067899 */ /* 0x000fe4000800063f */
[----:B0-----:R-:W-:Y:S02]  /*02d0*/  ULEA UR8, UR8, UR4, 0x18 ;  /* 0x0000000408087291 */ /* 0x001fe4000f8ec03f */
[----:B------:R-:W-:-:S04]  /*02e0*/  UIADD3 UR4, -UR5, 0x100000, URZ ;  /* 0x0010000005047890 */ /* 0x000fc8000fffe13f */
[----:B------:R-:W-:Y:S02]  /*02f0*/  USHF.L.U32 UR5, UR4, 0xb, URZ ;  /* 0x0000000b04057899 */ /* 0x000fe4000800063f */
[----:B------:R-:W-:Y:S01]  /*0300*/  USHF.L.U32 UR4, UR4, 0x1, URZ ;  /* 0x0000000104047899 */ /* 0x000fe2000800063f */
[----:B------:R-:W0:Y:S11]  /*0310*/  FENCE.VIEW.ASYNC.S ;  /* 0x00000000000073c6 */ /* 0x000e360000000000 */
[----:B0-----:R0:W1:Y:S01]  /*0320*/  SYNCS.EXCH.64 URZ, [UR8], UR4 ;  /* 0x00000004083f75b2 */ /* 0x0010620008000100 */
[----:B------:R0:W2:Y:S01]  /*0330*/  SYNCS.EXCH.64 URZ, [UR8+0x10], UR6 ;  /* 0x00001006083f75b2 */ /* 0x0000a20008000100 */
[----:B------:R0:W3:Y:S01]  /*0340*/  SYNCS.EXCH.64 URZ, [UR8+0x8], UR4 ;  /* 0x00000804083f75b2 */ /* 0x0000e20008000100 */
[----:B------:R0:W4:Y:S01]  /*0350*/  SYNCS.EXCH.64 URZ, [UR8+0x18], UR6 ;  /* 0x00001806083f75b2 */ /* 0x0001220008000100 */
[----:B------:R-:W-:Y:S01]  /*0360*/  NOP ;  /* 0x0000000000007918 */ /* 0x000fe20000000000 */
.L_x_2:
[----:B------:R-:W5:Y:S01]  /*0370*/  S2UR UR13, SR_CTAID.X ;  /* 0x00000000000d79c3 */ /* 0x000f620000002500 */
[----:B------:R-:W-:Y:S01]  /*0380*/  SHF.R.S32.HI R3, RZ, 0x1f, R4 ;  /* 0x0000001fff037819 */ /* 0x000fe20000011404 */
[----:B------:R5:W1:Y:S01]  /*0390*/  SHFL.IDX PT, R6, R0, RZ, 0x1f ;  /* 0x00001fff00067589 */ /* 0x000a6200000e0000 */
[----:B0-----:R-:W-:Y:S01]  /*03a0*/  ULDC UR4, c[0x0][0x150] ;  /* 0x0000540000047ab9 */ /* 0x001fe20000000800 */
[----:B------:R-:W-:Y:S02]  /*03b0*/  ELECT P0, URZ, PT ;  /* 0x00000000003f782f */ /* 0x000fe40003800000 */
[----:B------:R-:W-:Y:S01]  /*03c0*/  LEA.HI R3, R3, R4, RZ, 0x7 ;  /* 0x0000000403037211 */ /* 0x000fe200078f38ff */
[----:B------:R-:W-:Y:S01]  /*03d0*/  ULDC UR5, c[0x0][0x154] ;  /* 0x0000550000057ab9 */ /* 0x000fe20000000800 */
[----:B------:R-:W-:Y:S01]  /*03e0*/  SHF.R.S32.HI R7, RZ, 0x1f, R2 ;  /* 0x0000001fff077819 */ /* 0x000fe20000011402 */
[----:B------:R-:W0:Y:S01]  /*03f0*/  S2UR UR10, SR_CTAID.Y ;  /* 0x00000000000a79c3 */ /* 0x000e220000002600 */
[----:B------:R-:W-:Y:S01]  /*0400*/  LOP3.LUT R3, R3, 0xffffff80, RZ, 0xc0, !PT ;  /* 0xffffff8003037812 */ /* 0x000fe200078ec0ff */
[----:B------:R-:W-:Y:S01]  /*0410*/  ULDC UR8, c[0x0][0x144] ;  /* 0x0000510000087ab9 */ /* 0x000fe20000000800 */
[----:B------:R-:W-:Y:S01]  /*0420*/  LEA.HI R7, R7, R2, RZ, 0x2 ;  /* 0x0000000207077211 */ /* 0x000fe200078f10ff */
[----:B------:R-:W-:Y:S01]  /*0430*/  NOP ;  /* 0x0000000000007918 */ /* 0x000fe20000000000 */
[----:B------:R-:W-:Y:S01]  /*0440*/  NOP ;  /* 0x0000000000007918 */ /* 0x000fe20000000000 */
[----:B------:R-:W-:Y:S01]  /*0450*/  IMAD.IADD R3, R4, 0x1, -R3 ;  /* 0x0000000104037824 */ /* 0x000fe200078e0a03 */
[----:B------:R-:W-:Y:S01]  /*0460*/  LOP3.LUT R7, R7, 0x3ffffffc, RZ, 0xc0, !PT ;  /* 0x3ffffffc07077812 */ /* 0x000fe200078ec0ff */
[----:B------:R-:W-:-:S03]  /*0470*/  ULDC UR11, c[0x0][0x148] ;  /* 0x00005200000b7ab9 */ /* 0x000fc60000000800 */
[----:B------:R-:W-:Y:S01]  /*0480*/  SHF.R.S32.HI R4, RZ, 0x1f, R3 ;  /* 0x0000001fff047819 */ /* 0x000fe20000011403 */
[----:B------:R-:W-:-:S03]  /*0490*/  IMAD.IADD R2, R2, 0x1, -R7 ;  /* 0x0000000102027824 */ /* 0x000fc600078e0a07 */
[----:B------:R-:W-:Y:S02]  /*04a0*/  LEA.HI R4, R4, R3, RZ, 0x3 ;  /* 0x0000000304047211 */ /* 0x000fe400078f18ff */
[----:B-----5:R-:W-:Y:S02]  /*04b0*/  I2FP.F32.U32 R5, UR13 ;  /* 0x0000000d00057c45 */ /* 0x020fe40008201000 */
[--C-:B------:R-:W-:Y:S02]  /*04c0*/  SHF.R.S32.HI R0, RZ, 0x3, R4.reuse ;  /* 0x00000003ff007819 */ /* 0x100fe40000011404 */
[----:B-1----:R-:W-:Y:S01]  /*04d0*/  ISETP.NE.OR P0, PT, R6, RZ, !P0 ;  /* 0x000000ff0600720c */ /* 0x002fe20004705670 */
[----:B------:R-:W-:Y:S01]  /*04e0*/  FMUL R8, R5, UR4 ;  /* 0x0000000405087c20 */ /* 0x000fe20008400000 */
[----:B------:R-:W-:-:S04]  /*04f0*/  SHF.R.S32.HI R5, RZ, 0x1f, R4 ;  /* 0x0000001fff057819 */ /* 0x000fc80000011404 */
[----:B------:R-:W-:Y:S01]  /*0500*/  LEA.HI R5, R5, R0, RZ, 0x2 ;  /* 0x0000000005057211 */ /* 0x000fe200078f10ff */
[----:B------:R-:W1:Y:S03]  /*0510*/  F2I.U32.TRUNC.NTZ R8, R8 ;  /* 0x0000000800087305 */ /* 0x000e66000020f000 */
[----:B------:R-:W-:-:S03]  /*0520*/  LOP3.LUT R5, R5, 0xfffffffc, RZ, 0xc0, !PT ;  /* 0xfffffffc05057812 */ /* 0x000fc600078ec0ff */
[----:B------:R-:W-:Y:S01]  /*0530*/  VOTEU.ALL UP0, P0 ;  /* 0x00000000003f7886 */ /* 0x000fe20000000000 */
[----:B------:R-:W-:Y:S01]  /*0540*/  VOTEU.ALL UP1, P0 ;  /* 0x00000000003f7886 */ /* 0x000fe20000020000 */
[----:B------:R-:W-:Y:S01]  /*0550*/  IMAD.IADD R5, R0, 0x1, -R5 ;  /* 0x0000000100057824 */ /* 0x000fe200078e0a05 */
[----:B0-----:R-:W-:Y:S02]  /*0560*/  I2FP.F32.U32 R0, UR10 ;  /* 0x0000000a00007c45 */ /* 0x001fe40008201000 */
[----:B------:R-:W0:Y:S01]  /*0570*/  @!UP0 S2UR UR7, SR_CgaCtaId ;  /* 0x00000000000789c3 */ /* 0x000e220000008800 */
[----:B------:R-:W-:Y:S01]  /*0580*/  IMAD R2, R2, 0x4, R5 ;  /* 0x0000000402027824 */ /* 0x000fe200078e0205 */
[----:B------:R-:W-:Y:S01]  /*0590*/  @!UP0 UMOV UR6, 0x400 ;  /* 0x0000040000068882 */ /* 0x000fe20000000000 */
[----:B------:R-:W-:Y:S01]  /*05a0*/  FMUL R4, R0, UR5 ;  /* 0x0000000500047c20 */ /* 0x000fe20008400000 */
[----:B-1----:R-:W-:Y:S02]  /*05b0*/  R2UR UR4, R8 ;  /* 0x00000000080472ca */ /* 0x002fe400000e0000 */
[----:B------:R-:W-:-:S03]  /*05c0*/  LEA.HI R0, R2, R2, RZ, 0x1 ;  /* 0x0000000202007211 */ /* 0x000fc600078f08ff */
[----:B------:R-:W1:Y:S01]  /*05d0*/  F2I.U32.TRUNC.NTZ R4, R4 ;  /* 0x0000000400047305 */ /* 0x000e62000020f000 */
[----:B------:R-:W-:-:S05]  /*05e0*/  LOP3.LUT R5, R0, 0xfffffffe, RZ, 0xc0, !PT ;  /* 0xfffffffe00057812 */ /* 0x000fca00078ec0ff */
[----:B------:R-:W-:Y:S02]  /*05f0*/  IMAD.IADD R5, R2, 0x1, -R5 ;  /* 0x0000000102057824 */ /* 0x000fe400078e0a05 */
[----:B------:R-:W-:-:S04]  /*0600*/  UIADD3 UR4, -UR4, URZ, URZ ;  /* 0x0000003f04047290 */ /* 0x000fc8000fffe13f */
[----:B------:R-:W-:Y:S01]  /*0610*/  UIMAD UR8, UR8, UR4, UR13 ;  /* 0x00000004080872a4 */ /* 0x000fe2000f8e020d */
[----:B-1----:R-:W-:Y:S02]  /*0620*/  R2UR UR12, R4 ;  /* 0x00000000040c72ca */ /* 0x002fe400000e0000 */
[----:B------:R-:W-:Y:S01]  /*0630*/  UMOV UR4, 0x20 ;  /* 0x0000002000047882 */ /* 0x000fe20000000000 */
[----:B0-----:R-:W-:Y:S02]  /*0640*/  @!UP0 ULEA UR6, UR7, UR6, 0x18 ;  /* 0x0000000607068291 */ /* 0x001fe4000f8ec03f */
[----:B------:R-:W-:Y:S01]  /*0650*/  ISETP.NE.AND P3, PT, R5, UR8, PT ;  /* 0x0000000805007c0c */ /* 0x000fe2000bf65270 */
[----:B------:R-:W-:-:S04]  /*0660*/  @!UP0 UIADD3 UR4, -UR4, 0x100000, URZ ;  /* 0x0010000004048890 */ /* 0x000fc8000fffe13f */
[----:B------:R-:W-:Y:S02]  /*0670*/  @!UP0 USHF.L.U32 UR5, UR4, 0xb, URZ ;  /* 0x0000000b04058899 */ /* 0x000fe4000800063f */
[----:B------:R-:W-:Y:S01]  /*0680*/  @!UP0 USHF.L.U32 UR4, UR4, 0x1, URZ ;  /* 0x0000000104048899 */ /* 0x000fe2000800063f */
[C---:B------:R-:W-:Y:S01]  /*0690*/  SHF.L.U32 R5, R2.reuse, 0x2, RZ ;  /* 0x0000000202057819 */ /* 0x040fe200000006ff */
[----:B------:R-:W-:Y:S01]  /*06a0*/  VOTEU.ALL UP0, P0 ;  /* 0x00000000003f7886 */ /* 0x000fe20000000000 */
[----:B------:R-:W0:Y:S01]  /*06b0*/  LDC R4, c[0x0][0x140] ;  /* 0x00005000ff047b82 */ /* 0x000e220000000800 */
[----:B------:R-:W-:Y:S02]  /*06c0*/  LOP3.LUT P0, RZ, R3, 0x7, RZ, 0xc0, !PT ;  /* 0x0000000703ff7812 */ /* 0x000fe4000780c0ff */
[----:B------:R-:W-:Y:S01]  /*06d0*/  LOP3.LUT R9, R2, 0xc, R5, 0x78, !PT ;  /* 0x0000000c02097812 */ /* 0x000fe200078e7805 */
[----:B------:R-:W-:-:S03]  /*06e0*/  UIADD3 UR12, -UR12, URZ, URZ ;  /* 0x0000003f0c0c7290 */ /* 0x000fc6000fffe13f */
[C---:B------:R-:W-:Y:S01]  /*06f0*/  ISETP.LT.U32.AND P0, PT, R9.reuse, 0x2, !P0 ;  /* 0x000000020900780c */ /* 0x040fe20004701070 */
[----:B------:R1:W-:Y:S04]  /*0700*/  STL [R1+0x3dc], R9 ;  /* 0x0003dc0901007387 */ /* 0x0003e80000100800 */
[----:B------:R-:W5:Y:S02]  /*0710*/  FENCE.VIEW.ASYNC.S ;  /* 0x00000000000073c6 */ /* 0x000f640000000000 */
[----:B-----5:R-:W0:Y:S01]  /*0720*/  @!UP0 SYNCS.EXCH.64 URZ, [UR6+0x30], UR4 ;  /* 0x00003004063f85b2 */ /* 0x020e220008000100 */
[----:B------:R-:W-:Y:S02]  /*0730*/  @P3 LEA.HI R0, R9, R9, RZ, 0x1 ;  /* 0x0000000909003211 */ /* 0x000fe400078f08ff */
[----:B------:R-:W-:-:S02]  /*0740*/  SEL R3, RZ, 0x1, !P0 ;  /* 0x00000001ff037807 */ /* 0x000fc40004000000 */
[----:B------:R-:W-:Y:S02]  /*0750*/  @P3 SHF.R.S32.HI R0, RZ, 0x1, R0 ;  /* 0x00000001ff003819 */ /* 0x000fe40000011400 */
[----:B0-----:R-:W-:Y:S01]  /*0760*/  ISETP.EQ.U32.AND P2, PT, R4, 0x1, PT ;  /* 0x000000010400780c */ /* 0x001fe20003f42070 */
[----:B------:R0:W1:Y:S01]  /*0770*/  @!UP1 SYNCS.EXCH.64 URZ, [UR6+0x38], UR4 ;  /* 0x00003804063f95b2 */ /* 0x0000620008000100 */
[----:B------:R-:W-:Y:S01]  /*0780*/  NOP ;  /* 0x0000000000007918 */ /* 0x000fe20000000000 */
[----:B0-----:R-:W-:-:S06]  /*0790*/  UIMAD UR4, UR11, UR12, UR10 ;  /* 0x0000000c0b0472a4 */ /* 0x001fcc000f8e020a */
[----:B------:R-:W-:Y:S01]  /*07a0*/  @P3 ISETP.NE.AND P4, PT, R0, UR4, PT ;  /* 0x0000000400003c0c */ /* 0x000fe2000bf85270 */
[----:B------:R-:W-:-:S03]  /*07b0*/  IMAD.MOV.U32 R0, RZ, RZ, 0x1 ;  /* 0x00000001ff007424 */ /* 0x000fc600078e00ff */
[----:B------:R-:W-:-:S04]  /*07c0*/  @P3 SEL R0, RZ, 0x1, P4 ;  /* 0x00000001ff003807 */ /* 0x000fc80002000000 */
[----:B------:R-:W-:-:S05]  /*07d0*/  LOP3.LUT R0, R0, R3, RZ, 0xc0, !PT ;  /* 0x0000000300007212 */ /* 0x000fca00078ec0ff */
[----:B------:R0:W-:Y:S01]  /*07e0*/  STL [R1+0x3d8], R0 ;  /* 0x0003d80001007387 */ /* 0x0001e20000100800 */
[----:B------:R-:W-:Y:S05]  /*07f0*/  @!P2 BRA `(.L_x_3) ;  /* 0x000000000008a947 */ /* 0x000fea0003800000 */
[----:B-1234-:R-:W-:Y:S01]  /*0800*/  UCGABAR_ARV ;  /* 0x00000000000079c7 */ /* 0x01efe20008000000 */
[----:B------:R-:W-:Y:S05]  /*0810*/  BRA `(.L_x_4) ;  /* 0x0000000000047947 */ /* 0x000fea0003800000 */
.L_x_3:
[----:B-1234-:R-:W-:Y:S01]  /*0820*/  NOP ;  /* 0x0000000000007918 */ /* 0x01efe20000000000 */
.L_x_4:
[----:B------:R-:W-:Y:S01]  /*0830*/  ULDC UR4, c[0x0][0x65c] ;  /* 0x0001970000047ab9 */ /* 0x000fe20000000800 */
[----:B------:R-:W-:Y:S01]  /*0840*/  UMOV UR5, URZ ;  /* 0x0000003f00057c82 */ /* 0x000fe20008000000 */
[----:B------:R-:W-:-:S03]  /*0850*/  UISETP.NE.AND UP0, UPT, UR4, 0x1, UPT ;  /* 0x000000010400788c */ /* 0x000fc6000bf05270 */
[----:B------:R-:W-:Y:S01]  /*0860*/  UMOV UR4, UR13 ;  /* 0x0000000d00047c82 */ /* 0x000fe20008000000 */
[----:B------:R-:W-:Y:S02]  /*0870*/  UP2UR UR39, UPR, URZ, 0x1 ;  /* 0x000000013f277883 */ /* 0x000fe40008000000 */
[----:B------:R-:W-:Y:S02]  /*0880*/  PLOP3.LUT P0, PT, PT, PT, UP0, 0x80, 0x0 ;  /* 0x000000000000781c */ /* 0x000fe40003f0f008 */
[----:B------:R-:W-:Y:S02]  /*0890*/  PLOP3.LUT P3, PT, PT, PT, UP0, 0x80, 0x0 ;  /* 0x000000000000781c */ /* 0x000fe40003f6f008 */
[----:B------:R-:W-:Y:S01]  /*08a0*/  PLOP3.LUT P5, PT, PT, PT, UP0, 0x80, 0x0 ;  /* 0x000000000000781c */ /* 0x000fe20003faf008 */
[----:B------:R-:W-:Y:S01]  /*08b0*/  @UP0 ULDC UR14, c[0x0][0x10] ;  /* 0x00000400000e0ab9 */ /* 0x000fe20000000800 */
[----:B------:R-:W-:Y:S01]  /*08c0*/  @UP0 UMOV UR6, UR10 ;  /* 0x0000000a00060c82 */ /* 0x000fe20008000000 */
[----:B------:R-:W-:Y:S01]  /*08d0*/  @UP0 UMOV UR7, URZ ;  /* 0x0000003f00070c82 */ /* 0x000fe20008000000 */
[----:B------:R-:W-:Y:S01]  /*08e0*/  PLOP3.LUT P4, PT, PT, PT, UP0, 0x80, 0x0 ;  /* 0x000000000000781c */ /* 0x000fe20003f8f008 */
[----:B------:R-:W-:-:S03]  /*08f0*/  @UP0 UIMAD.WIDE.U32 UR14, UR13, UR14, UR6 ;  /* 0x0000000e0d0e02a5 */ /* 0x000fc6000f8e0006 */
[----:B------:R-:W-:Y:S01]  /*0900*/  @!UP0 ULDC UR7, c[0x0][0xc] ;  /* 0x0000030000078ab9 */ /* 0x000fe20000000800 */
[----:B------:R-:W-:Y:S01]  /*0910*/  @UP0 UMOV UR6, URZ ;  /* 0x0000003f00060c82 */ /* 0x000fe20008000000 */
[----:B------:R-:W-:Y:S01]  /*0920*/  @!UP0 UIMAD.WIDE.U32 UR4, UR10, UR7, UR4 ;  /* 0x000000070a0482a5 */ /* 0x000fe2000f8e0004 */
[----:B------:R-:W-:Y:S01]  /*0930*/  IMAD.U32 R2, RZ, RZ, UR14 ;  /* 0x0000000eff027e24 */ /* 0x000fe2000f8e00ff */
[----:B------:R-:W-:Y:S02]  /*0940*/  @UP0 UIADD3 UR6, UR15, UR6, URZ ;  /* 0x000000060f060290 */ /* 0x000fe4000fffe03f */
[----:B------:R-:W-:Y:S02]  /*0950*/  IMAD.U32 R3, RZ, RZ, UR15 ;  /* 0x0000000fff037e24 */ /* 0x000fe4000f8e00ff */
[----:B------:R-:W-:Y:S01]  /*0960*/  @P0 IMAD.MOV.U32 R7, RZ, RZ, R2 ;  /* 0x000000ffff070224 */ /* 0x000fe200078e0002 */
[----:B------:R-:W-:Y:S01]  /*0970*/  MOV R3, UR5 ;  /* 0x0000000500037c02 */ /* 0x000fe20008000f00 */
[----:B------:R-:W-:-:S02]  /*0980*/  IMAD.U32 R5, RZ, RZ, UR5 ;  /* 0x00000005ff057e24 */ /* 0x000fc4000f8e00ff */
[----:B------:R-:W-:Y:S02]  /*0990*/  IMAD.U32 R2, RZ, RZ, UR4 ;  /* 0x00000004ff027e24 */ /* 0x000fe4000f8e00ff */
[----:B------:R-:W-:Y:S02]  /*09a0*/  @P3 IMAD.U32 R6, RZ, RZ, UR6 ;  /* 0x00000006ff063e24 */ /* 0x000fe4000f8e00ff */
[----:B------:R-:W-:Y:S02]  /*09b0*/  @!P5 IMAD.MOV.U32 R6, RZ, RZ, R5 ;  /* 0x000000ffff06d224 */ /* 0x000fe400078e0005 */
[----:B------:R-:W-:Y:S02]  /*09c0*/  @!P4 IMAD.MOV.U32 R7, RZ, RZ, R2 ;  /* 0x000000ffff07c224 */ /* 0x000fe400078e0002 */
[----:B------:R-:W-:Y:S01]  /*09d0*/  IMAD.U32 R4, RZ, RZ, UR4 ;  /* 0x00000004ff047e24 */ /* 0x000fe2000f8e00ff */
[----:B------:R1:W-:Y:S04]  /*09e0*/  STL [R1+0x3f0], R6 ;  /* 0x0003f00601007387 */ /* 0x0003e80000100800 */
[----:B------:R1:W-:Y:S01]  /*09f0*/  STL [R1+0x3f4], R7 ;  /* 0x0003f40701007387 */ /* 0x0003e20000100800 */
[----:B------:R-:W-:Y:S05]  /*0a00*/  @!P2 BRA `(.L_x_5) ;  /* 0x00000000000ca947 */ /* 0x000fea0003800000 */
[----:B------:R-:W-:Y:S01]  /*0a10*/  UCGABAR_WAIT ;  /* 0x0000000000007dc7 */ /* 0x000fe20008000000 */
[----:B------:R-:W-:Y:S01]  /*0a20*/  CCTL.IVALL ;  /* 0x00000000ff00798f */ /* 0x000fe20002000000 */
[----:B------:R-:W-:Y:S05]  /*0a30*/  BRA `(.L_x_6) ;  /* 0x0000000000047947 */ /* 0x000fea0003800000 */
.L_x_5:
[----:B------:R-:W-:Y:S06]  /*0a40*/  BAR.SYNC.DEFER_BLOCKING 0x0 ;  /* 0x0000000000007b1d */ /* 0x000fec0000010000 */
.L_x_6:
[----:B------:R-:W-:Y:S05]  /*0a50*/  @!P1 BRA `(.L_x_7) ;  /* 0x0000046c00609947 */ /* 0x000fea0003800000 */
[----:B------:R-:W-:-:S06]  /*0a60*/  UISETP.GT.U32.AND UP0, UPT, UR16, 0x1, UPT ;  /* 0x000000011000788c */ /* 0x000fcc000bf04070 */
[----:B------:R-:W-:-:S13]  /*0a70*/  PLOP3.LUT P0, PT, PT, PT, UP0, 0x80, 0x0 ;  /* 0x000000000000781c */ /* 0x000fda0003f0f008 */
[----:B------:R-:W-:Y:S05]  /*0a80*/  @P0 EXIT ;  /* 0x000000000000094d */ /* 0x000fea0003800000 */
[----:B------:R-:W-:Y:S01]  /*0a90*/  ULDC.64 UR4, c[0x0][0x650] ;  /* 0x0001940000047ab9 */ /* 0x000fe20000000a00 */
[----:B------:R-:W-:Y:S01]  /*0aa0*/  UMOV UR48, 0xffffffff ;  /* 0xffffffff00307882 */ /* 0x000fe20000000000 */
[----:B------:R-:W-:Y:S01]  /*0ab0*/  ISETP.GE.U32.AND P0, PT, R7, UR4, PT ;  /* 0x0000000407007c0c */ /* 0x000fe2000bf06070 */
[----:B------:R-:W-:Y:S01]  /*0ac0*/  UMOV UR43, 0xffffffff ;  /* 0xffffffff002b7882 */ /* 0x000fe20000000000 */
[----:B------:R-:W-:Y:S01]  /*0ad0*/  UMOV UR42, 0xffffffff ;  /* 0xffffffff002a7882 */ /* 0x000fe20000000000 */
[----:B0-----:R-:W-:Y:S02]  /*0ae0*/  PRMT R0, RZ, 0x7610, R0 ;  /* 0x00007610ff007816 */ /* 0x001fe40000000000 */
[----:B------:R-:W-:-:S13]  /*0af0*/  ISETP.GE.U32.AND.EX P0, PT, R6, UR5, PT, P0 ;  /* 0x0000000506007c0c */ /* 0x000fda000bf06100 */
[----:B------:R-:W-:Y:S05]  /*0b00*/  @P0 BRA `(.L_x_8) ;  /* 0x0000000400480947 */ /* 0x000fea0003800000 */
[----:B------:R-:W-:Y:S01]  /*0b10*/  ULDC.64 UR16, c[0x0][0x628] ;  /* 0x00018a0000107ab9 */ /* 0x000fe20000000a00 */
[C---:B------:R-:W-:Y:S01]  /*0b20*/  R2UR UR19, R7.reuse ;  /* 0x00000000071372ca */ /* 0x040fe200000e0000 */
[----:B------:R-:W-:Y:S01]  /*0b30*/  ULDC UR18, c[0x0][0x630] ;  /* 0x00018c0000127ab9 */ /* 0x000fe20000000800 */
[----:B------:R-:W-:Y:S02]  /*0b40*/  ISETP.NE.U32.AND P0, PT, RZ, UR16, PT ;  /* 0x00000010ff007c0c */ /* 0x000fe4000bf05070 */
[----:B------:R-:W-:Y:S02]  /*0b50*/  R2UR UR4, R7 ;  /* 0x00000000070472ca */ /* 0x000fe400000e0000 */
[----:B------:R-:W-:Y:S02]  /*0b60*/  ISETP.NE.AND.EX P0, PT, RZ, UR17, PT, P0 ;  /* 0x00000011ff007c0c */ /* 0x000fe4000bf05300 */
[----:B------:R-:W-:-:S11]  /*0b70*/  R2UR UR5, R6 ;  /* 0x00000000060572ca */ /* 0x000fd600000e0000 */
[----:B------:R-:W-:Y:S05]  /*0b80*/  @!P0 BRA `(.L_x_9) ;  /* 0x0000000000308947 */ /* 0x000fea0003800000 */
[----:B------:R-:W-:Y:S01]  /*0b90*/  R2UR UR4, R7 ;  /* 0x00000000070472ca */ /* 0x000fe200000e0000 */
[----:B------:R-:W-:Y:S01]  /*0ba0*/  ULDC UR9, c[0x0][0x634] ;  /* 0x00018d0000097ab9 */ /* 0x000fe20000000800 */
[----:B------:R-:W-:-:S11]  /*0bb0*/  R2UR UR13, R6 ;  /* 0x00000000060d72ca */ /* 0x000fd600000e0000 */
[----:B------:R-:W-:-:S04]  /*0bc0*/  UIADD3 UR9, UP0, UR4, UR9, URZ ;  /* 0x0000000904097290 */ /* 0x000fc8000ff1e03f */
[----:B------:R-:W-:-:S04]  /*0bd0*/  UIADD3.X UR13, URZ, UR13, URZ, UP0, !UPT ;  /* 0x0000000d3f0d7290 */ /* 0x000fc800087fe43f */
[----:B------:R-:W-:-:S04]  /*0be0*/  UIMAD.WIDE.U32 UR4, UR13, UR16, URZ ;  /* 0x000000100d0472a5 */ /* 0x000fc8000f8e003f */
[----:B------:R-:W-:Y:S02]  /*0bf0*/  UIMAD.WIDE.U32 UR6, UP0, UR9, UR17, UR4 ;  /* 0x00000011090672a5 */ /* 0x000fe4000f800004 */
[----:B------:R-:W-:Y:S02]  /*0c00*/  UIMAD.WIDE.U32 UR4, UR9, UR16, URZ ;  /* 0x00000010090472a5 */ /* 0x000fe4000f8e003f */
[----:B------:R-:W-:Y:S02]  /*0c10*/  UIADD3.X UR15, URZ, URZ, URZ, UP0, !UPT ;  /* 0x0000003f3f0f7290 */ /* 0x000fe400087fe43f */
[----:B------:R-:W-:Y:S01]  /*0c20*/  UIADD3 URZ, UP0, UR5, UR6, URZ ;  /* 0x00000006053f7290 */ /* 0x000fe2000ff1e03f */
[----:B------:R-:W-:-:S03]  /*0c30*/  UMOV UR14, UR7 ;  /* 0x00000007000e7c82 */ /* 0x000fc60008000000 */
[----:B------:R-:W-:-:S12]  /*0c40*/  UIMAD.WIDE.U32.X UR4, UR13, UR17, UR14, UP0 ;  /* 0x000000110d0472a5 */ /* 0x000fd800080e040e */
.L_x_9:
[----:B------:R-:W-:Y:S01]  /*0c50*/  USHF.R.U64 UR42, UR4, UR18, UR5 ;  /* 0x00000012042a7299 */ /* 0x000fe20008001205 */
[----:B------:R-:W-:Y:S01]  /*0c60*/  R2UR UR7, R6 ;  /* 0x00000000060772ca */ /* 0x000fe200000e0000 */
[----:B------:R-:W-:Y:S02]  /*0c70*/  USHF.R.U32.HI UR4, URZ, UR18, UR5 ;  /* 0x000000123f047299 */ /* 0x000fe40008011605 */
[----:B------:R-:W-:Y:S01]  /*0c80*/  UIADD3 UR5, UP0, URZ, -UR42, URZ ;  /* 0x8000002a3f057290 */ /* 0x000fe2000ff1e03f */
[----:B------:R-:W-:Y:S01]  /*0c90*/  ULDC.64 UR14, c[0x0][0x620] ;  /* 0x00018800000e7ab9 */ /* 0x000fe20000000a00 */
[----:B------:R-:W-:Y:S02]  /*0ca0*/  UMOV UR6, UR19 ;  /* 0x0000001300067c82 */ /* 0x000fe40008000000 */
[----:B------:R-:W-:Y:S01]  /*0cb0*/  UIADD3.X UR4, URZ, ~UR4, URZ, UP0, !UPT ;  /* 0x800000043f047290 */ /* 0x000fe200087fe43f */
[----:B------:R-:W-:Y:S01]  /*0cc0*/  ULDC UR9, c[0x0][0x618] ;  /* 0x0001860000097ab9 */ /* 0x000fe20000000800 */
[----:B------:R-:W-:-:S02]  /*0cd0*/  UIMAD UR12, UR11, UR12, UR10 ;  /* 0x0000000c0b0c72a4 */ /* 0x000fc4000f8e020a */
[----:B------:R-:W-:Y:S02]  /*0ce0*/  UIMAD UR4, UR4, UR14, URZ ;  /* 0x0000000e040472a4 */ /* 0x000fe4000f8e023f */
[----:B------:R-:W-:Y:S02]  /*0cf0*/  UIMAD.WIDE.U32 UR6, UR5, UR14, UR6 ;  /* 0x0000000e050672a5 */ /* 0x000fe4000f8e0006 */
[----:B------:R-:W-:Y:S01]  /*0d00*/  UIMAD UR4, UR5, UR15, UR4 ;  /* 0x0000000f050472a4 */ /* 0x000fe2000f8e0204 */
[----:B------:R-:W-:Y:S01]  /*0d10*/  ULDC UR10, c[0x0][0x608] ;  /* 0x00018200000a7ab9 */ /* 0x000fe20000000800 */
[----:B------:R-:W-:Y:S02]  /*0d20*/  ULDC UR18, c[0x0][0x658] ;  /* 0x0001960000127ab9 */ /* 0x000fe40000000800 */
[----:B------:R-:W-:Y:S01]  /*0d30*/  UIADD3 UR7, UR7, UR4, URZ ;  /* 0x0000000407077290 */ /* 0x000fe2000fffe03f */
[----:B------:R-:W-:Y:S02]  /*0d40*/  UMOV UR11, 0xffffffff ;  /* 0xffffffff000b7882 */ /* 0x000fe40000000000 */
[----:B------:R-:W-:Y:S01]  /*0d50*/  ULDC.64 UR4, c[0x0][0x640] ;  /* 0x0001900000047ab9 */ /* 0x000fe20000000a00 */
[----:B------:R-:W-:Y:S01]  /*0d60*/  USHF.R.U64 UR16, UR6, UR9, UR7 ;  /* 0x0000000906107299 */ /* 0x000fe20008001207 */
[----:B------:R-:W-:Y:S01]  /*0d70*/  ISETP.NE.U32.AND P0, PT, RZ, UR4, PT ;  /* 0x00000004ff007c0c */ /* 0x000fe2000bf05070 */
[----:B------:R-:W-:-:S02]  /*0d80*/  USHF.R.U32.HI UR7, URZ, UR9, UR7 ;  /* 0x000000093f077299 */ /* 0x000fc40008011607 */
[----:B------:R-:W-:Y:S01]  /*0d90*/  USHF.L.U32 UR6, UR11, UR18, URZ ;  /* 0x000000120b067299 */ /* 0x000fe2000800063f */
[----:B------:R-:W-:Y:S01]  /*0da0*/  ISETP.NE.AND.EX P0, PT, RZ, UR5, PT, P0 ;  /* 0x00000005ff007c0c */ /* 0x000fe2000bf05300 */
[----:B------:R-:W-:Y:S02]  /*0db0*/  USHF.R.U64 UR22, UR16, UR10, UR7 ;  /* 0x0000000a10167299 */ /* 0x000fe40008001207 */
[----:B------:R-:W-:Y:S02]  /*0dc0*/  USHF.R.U32.HI UR7, URZ, UR10, UR7 ;  /* 0x0000000a3f077299 */ /* 0x000fe40008011607 */
[----:B------:R-:W-:Y:S02]  /*0dd0*/  UISETP.NE.AND UP1, UPT, UR39, URZ, UPT ;  /* 0x0000003f2700728c */ /* 0x000fe4000bf25270 */
[----:B------:R-:W-:Y:S01]  /*0de0*/  USHF.R.U64 UR23, UR22, UR18, UR7 ;  /* 0x0000001216177299 */ /* 0x000fe20008001207 */
[----:B------:R-:W-:Y:S01]  /*0df0*/  ULDC UR17, c[0x0][0x600] ;  /* 0x0001800000117ab9 */ /* 0x000fe20000000800 */
[----:B------:R-:W-:-:S02]  /*0e00*/  ULOP3.LUT UR13, URZ, UR6, URZ, 0x33, !UPT ;  /* 0x000000063f0d7292 */ /* 0x000fc4000f8e333f */
[----:B------:R-:W-:Y:S02]  /*0e10*/  UIADD3 UR15, UR17, -0x1, URZ ;  /* 0xffffffff110f7890 */ /* 0x000fe4000fffe03f */
[----:B------:R-:W-:Y:S02]  /*0e20*/  USEL UR12, UR8, UR12, !UP1 ;  /* 0x0000000c080c7287 */ /* 0x000fe4000c800000 */
[----:B------:R-:W-:Y:S01]  /*0e30*/  USHF.R.U32.HI UR7, URZ, UR18, UR7 ;  /* 0x000000123f077299 */ /* 0x000fe20008011607 */
[----:B------:R-:W-:Y:S01]  /*0e40*/  ULDC UR19, c[0x0][0x648] ;  /* 0x0001920000137ab9 */ /* 0x000fe20000000800 */
[----:B------:R-:W-:Y:S01]  /*0e50*/  ULDC UR20, c[0x0][0x638] ;  /* 0x00018e0000147ab9 */ /* 0x000fe20000000800 */
[----:B------:R-:W-:Y:S01]  /*0e60*/  UMOV UR21, 0x1 ;  /* 0x0000000100157882 */ /* 0x000fe20000000000 */
[----:B------:R-:W-:Y:S01]  /*0e70*/  UMOV UR6, UR23 ;  /* 0x0000001700067c82 */ /* 0x000fe20008000000 */
[----:B------:R-:W-:Y:S07]  /*0e80*/  @!P0 BRA `(.L_x_10) ;  /* 0x0000000000308947 */ /* 0x000fee0003800000 */
[----:B------:R-:W-:Y:S02]  /*0e90*/  ULDC UR10, c[0x0][0x64c] ;  /* 0x00019300000a7ab9 */ /* 0x000fe40000000800 */
        /* <DEDUP_REMOVED lines=8> */
[----:B------:R-:W-:-:S07]  /*0f20*/  UIMAD.WIDE.U32.X UR4, UR14, UR5, UR10, UP0 ;  /* 0x000000050e0472a5 */ /* 0x000fce00080e040a */
[----:B------:R-:W-:Y:S01]  /*0f30*/  UMOV UR6, UR4 ;  /* 0x0000000400067c82 */ /* 0x000fe20008000000 */
[----:B------:R-:W-:-:S05]  /*0f40*/  UMOV UR7, UR5 ;  /* 0x0000000500077c82 */ /* 0x000fca0008000000 */
.L_x_10:
[----:B------:R-:W-:Y:S01]  /*0f50*/  USHF.R.U64 UR5, UR6, UR19, UR7 ;  /* 0x0000001306057299 */ /* 0x000fe20008001207 */
[----:B------:R-:W-:Y:S01]  /*0f60*/  IMAD.MOV.U32 R0, RZ, RZ, 0x1 ;  /* 0x00000001ff007424 */ /* 0x000fe200078e00ff */
[----:B------:R-:W-:Y:S02]  /*0f70*/  USHF.L.U32 UR4, UR21, UR18, URZ ;  /* 0x0000001215047299 */ /* 0x000fe4000800063f */
[----:B------:R-:W-:Y:S02]  /*0f80*/  ULOP3.LUT UR13, UR22, UR13, URZ, 0xc0, !UPT ;  /* 0x0000000d160d7292 */ /* 0x000fe4000f8ec03f */
[----:B------:R-:W-:Y:S02]  /*0f90*/  UIADD3 UR6, -UR5, URZ, URZ ;  /* 0x0000003f05067290 */ /* 0x000fe4000fffe13f */
[----:B------:R-:W-:Y:S02]  /*0fa0*/  UIMAD UR13, UR4, UR5, UR13 ;  /* 0x00000005040d72a4 */ /* 0x000fe4000f8e020d */
[----:B------:R-:W-:-:S02]  /*0fb0*/  ULOP3.LUT UR15, UR16, UR15, URZ, 0xc0, !UPT ;  /* 0x0000000f100f7292 */ /* 0x000fc4000f8ec03f */
[----:B------:R-:W-:Y:S01]  /*0fc0*/  UIMAD UR4, UR6, UR20, UR23 ;  /* 0x00000014060472a4 */ /* 0x000fe2000f8e0217 */
[----:B------:R-:W-:Y:S01]  /*0fd0*/  ULDC UR5, c[0x0][0x610] ;  /* 0x0001840000057ab9 */ /* 0x000fe20000000800 */
[----:B------:R-:W-:Y:S02]  /*0fe0*/  UISETP.NE.AND UP0, UPT, UR39, URZ, UPT ;  /* 0x0000003f2700728c */ /* 0x000fe4000bf05270 */
[----:B------:R-:W-:Y:S02]  /*0ff0*/  UIMAD UR12, UR13, UR5, UR12 ;  /* 0x000000050d0c72a4 */ /* 0x000fe4000f8e020c */
[----:B------:R-:W-:-:S04]  /*1000*/  UIMAD UR4, UR4, UR17, UR15 ;  /* 0x00000011040472a4 */ /* 0x000fc8000f8e020f */
[----:B------:R-:W-:Y:S02]  /*1010*/  USEL UR43, UR4, UR12, !UP0 ;  /* 0x0000000c042b7287 */ /* 0x000fe4000c000000 */
[----:B------:R-:W-:-:S12]  /*1020*/  USEL UR48, UR12, UR4, !UP0 ;  /* 0x000000040c307287 */ /* 0x000fd8000c000000 */
.L_x_8:
[----:B------:R-:W-:-:S08]  /*1030*/  NOP ;  /* 0x0000000000007918 */ /* 0x000fd00000000000 */
[----:B------:R-:W0:Y:S02]  /*1040*/  USETMAXREG.TRY_ALLOC.CTAPOOL UP0, 0xf0 ;  /* 0x000000f0000079c8 */ /* 0x000e240008000600 */
[----:B0-----:R-:W-:-:S13]  /*1050*/  PLOP3.LUT P0, PT, PT, PT, UP0, 0x80, 0x0 ;  /* 0x000000000000781c */ /* 0x001fda0003f0f008 */
[----:B------:R-:W-:Y:S05]  /*1060*/  @!P0 BRA `(.L_x_8) ;  /* 0xfffffffc00f08947 */ /* 0x000fea000383ffff */
[----:B------:R-:W-:Y:S01]  /*1070*/  ULDC.64 UR4, c[0x0][0x598] ;  /* 0x0001660000047ab9 */ /* 0x000fe20000000a00 */
[----:B------:R-:W-:Y:S01]  /*1080*/  ULDC.64 UR52, c[0x0][0x208] ;  /* 0x0000820000347ab9 */ /* 0x000fe20000000a00 */
[----:B------:R-:W-:-:S04]  /*1090*/  ISETP.NE.U32.AND P0, PT, RZ, UR4, PT ;  /* 0x00000004ff007c0c */ /* 0x000fc8000bf05070 */
[----:B------:R-:W-:-:S13]  /*10a0*/  ISETP.NE.AND.EX P0, PT, RZ, UR5, PT, P0 ;  /* 0x00000005ff007c0c */ /* 0x000fda000bf05300 */
[----:B------:R-:W-:Y:S05]  /*10b0*/  @!P0 BRA `(.L_x_11) ;  /* 0x00000000001c8947 */ /* 0x000fea0003800000 */
[----:B------:R-:W0:Y:S02]  /*10c0*/  LDC.64 R2, c[0x0][0x598] ;  /* 0x00016600ff027b82 */ /* 0x000e240000000a00 */
[----:B0-----:R-:W2:Y:S02]  /*10d0*/  LDG.E.64 R2, desc[UR52][R2.64] ;  /* 0x0000003402027981 */ /* 0x001ea4000c1e1b00 */
[----:B--2---:R-:W-:-:S04]  /*10e0*/  ISETP.NE.U32.AND P0, PT, R2, RZ, PT ;  /* 0x000000ff0200720c */ /* 0x004fc80003f05070 */
[----:B------:R-:W-:-:S13]  /*10f0*/  ISETP.NE.AND.EX P0, PT, R3, RZ, PT, P0 ;  /* 0x000000ff0300720c */ /* 0x000fda0003f05300 */
[----:B------:R-:W-:Y:S05]  /*1100*/  @!P0 BRA `(.L_x_11) ;  /* 0x0000000000088947 */ /* 0x000fea0003800000 */
[----:B------:R0:W5:Y:S01]  /*1110*/  LD.E R2, desc[UR52][R2.64] ;  /* 0x0000003402027980 */ /* 0x000162000c101900 */
[----:B------:R-:W-:Y:S05]  /*1120*/  BRA `(.L_x_12) ;  /* 0x0000000000247947 */ /* 0x000fea0003800000 */
.L_x_11:
[----:B------:R-:W-:Y:S02]  /*1130*/  ULDC.64 UR4, c[0x0][0x588] ;  /* 0x0001620000047ab9 */ /* 0x000fe40000000a00 */
[----:B------:R-:W-:-:S04]  /*1140*/  ISETP.NE.U32.AND P0, PT, RZ, UR4, PT ;  /* 0x00000004ff007c0c */ /* 0x000fc8000bf05070 */
[----:B------:R-:W-:-:S13]  /*1150*/  ISETP.NE.AND.EX P0, PT, RZ, UR5, PT, P0 ;  /* 0x00000005ff007c0c */ /* 0x000fda000bf05300 */
[----:B------:R-:W-:Y:S05]  /*1160*/  @!P0 BRA `(.L_x_13) ;  /* 0x00000000000c8947 */ /* 0x000fea0003800000 */
[----:B------:R-:W0:Y:S02]  /*1170*/  LDC.64 R2, c[0x0][0x588] ;  /* 0x00016200ff027b82 */ /* 0x000e240000000a00 */
[----:B0-----:R2:W5:Y:S01]  /*1180*/  LDG.E R2, desc[UR52][R2.64] ;  /* 0x0000003402027981 */ /* 0x001562000c1e1900 */
[----:B------:R-:W-:Y:S05]  /*1190*/  BRA `(.L_x_12) ;  /* 0x0000000000087947 */ /* 0x000fea0003800000 */
.L_x_13:
[----:B------:R-:W-:Y:S02]  /*11a0*/  ULDC UR4, c[0x0][0x580] ;  /* 0x0001600000047ab9 */ /* 0x000fe40000000800 */
[----:B------:R-:W-:-:S07]  /*11b0*/  IMAD.U32 R2, RZ, RZ, UR4 ;  /* 0x00000004ff027e24 */ /* 0x000fce000f8e00ff */
.L_x_12:
[----:B------:R-:W-:Y:S02]  /*11c0*/  ULDC.64 UR4, c[0x0][0x5a0] ;  /* 0x0001680000047ab9 */ /* 0x000fe40000000a00 */
[----:B------:R-:W-:-:S04]  /*11d0*/  ISETP.NE.U32.AND P0, PT, RZ, UR4, PT ;  /* 0x00000004ff007c0c */ /* 0x000fc8000bf05070 */
[----:B------:R-:W-:-:S13]  /*11e0*/  ISETP.NE.AND.EX P0, PT, RZ, UR5, PT, P0 ;  /* 0x00000005ff007c0c */ /* 0x000fda000bf05300 */
[----:B------:R-:W-:Y:S05]  /*11f0*/  @!P0 BRA `(.L_x_14) ;  /* 0x00000000001c8947 */ /* 0x000fea0003800000 */
[----:B------:R-:W3:Y:S02]  /*1200*/  LDC.64 R4, c[0x0][0x5a0] ;  /* 0x00016800ff047b82 */ /* 0x000ee40000000a00 */
[----:B---3--:R-:W3:Y:S02]  /*1210*/  LDG.E.64 R4, desc[UR52][R4.64] ;  /* 0x0000003404047981 */ /* 0x008ee4000c1e1b00 */
[----:B---3--:R-:W-:-:S04]  /*1220*/  ISETP.NE.U32.AND P0, PT, R4, RZ, PT ;  /* 0x000000ff0400720c */ /* 0x008fc80003f05070 */
[----:B------:R-:W-:-:S13]  /*1230*/  ISETP.NE.AND.EX P0, PT, R5, RZ, PT, P0 ;  /* 0x000000ff0500720c */ /* 0x000fda0003f05300 */
[----:B------:R-:W-:Y:S05]  /*1240*/  @!P0 BRA `(.L_x_14) ;  /* 0x0000000000088947 */ /* 0x000fea0003800000 */
[----:B------:R3:W5:Y:S01]  /*1250*/  LD.E R16, desc[UR52][R4.64] ;  /* 0x0000003404107980 */ /* 0x000762000c101900 */
[----:B------:R-:W-:Y:S05]  /*1260*/  BRA `(.L_x_15) ;  /* 0x0000000000247947 */ /* 0x000fea0003800000 */
.L_x_14:
[----:B------:R-:W-:Y:S02]  /*1270*/  ULDC.64 UR4, c[0x0][0x590] ;  /* 0x0001640000047ab9 */ /* 0x000fe40000000a00 */
[----:B------:R-:W-:-:S04]  /*1280*/  ISETP.NE.U32.AND P0, PT, RZ, UR4, PT ;  /* 0x00000004ff007c0c */ /* 0x000fc8000bf05070 */
[----:B------:R-:W-:-:S13]  /*1290*/  ISETP.NE.AND.EX P0, PT, RZ, UR5, PT, P0 ;  /* 0x00000005ff007c0c */ /* 0x000fda000bf05300 */
[----:B------:R-:W-:Y:S05]  /*12a0*/  @!P0 BRA `(.L_x_16) ;  /* 0x00000000000c8947 */ /* 0x000fea0003800000 */
[----:B------:R-:W3:Y:S02]  /*12b0*/  LDC.64 R16, c[0x0][0x590] ;  /* 0x00016400ff107b82 */ /* 0x000ee40000000a00 */
[----:B---3--:R4:W5:Y:S01]  /*12c0*/  LDG.E R16, desc[UR52][R16.64] ;  /* 0x0000003410107981 */ /* 0x008962000c1e1900 */
[----:B------:R-:W-:Y:S05]  /*12d0*/  BRA `(.L_x_15) ;  /* 0x0000000000087947 */ /* 0x000fea0003800000 */
.L_x_16:
[----:B------:R-:W-:Y:S02]  /*12e0*/  ULDC UR4, c[0x0][0x584] ;  /* 0x0001610000047ab9 */ /* 0x000fe40000000800 */
[----:B------:R-:W-:-:S07]  /*12f0*/  MOV R16, UR4 ;  /* 0x0000000400107c02 */ /* 0x000fce0008000f00 */
.L_x_15:
[----:B------:R-:W-:-:S13]  /*1300*/  LOP3.LUT P0, RZ, R0, 0xff, RZ, 0xc0, !PT ;  /* 0x000000ff00ff7812 */ /* 0x000fda000780c0ff */
[----:B------:R-:W-:Y:S05]  /*1310*/  @!P0 EXIT ;  /* 0x000000000000894d */ /* 0x000fea0003800000 */
[----:B------:R-:W-:Y:S01]  /*1320*/  ULDC UR4, c[0x0][0x28c] ;  /* 0x0000a30000047ab9 */ /* 0x000fe20000000800 */
[----:B------:R-:W-:Y:S01]  /*1330*/  UMOV UR36, URZ ;  /* 0x0000003f00247c82 */ /* 0x000fe20008000000 */
[----:B------:R-:W-:Y:S01]  /*1340*/  UIADD3 UR4, UR4, 0x3f, URZ ;  /* 0x0000003f04047890 */ /* 0x000fe2000fffe03f */
[----:B------:R-:W-:-:S03]  /*1350*/  UMOV UR37, URZ ;  /* 0x0000003f00257c82 */ /* 0x000fc60008000000 */
[----:B------:R-:W-:-:S04]  /*1360*/  USHF.R.S32.HI UR5, URZ, 0x1f, UR4 ;  /* 0x0000001f3f057899 */ /* 0x000fc80008011404 */
[----:B------:R-:W-:-:S04]  /*1370*/  ULEA.HI UR5, UR5, UR4, URZ, 0x6 ;  /* 0x0000000405057291 */ /* 0x000fc8000f8f303f */
[----:B------:R-:W-:-:S12]  /*1380*/  USHF.R.S32.HI UR41, URZ, 0x6, UR5 ;  /* 0x000000063f297899 */ /* 0x000fd80008011405 */
.L_x_924:
[----:B------:R-:W0:Y:S01]  /*1390*/  S2R R0, SR_TID.X ;  /* 0x0000000000007919 */ /* 0x000e220000002100 */
[----:B-1----:R-:W1:Y:S01]  /*13a0*/  S2UR UR6, SR_CgaCtaId ;  /* 0x00000000000679c3 */ /* 0x002e620000008800 */
[----:B------:R-:W-:Y:S02]  /*13b0*/  UMOV UR40, 0x400 ;  /* 0x0000040000287882 */ /* 0x000fe40000000000 */
[----:B-1----:R-:W-:Y:S01]  /*13c0*/  ULEA UR40, UR6, UR40, 0x18 ;  /* 0x0000002806287291 */ /* 0x002fe2000f8ec03f */
[----:B0-----:R-:W-:-:S04]  /*13d0*/  LOP3.LUT R0, R0, 0x80, RZ, 0xc0, !PT ;  /* 0x0000008000007812 */ /* 0x001fc800078ec0ff */
[----:B------:R-:W-:-:S06]  /*13e0*/  SHF.R.U32.HI R0, RZ, 0x7, R0 ;  /* 0x00000007ff007819 */ /* 0x000fcc0000011600 */
[----:B------:R-:W0:Y:S02]  /*13f0*/  SHFL.IDX PT, R0, R0, RZ, 0x1f ;  /* 0x00001fff00007589 */ /* 0x000e2400000e0000 */
[----:B0-----:R-:W-:-:S13]  /*1400*/  R2UR UR4, R0 ;  /* 0x00000000000472ca */ /* 0x001fda00000e0000 */
[----:B------:R-:W-:-:S04]  /*1410*/  ULEA.HI UR5, UR4, UR4, URZ, 0x1 ;  /* 0x0000000404057291 */ /* 0x000fc8000f8f083f */
[----:B------:R-:W-:-:S04]  /*1420*/  ULOP3.LUT UR5, UR5, 0x7fffe, URZ, 0xc0, !UPT ;  /* 0x0007fffe05057892 */ /* 0x000fc8000f8ec03f */
[----:B------:R-:W-:-:S03]  /*1430*/  UIADD3 UR5, UR4, -UR5, URZ ;  /* 0x8000000504057290 */ /* 0x000fc6000fffe03f */
[----:B------:R-:W-:Y:S01]  /*1440*/  ULDC UR4, c[0x0][0x28c] ;  /* 0x0000a30000047ab9 */ /* 0x000fe20000000800 */
[----:B------:R-:W-:Y:S01]  /*1450*/  ULEA UR5, UR5, UR40, 0xd ;  /* 0x0000002805057291 */ /* 0x000fe2000f8e683f */
[----:B------:R-:W-:-:S03]  /*1460*/  ISETP.LT.AND P0, PT, RZ, UR4, PT ;  /* 0x00000004ff007c0c */ /* 0x000fc6000bf01270 */
[----:B------:R-:W-:-:S04]  /*1470*/  UIADD3 UR5, UR5, 0x100, URZ ;  /* 0x0000010005057890 */ /* 0x000fc8000fffe03f */
[----:B------:R-:W-:-:S04]  /*1480*/  USHF.R.U32.HI UR5, URZ, 0x4, UR5 ;  /* 0x000000043f057899 */ /* 0x000fc80008011605 */
[----:B------:R-:W-:Y:S02]  /*1490*/  ULOP3.LUT UR49, UR5, 0x3fff, URZ, 0xc0, !UPT ;  /* 0x00003fff05317892 */ /* 0x000fe4000f8ec03f */
[----:B---345:R-:W-:Y:S10]  /*14a0*/  @P0 BRA `(.L_x_17) ;  /* 0x0000000000400947 */ /* 0x038ff40003800000 */
[----:B------:R-:W-:Y:S01]  /*14b0*/  MOV R0, 0x0 ;  /* 0x0000000000007802 */ /* 0x000fe20000000f00 */
[----:B------:R-:W-:Y:S01]  /*14c0*/  ULDC.64 UR4, c[0x4][0x68] ;  /* 0x01001a0000047ab9 */ /* 0x000fe20000000a00 */
[----:B------:R-:W-:Y:S01]  /*14d0*/  ULDC.64 UR6, c[0x4][0x8] ;  /* 0x0100020000067ab9 */ /* 0x000fe20000000a00 */
[----:B---3--:R-:W-:Y:S01]  /*14e0*/  IMAD.U32 R4, RZ, RZ, UR4 ;  /* 0x00000004ff047e24 */ /* 0x008fe2000f8e00ff */
[----:B------:R0:W1:Y:S01]  /*14f0*/  LDC.64 R14, c[0x4][R0] ;  /* 0x01000000000e7b82 */ /* 0x0000620000000a00 */
[----:B------:R-:W-:Y:S01]  /*1500*/  IMAD.U32 R5, RZ, RZ, UR5 ;  /* 0x00000005ff057e24 */ /* 0x000fe2000f8e00ff */
[----:B------:R-:W-:Y:S01]  /*1510*/  ULDC.64 UR4, c[0x4][0x70] ;  /* 0x01001c0000047ab9 */ /* 0x000fe20000000a00 */
[----:B------:R-:W-:Y:S01]  /*1520*/  IMAD.U32 R10, RZ, RZ, UR6 ;  /* 0x00000006ff0a7e24 */ /* 0x000fe2000f8e00ff */
[----:B------:R-:W-:Y:S01]  /*1530*/  MOV R8, 0x1e1 ;  /* 0x000001e100087802 */ /* 0x000fe20000000f00 */
[----:B------:R-:W-:Y:S02]  /*1540*/  IMAD.U32 R6, RZ, RZ, UR4 ;  /* 0x00000004ff067e24 */ /* 0x000fe4000f8e00ff */
[----:B------:R-:W-:-:S02]  /*1550*/  IMAD.U32 R7, RZ, RZ, UR5 ;  /* 0x00000005ff077e24 */ /* 0x000fc4000f8e00ff */
[----:B------:R-:W-:Y:S02]  /*1560*/  IMAD.U32 R11, RZ, RZ, UR7 ;  /* 0x00000007ff0b7e24 */ /* 0x000fe4000f8e00ff */
[----:B------:R-:W-:Y:S02]  /*1570*/  IMAD.MOV.U32 R12, RZ, RZ, 0x1 ;  /* 0x00000001ff0c7424 */ /* 0x000fe400078e00ff */
[----:B0-----:R-:W-:-:S07]  /*1580*/  IMAD.MOV.U32 R13, RZ, RZ, RZ ;  /* 0x000000ffff0d7224 */ /* 0x001fce00078e00ff */
[----:B------:R-:W-:-:S07]  /*1590*/  LEPC R20, `(.L_x_17) ;  /* 0x000000001014794e */ /* 0x000fce0000000000 */
[----:B-12-45:R-:W-:Y:S05]  /*15a0*/  CALL.ABS.NOINC R14 ;  /* 0x000000000e007343 */ /* 0x036fea0003c00000 */
.L_x_17:
[----:B------:R-:W-:-:S06]  /*15b0*/  ULOP3.LUT UR4, UR38, 0x1, URZ, 0xfc, !UPT ;  /* 0x0000000126047892 */ /* 0x000fcc000f8efc3f */
[----:B------:R-:W-:-:S05]  /*15c0*/  IMAD.U32 R0, RZ, RZ, UR4 ;  /* 0x00000004ff007e24 */ /* 0x000fca000f8e00ff */
[----:B------:R-:W-:-:S13]  /*15d0*/  ISETP.NE.AND P0, PT, R0, 0x3, PT ;  /* 0x000000030000780c */ /* 0x000fda0003f05270 */
[----:B------:R-:W-:Y:S05]  /*15e0*/  @!P0 BRA `(.L_x_18) ;  /* 0x0000000000048947 */ /* 0x000fea0003800000 */
[----:B------:R-:W-:Y:S01]  /*15f0*/  BPT.TRAP 0x1 ;  /* 0x000000040000795c */ /* 0x000fe20000300000 */
.L_x_18:
[----:B--2---:R-:W-:Y:S02]  /*1600*/  IMAD.U32 R3, RZ, RZ, UR37 ;  /* 0x00000025ff037e24 */ /* 0x004fe4000f8e00ff */
[----:B------:R-:W-:-:S03]  /*1610*/  IMAD.U32 R0, RZ, RZ, UR36 ;  /* 0x00000024ff007e24 */ /* 0x000fc6000f8e00ff */
[----:B------:R-:W-:Y:S02]  /*1620*/  LEA R3, R3, UR40, 0x3 ;  /* 0x0000002803037c11 */ /* 0x000fe4000f8e18ff */
[----:B------:R-:W-:-:S04]  /*1630*/  SHF.L.U32 R0, R0, 0x1f, RZ ;  /* 0x0000001f00007819 */ /* 0x000fc800000006ff */
[----:B------:R0:W1:Y:S01]  /*1640*/  SYNCS.PHASECHK.TRANS64.TRYWAIT P1, [R3+URZ], R0 ;  /* 0x00000000030075a7 */ /* 0x000062000802017f */
[----:B------:R-:W-:Y:S05]  /*1650*/  @!P0 BRA `(.L_x_19) ;  /* 0x0000000000048947 */ /* 0x000fea0003800000 */
[----:B------:R-:W-:Y:S01]  /*1660*/  BPT.TRAP 0x1 ;  /* 0x000000040000795c */ /* 0x000fe20000300000 */
.L_x_19:
[----:B-1----:R-:W-:Y:S05]  /*1670*/  @P1 BRA `(.L_x_20) ;  /* 0x0000000000081947 */ /* 0x002fea0003800000 */
[----:B------:R-:W1:Y:S02]  /*1680*/  SYNCS.PHASECHK.TRANS64.TRYWAIT P1, [R3+URZ], R0 ;  /* 0x00000000030075a7 */ /* 0x000e64000802017f */
[----:B-1----:R-:W-:Y:S05]  /*1690*/  @!P1 BRA `(.L_x_21) ;  /* 0x0000047400d49947 */ /* 0x002fea0003800000 */
.L_x_20:
[----:B------:R-:W-:-:S04]  /*16a0*/  UISETP.LT.AND UP0, UPT, UR41, 0x1, UPT ;  /* 0x000000012900788c */ /* 0x000fc8000bf01270 */
[----:B------:R-:W-:-:S06]  /*16b0*/  USEL UR4, UR41, 0x1, UP0 ;  /* 0x0000000129047887 */ /* 0x000fcc0008000000 */
[----:B01----:R-:W-:Y:S01]  /*16c0*/  IMAD.U32 R3, RZ, RZ, UR4 ;  /* 0x00000004ff037e24 */ /* 0x003fe2000f8e00ff */
[----:B------:R-:W-:Y:S05]  /*16d0*/  WARPSYNC.ALL ;  /* 0x0000000000007948 */ /* 0x000fea0003800000 */
[----:B------:R-:W-:-:S04]  /*16e0*/  IADD3 R3, -R3, UR41, RZ ;  /* 0x0000002903037c10 */ /* 0x000fc8000fffe1ff */
[----:B------:R-:W-:Y:S01]  /*16f0*/  ISETP.GE.AND P1, PT, R3, 0x1, PT ;  /* 0x000000010300780c */ /* 0x000fe20003f26270 */
[----:B------:R-:W-:Y:S01]  /*1700*/  UIADD3 UR4, UR40, 0x20100, URZ ;  /* 0x0002010028047890 */ /* 0x000fe2000fffe03f */
[----:B------:R-:W-:Y:S01]  /*1710*/  WARPGROUP.ARRIVE ;  /* 0x00000000000079c5 */ /* 0x000fe20000000000 */
[----:B------:R-:W-:Y:S01]  /*1720*/  ULOP3.LUT UR49, UR49, 0x10000, URZ, 0xfc, !UPT ;  /* 0x0001000031317892 */ /* 0x000fe2000f8efc3f */
[----:B------:R-:W-:Y:S01]  /*1730*/  STL [R1+0x4c4], R17 ;  /* 0x0004c41101007387 */ /* 0x000fe20000100800 */
[----:B------:R-:W-:Y:S02]  /*1740*/  USHF.R.U32.HI UR4, URZ, 0x4, UR4 ;  /* 0x000000043f047899 */ /* 0x000fe40008011604 */
[----:B------:R-:W-:Y:S01]  /*1750*/  ULEA UR51, UR37, UR49, 0xc ;  /* 0x0000003125337291 */ /* 0x000fe2000f8e603f */
[----:B-----5:R-:W-:Y:S01]  /*1760*/  STL [R1+0x4c0], R16 ;  /* 0x0004c01001007387 */ /* 0x020fe20000100800 */
[----:B------:R-:W-:Y:S01]  /*1770*/  ULOP3.LUT UR4, UR4, 0x3fff, URZ, 0xc0, !UPT ;  /* 0x00003fff04047892 */ /* 0x000fe2000f8ec03f */
[----:B------:R-:W-:Y:S01]  /*1780*/  UMOV UR9, 0x40000040 ;  /* 0x4000004000097882 */ /* 0x000fe20000000000 */
[----:B------:R-:W-:-:S02]  /*1790*/  UMOV UR11, 0x40000040 ;  /* 0x40000040000b7882 */ /* 0x000fc40000000000 */
[----:B------:R-:W-:Y:S01]  /*17a0*/  ULOP3.LUT UR50, UR4, 0x10000, URZ, 0xfc, !UPT ;  /* 0x0001000004327892 */ /* 0x000fe2000f8efc3f */
[----:B------:R-:W-:Y:S01]  /*17b0*/  STL [R1+0x4bc], R3 ;  /* 0x0004bc0301007387 */ /* 0x000fe20000100800 */
[----:B------:R-:W-:Y:S01]  /*17c0*/  UMOV UR8, UR51 ;  /* 0x0000003300087c82 */ /* 0x000fe20008000000 */
[----:B------:R-:W-:Y:S01]  /*17d0*/  UMOV UR17, UR9 ;  /* 0x0000000900117c82 */ /* 0x000fe20008000000 */
[----:B------:R-:W-:Y:S01]  /*17e0*/  UIMAD UR54, UR37, 0x700, UR50 ;  /* 0x00000700253678a4 */ /* 0x000fe2000f8e0232 */
[----:B------:R-:W-:Y:S01]  /*17f0*/  STL [R1+0x4b8], R2 ;  /* 0x0004b80201007387 */ /* 0x000fe20000100800 */
[----:B------:R-:W-:Y:S01]  /*1800*/  UMOV UR16, UR8 ;  /* 0x0000000800107c82 */ /* 0x000fe20008000000 */
[----:B------:R-:W-:Y:S01]  /*1810*/  UMOV UR19, 0x40000040 ;  /* 0x4000004000137882 */ /* 0x000fe20000000000 */
[----:B------:R-:W-:Y:S02]  /*1820*/  UIADD3 UR18, UR54, 0x100, URZ ;  /* 0x0000010036127890 */ /* 0x000fe4000fffe03f */
[----:B------:R-:W-:-:S02]  /*1830*/  UIADD3 UR6, UR54, 0x200, URZ ;  /* 0x0000020036067890 */ /* 0x000fc4000fffe03f */
[----:B------:R-:W-:Y:S01]  /*1840*/  UMOV UR10, UR54 ;  /* 0x00000036000a7c82 */ /* 0x000fe20008000000 */
[----:B------:R-:W-:Y:S01]  /*1850*/  UMOV UR4, UR8 ;  /* 0x0000000800047c82 */ /* 0x000fe20008000000 */
[----:B------:R-:W-:Y:S01]  /*1860*/  HGMMA.64x32x16.F32.BF16 R24, gdesc[UR8], RZ, !UPT, gsb0 ;  /* 0x00600000081879f0 */ /* 0x000fe2000c0018ff */
[----:B------:R-:W-:Y:S01]  /*1870*/  UMOV UR5, UR9 ;  /* 0x0000000900057c82 */ /* 0x000fe20008000000 */
[----:B------:R-:W-:Y:S01]  /*1880*/  UMOV UR7, 0x40000040 ;  /* 0x4000004000077882 */ /* 0x000fe20000000000 */
[----:B------:R-:W-:Y:S01]  /*1890*/  UIADD3 UR14, UR54, 0x300, URZ ;  /* 0x00000300360e7890 */ /* 0x000fe2000fffe03f */
[----:B------:R-:W-:Y:S01]  /*18a0*/  UMOV UR12, UR8 ;  /* 0x00000008000c7c82 */ /* 0x000fe20008000000 */
        /* <DEDUP_REMOVED lines=13> */
[----:B------:R-:W-:-:S02]  /*1980*/  UMOV UR23, 0x40000040 ;  /* 0x4000004000177882 */ /* 0x000fc40000000000 */
[----:B------:R-:W-:Y:S02]  /*1990*/  UMOV UR35, UR23 ;  /* 0x0000001700237c82 */ /* 0x000fe40008000000 */
[----:B------:R-:W-:Y:S01]  /*19a0*/  UMOV UR34, UR22 ;  /* 0x0000001600227c82 */ /* 0x000fe20008000000 */
[----:B------:R-:W-:Y:S02]  /*19b0*/  WARPGROUP.DEPBAR.LE gsb0, 0x0 ;  /* 0x00008000000079c5 */ /* 0x000fe40000010000 */
[----:B------:R-:W-:Y:S04]  /*19c0*/  STL.64 [R1+0x380], R24 ;  /* 0x0003801801007387 */ /* 0x000fe80000100a00 */
[----:B------:R-:W-:Y:S04]  /*19d0*/  STL.64 [R1+0x388], R26 ;  /* 0x0003881a01007387 */ /* 0x000fe80000100a00 */
[----:B------:R-:W-:Y:S04]  /*19e0*/  STL.64 [R1+0x390], R28 ;  /* 0x0003901c01007387 */ /* 0x000fe80000100a00 */
[----:B------:R-:W-:Y:S04]  /*19f0*/  STL.64 [R1+0x398], R30 ;  /* 0x0003981e01007387 */ /* 0x000fe80000100a00 */
[----:B------:R-:W-:Y:S04]  /*1a00*/  STL.64 [R1+0x3a0], R32 ;  /* 0x0003a02001007387 */ /* 0x000fe80000100a00 */
[----:B------:R-:W-:Y:S04]  /*1a10*/  STL.64 [R1+0x3a8], R34 ;  /* 0x0003a82201007387 */ /* 0x000fe80000100a00 */
[----:B------:R-:W-:Y:S04]  /*1a20*/  STL.64 [R1+0x3b0], R36 ;  /* 0x0003b02401007387 */ /* 0x000fe80000100a00 */
[----:B------:R0:W-:Y:S02]  /*1a30*/  STL.64 [R1+0x3b8], R38 ;  /* 0x0003b82601007387 */ /* 0x0001e40000100a00 */
[----:B0-----:R-:W-:-:S06]  /*1a40*/  WARPGROUP.ARRIVE ;  /* 0x00000000000079c5 */ /* 0x001fcc0000000000 */
[----:B------:R-:W-:Y:S03]  /*1a50*/  HGMMA.64x32x16.F32.BF16 R24, gdesc[UR16], RZ, !UPT, gsb0 ;  /* 0x00600000101879f0 */ /* 0x000fe6000c0018ff */
        /* <DEDUP_REMOVED lines=10> */
[----:B------:R-:W-:Y:S01]  /*1b00*/  HGMMA.64x32x16.F32.BF16 R24, gdesc[UR4], RZ, !UPT, gsb0 ;  /* 0x00600000041879f0 */ /* 0x000fe2000c0018ff */
[----:B------:R-:W-:Y:S02]  /*1b10*/  UIADD3 UR4, UR51, 0x400, URZ ;  /* 0x0000040033047890 */ /* 0x000fe4000fffe03f */
        /* <DEDUP_REMOVED lines=12> */
[----:B------:R-:W-:Y:S01]  /*1be0*/  WARPGROUP.ARRIVE ;  /* 0x00000000000079c5 */ /* 0x000fe20000000000 */
[----:B------:R-:W-:Y:S01]  /*1bf0*/  MOV R20, R25 ;  /* 0x0000001900147202 */ /* 0x000fe20000000f00 */
[----:B------:R-:W-:Y:S01]  /*1c00*/  IMAD.MOV.U32 R19, RZ, RZ, R26 ;  /* 0x000000ffff137224 */ /* 0x000fe200078e001a */
[----:B------:R-:W-:Y:S01]  /*1c10*/  MOV R11, R32 ;  /* 0x00000020000b7202 */ /* 0x000fe20000000f00 */
[----:B------:R-:W-:Y:S01]  /*1c20*/  IMAD.MOV.U32 R18, RZ, RZ, R27 ;  /* 0x000000ffff127224 */ /* 0x000fe200078e001b */
[----:B---3--:R-:W-:Y:S01]  /*1c30*/  MOV R4, R39 ;  /* 0x0000002700047202 */ /* 0x008fe20000000f00 */
[----:B------:R-:W-:Y:S01]  /*1c40*/  HGMMA.64x32x16.F32.BF16 R200, gdesc[UR24], RZ, !UPT, gsb0 ;  /* 0x0060000018c879f0 */ /* 0x000fe2000c0018ff */
[----:B------:R-:W-:-:S02]  /*1c50*/  IMAD.MOV.U32 R15, RZ, RZ, R28 ;  /* 0x000000ffff0f7224 */ /* 0x000fc400078e001c */
[----:B------:R-:W-:Y:S02]  /*1c60*/  IMAD.MOV.U32 R14, RZ, RZ, R29 ;  /* 0x000000ffff0e7224 */ /* 0x000fe400078e001d */
[----:B------:R-:W-:Y:S02]  /*1c70*/  IMAD.MOV.U32 R13, RZ, RZ, R30 ;  /* 0x000000ffff0d7224 */ /* 0x000fe400078e001e */
[----:B------:R-:W-:Y:S02]  /*1c80*/  IMAD.MOV.U32 R12, RZ, RZ, R31 ;  /* 0x000000ffff0c7224 */ /* 0x000fe400078e001f */
[----:B------:R-:W-:Y:S02]  /*1c90*/  IMAD.MOV.U32 R10, RZ, RZ, R33 ;  /* 0x000000ffff0a7224 */ /* 0x000fe400078e0021 */
[----:B------:R-:W-:Y:S02]  /*1ca0*/  IMAD.MOV.U32 R9, RZ, RZ, R34 ;  /* 0x000000ffff097224 */ /* 0x000fe400078e0022 */
[----:B------:R-:W-:-:S02]  /*1cb0*/  IMAD.MOV.U32 R8, RZ, RZ, R35 ;  /* 0x000000ffff087224 */ /* 0x000fc400078e0023 */
[----:B------:R-:W-:Y:S02]  /*1cc0*/  IMAD.MOV.U32 R7, RZ, RZ, R36 ;  /* 0x000000ffff077224 */ /* 0x000fe400078e0024 */
[----:B------:R-:W-:Y:S02]  /*1cd0*/  IMAD.MOV.U32 R6, RZ, RZ, R37 ;  /* 0x000000ffff067224 */ /* 0x000fe400078e0025 */
[----:B------:R-:W-:Y:S02]  /*1ce0*/  IMAD.MOV.U32 R5, RZ, RZ, R38 ;  /* 0x000000ffff057224 */ /* 0x000fe400078e0026 */
[----:B------:R-:W-:Y:S01]  /*1cf0*/  IMAD.MOV.U32 R0, RZ, RZ, R24 ;  /* 0x000000ffff007224 */ /* 0x000fe200078e0018 */
[----:B------:R-:W-:Y:S02]  /*1d00*/  WARPGROUP.DEPBAR.LE gsb0, 0x0 ;  /* 0x00008000000079c5 */ /* 0x000fe40000010000 */
[----:B------:R-:W-:Y:S01]  /*1d10*/  WARPGROUP.ARRIVE ;  /* 0x00000000000079c5 */ /* 0x000fe20000000000 */
[----:B------:R-:W-:Y:S04]  /*1d20*/  STL [R1+0xcf0], R200 ;  /* 0x000cf0c801007387 */ /* 0x000fe80000100800 */
[----:B------:R-:W-:Y:S01]  /*1d30*/  STL [R1+0xcec], R201 ;  /* 0x000cecc901007387 */ /* 0x000fe20000100800 */
[----:B------:R-:W-:Y:S03]  /*1d40*/  HGMMA.64x32x16.F32.BF16 R136, gdesc[UR28], RZ, !UPT, gsb0 ;  /* 0x006000001c8879f0 */ /* 0x000fe6000c0018ff */
[----:B------:R-:W-:Y:S04]  /*1d50*/  STL [R1+0xce8], R202 ;  /* 0x000ce8ca01007387 */ /* 0x000fe80000100800 */
        /* <DEDUP_REMOVED lines=12> */
[----:B------:R-:W-:Y:S01]  /*1e20*/  STL [R1+0xcb4], R215 ;  /* 0x000cb4d701007387 */ /* 0x000fe20000100800 */
[----:B------:R-:W-:-:S02]  /*1e30*/  WARPGROUP.DEPBAR.LE gsb0, 0x0 ;  /* 0x00008000000079c5 */ /* 0x000fc40000010000 */
[----:B------:R-:W-:Y:S01]  /*1e40*/  WARPGROUP.ARRIVE ;  /* 0x00000000000079c5 */ /* 0x000fe20000000000 */
[----:B------:R-:W-:Y:S04]  /*1e50*/  STL [R1+0xd20], R136 ;  /* 0x000d208801007387 */ /* 0x000fe80000100800 */
[----:B------:R-:W-:Y:S01]  /*1e60*/  STL [R1+0xd1c], R137 ;  /* 0x000d1c8901007387 */ /* 0x000fe20000100800 */
[----:B------:R-:W-:Y:S01]  /*1e70*/  HGMMA.64x32x16.F32.BF16 R72, gdesc[UR20], RZ, !UPT, gsb0 ;  /* 0x00600000144879f0 */ /* 0x000fe2000c0018ff */
[----:B------:R-:W-:Y:S01]  /*1e80*/  UMOV UR20, UR4 ;  /* 0x0000000400147c82 */ /* 0x000fe20008000000 */
[----:B------:R-:W-:Y:S01]  /*1e90*/  UMOV UR21, 0x40000040 ;  /* 0x4000004000157882 */ /* 0x000fe20000000000 */
[----:B------:R-:W-:Y:S01]  /*1ea0*/  UMOV UR28, UR20 ;  /* 0x00000014001c7c82 */ /* 0x000fe20008000000 */
[----:B------:R-:W-:Y:S01]  /*1eb0*/  UMOV UR29, UR21 ;  /* 0x00000015001d7c82 */ /* 0x000fe20008000000 */
[----:B------:R-:W-:Y:S01]  /*1ec0*/  UMOV UR24, UR20 ;  /* 0x0000001400187c82 */ /* 0x000fe20008000000 */
[----:B------:R-:W-:Y:S01]  /*1ed0*/  UMOV UR25, UR21 ;  /* 0x0000001500197c82 */ /* 0x000fe20008000000 */
[----:B------:R-:W-:Y:S01]  /*1ee0*/  STL [R1+0xd18], R138 ;  /* 0x000d188a01007387 */ /* 0x000fe20000100800 */
        /* <DEDUP_REMOVED lines=9> */
[----:B------:R-:W-:-:S02]  /*1f80*/  UMOV UR9, UR21 ;  /* 0x0000001500097c82 */ /* 0x000fc40008000000 */
        /* <DEDUP_REMOVED lines=16> */
[----:B------:R-:W-:Y:S01]  /*2090*/  UIADD3 UR20, UR51, 0xc00, URZ ;  /* 0x00000c0033147890 */ /* 0x000fe2000fffe03f */
[----:B------:R-:W-:Y:S01]  /*20a0*/  UMOV UR21, 0x40000040 ;  /* 0x4000004000157882 */ /* 0x000fe20000000000 */
        /* <DEDUP_REMOVED lines=24> */
[----:B------:R-:W-:Y:S02]  /*2230*/  UIADD3 UR24, UR51, 0x2, URZ ;  /* 0x0000000233187890 */ /* 0x000fe4000fffe03f */
        /* <DEDUP_REMOVED lines=33> */
[----:B------:R-:W-:-:S03]  /*2450*/  WARPGROUP.DEPBAR.LE gsb0, 0x0 ;  /* 0x00008000000079c5 */ /* 0x000fc60000010000 */
        /* <DEDUP_REMOVED lines=12> */
[----:B------:R-:W-:Y:S01]  /*2520*/  IMAD.MOV.U32 R56, RZ, RZ, R24 ;  /* 0x000000ffff387224 */ /* 0x000fe200078e0018 */
[----:B------:R-:W-:Y:S01]  /*2530*/  MOV R61, R29 ;  /* 0x0000001d003d7202 */ /* 0x000fe20000000f00 */
[----:B------:R-:W-:Y:S01]  /*2540*/  IMAD.MOV.U32 R57, RZ, RZ, R25 ;  /* 0x000000ffff397224 */ /* 0x000fe200078e0019 */
[----:B------:R-:W-:Y:S01]  /*2550*/  MOV R68, R36 ;  /* 0x0000002400447202 */ /* 0x000fe20000000f00 */
[----:B------:R-:W-:Y:S02]  /*2560*/  IMAD.MOV.U32 R58, RZ, RZ, R26 ;  /* 0x000000ffff3a7224 */ /* 0x000fe400078e001a */
[----:B------:R-:W-:-:S02]  /*2570*/  IMAD.MOV.U32 R59, RZ, RZ, R27 ;  /* 0x000000ffff3b7224 */ /* 0x000fc400078e001b */
[----:B------:R-:W-:Y:S02]  /*2580*/  IMAD.MOV.U32 R60, RZ, RZ, R28 ;  /* 0x000000ffff3c7224 */ /* 0x000fe400078e001c */
[----:B------:R-:W-:Y:S02]  /*2590*/  IMAD.MOV.U32 R62, RZ, RZ, R30 ;  /* 0x000000ffff3e7224 */ /* 0x000fe400078e001e */
[----:B------:R-:W-:Y:S01]  /*25a0*/  IMAD.MOV.U32 R63, RZ, RZ, R31 ;  /* 0x000000ffff3f7224 */ /* 0x000fe200078e001f */
[----:B------:R0:W-:Y:S01]  /*25b0*/  STL [R1+0xc98], R60 ;  /* 0x000c983c01007387 */ /* 0x0001e20000100800 */
[----:B------:R-:W-:Y:S02]  /*25c0*/  IMAD.MOV.U32 R64, RZ, RZ, R32 ;  /* 0x000000ffff407224 */ /* 0x000fe400078e0020 */
[----:B------:R-:W-:Y:S01]  /*25d0*/  IMAD.MOV.U32 R65, RZ, RZ, R33 ;  /* 0x000000ffff417224 */ /* 0x000fe200078e0021 */
[----:B------:R-:W-:Y:S01]  /*25e0*/  STL [R1+0xc94], R59 ;  /* 0x000c943b01007387 */ /* 0x000fe20000100800 */
[----:B------:R-:W-:-:S02]  /*25f0*/  IMAD.MOV.U32 R66, RZ, RZ, R34 ;  /* 0x000000ffff427224 */ /* 0x000fc400078e0022 */
[----:B------:R-:W-:Y:S01]  /*2600*/  IMAD.MOV.U32 R67, RZ, RZ, R35 ;  /* 0x000000ffff437224 */ /* 0x000fe200078e0023 */
[----:B------:R-:W-:Y:S01]  /*2610*/  STL [R1+0xc90], R58 ;  /* 0x000c903a01007387 */ /* 0x000fe20000100800 */
[----:B------:R-:W-:Y:S02]  /*2620*/  IMAD.MOV.U32 R69, RZ, RZ, R37 ;  /* 0x000000ffff457224 */ /* 0x000fe400078e0025 */
[----:B------:R-:W-:Y:S01]  /*2630*/  IMAD.MOV.U32 R70, RZ, RZ, R38 ;  /* 0x000000ffff467224 */ /* 0x000fe200078e0026 */
[----:B------:R-:W-:Y:S01]  /*2640*/  STL [R1+0xc8c], R57 ;  /* 0x000c8c3901007387 */ /* 0x000fe20000100800 */
[----:B------:R-:W-:Y:S02]  /*2650*/  IMAD.MOV.U32 R71, RZ, RZ, R39 ;  /* 0x000000ffff477224 */ /* 0x000fe400078e0027 */
[----:B------:R-:W-:Y:S01]  /*2660*/  WARPGROUP.ARRIVE ;  /* 0x00000000000079c5 */ /* 0x000fe20000000000 */
[----:B------:R1:W-:Y:S05]  /*2670*/  STL [R1+0xc88], R56 ;  /* 0x000c883801007387 */ /* 0x0003ea0000100800 */
[----:B------:R-:W-:Y:S03]  /*2680*/  HGMMA.64x32x16.F32.BF16 R24, gdesc[UR16], RZ, !UPT, gsb0 ;  /* 0x00600000101879f0 */ /* 0x000fe6000c0018ff */
[----:B------:R-:W-:-:S02]  /*2690*/  WARPGROUP.DEPBAR.LE gsb0, 0x0 ;  /* 0x00008000000079c5 */ /* 0x000fc40000010000 */
[----:B------:R-:W-:Y:S01]  /*26a0*/  WARPGROUP.ARRIVE ;  /* 0x00000000000079c5 */ /* 0x000fe20000000000 */
[----:B------:R-:W-:Y:S01]  /*26b0*/  IMAD.MOV.U32 R195, RZ, RZ, R24 ;  /* 0x000000ffffc37224 */ /* 0x000fe200078e0018 */
[----:B------:R-:W-:Y:S01]  /*26c0*/  MOV R198, R27 ;  /* 0x0000001b00c67202 */ /* 0x000fe20000000f00 */
[----:B------:R-:W-:Y:S01]  /*26d0*/  IMAD.MOV.U32 R196, RZ, RZ, R25 ;  /* 0x000000ffffc47224 */ /* 0x000fe200078e0019 */
[----:B------:R-:W-:Y:S01]  /*26e0*/  MOV R125, R34 ;  /* 0x00000022007d7202 */ /* 0x000fe20000000f00 */
[----:B------:R-:W-:Y:S01]  /*26f0*/  IMAD.MOV.U32 R197, RZ, RZ, R26 ;  /* 0x000000ffffc57224 */ /* 0x000fe200078e001a */
[----:B------:R-:W-:Y:S01]  /*2700*/  HGMMA.64x32x16.F32.BF16 R40, gdesc[UR8], RZ, !UPT, gsb0 ;  /* 0x00600000082879f0 */ /* 0x000fe2000c0018ff */
[----:B------:R-:W-:Y:S01]  /*2710*/  IMAD.MOV.U32 R199, RZ, RZ, R28 ;  /* 0x000000ffffc77224 */ /* 0x000fe200078e001c */
[----:B------:R-:W-:Y:S01]  /*2720*/  UMOV UR8, UR4 ;  /* 0x0000000400087c82 */ /* 0x000fe20008000000 */
[----:B------:R-:W-:Y:S01]  /*2730*/  IMAD.MOV.U32 R120, RZ, RZ, R29 ;  /* 0x000000ffff787224 */ /* 0x000fe200078e001d */
[----:B------:R-:W-:Y:S01]  /*2740*/  UMOV UR9, 0x40000040 ;  /* 0x4000004000097882 */ /* 0x000fe20000000000 */
[----:B------:R-:W-:Y:S01]  /*2750*/  IMAD.MOV.U32 R121, RZ, RZ, R30 ;  /* 0x000000ffff797224 */ /* 0x000fe200078e001e */
[----:B------:R-:W-:Y:S01]  /*2760*/  UMOV UR16, UR8 ;  /* 0x0000000800107c82 */ /* 0x000fe20008000000 */
        /* <DEDUP_REMOVED lines=12> */
[----:B------:R-:W-:Y:S01]  /*2830*/  UMOV UR28, UR8 ;  /* 0x00000008001c7c82 */ /* 0x000fe20008000000 */
[----:B------:R-:W-:Y:S01]  /*2840*/  UMOV UR29, UR9 ;  /* 0x00000009001d7c82 */ /* 0x000fe20008000000 */
[----:B------:R-:W-:Y:S01]  /*2850*/  UMOV UR32, UR8 ;  /* 0x0000000800207c82 */ /* 0x000fe20008000000 */
[----:B------:R-:W-:Y:S01]  /*2860*/  UMOV UR33, UR9 ;  /* 0x0000000900217c82 */ /* 0x000fe20008000000 */
[----:B------:R-:W-:-:S02]  /*2870*/  IMAD.MOV.U32 R129, RZ, RZ, R38 ;  /* 0x000000ffff817224 */ /* 0x000fc400078e0026 */
[----:B------:R-:W-:Y:S01]  /*2880*/  IMAD.MOV.U32 R130, RZ, RZ, R39 ;  /* 0x000000ffff827224 */ /* 0x000fe200078e0027 */
[----:B------:R-:W-:Y:S02]  /*2890*/  WARPGROUP.DEPBAR.LE gsb0, 0x0 ;  /* 0x00008000000079c5 */ /* 0x000fe40000010000 */
[----:B------:R-:W-:Y:S01]  /*28a0*/  IMAD.MOV.U32 R37, RZ, RZ, R52 ;  /* 0x000000ffff257224 */ /* 0x000fe200078e0034 */
[----:B------:R-:W-:Y:S01]  /*28b0*/  MOV R36, R53 ;  /* 0x0000003500247202 */ /* 0x000fe20000000f00 */
        /* <DEDUP_REMOVED lines=14> */
[----:B------:R-:W-:-:S06]  /*29a0*/  WARPGROUP.ARRIVE ;  /* 0x00000000000079c5 */ /* 0x000fcc0000000000 */
[----:B------:R-:W-:Y:S01]  /*29b0*/  HGMMA.64x32x16.F32.BF16 R40, gdesc[UR8], RZ, !UPT, gsb0 ;  /* 0x00600000082879f0 */ /* 0x000fe2000c0018ff */
[----:B------:R-:W-:Y:S02]  /*29c0*/  UMOV UR9, UR21 ;  /* 0x0000001500097c82 */ /* 0x000fe40008000000 */
        /* <DEDUP_REMOVED lines=14> */
[----:B----4-:R-:W-:Y:S02]  /*2ab0*/  IMAD.MOV.U32 R17, RZ, RZ, R52 ;  /* 0x000000ffff117224 */ /* 0x010fe400078e0034 */
[----:B------:R-:W-:Y:S02]  /*2ac0*/  IMAD.MOV.U32 R3, RZ, RZ, R54 ;  /* 0x000000ffff037224 */ /* 0x000fe400078e0036 */
[----:B------:R-:W-:Y:S02]  /*2ad0*/  IMAD.MOV.U32 R2, RZ, RZ, R55 ;  /* 0x000000ffff027224 */ /* 0x000fe400078e0037 */
[----:B------:R-:W-:-:S06]  /*2ae0*/  WARPGROUP.ARRIVE ;  /* 0x00000000000079c5 */ /* 0x000fcc0000000000 */
[----:B------:R-:W-:Y:S03]  /*2af0*/  HGMMA.64x32x16.F32.BF16 R40, gdesc[UR16], RZ, !UPT, gsb0 ;  /* 0x00600000102879f0 */ /* 0x000fe6000c0018ff */
[----:B------:R-:W-:Y:S02]  /*2b00*/  WARPGROUP.DEPBAR.LE gsb0, 0x0 ;  /* 0x00008000000079c5 */ /* 0x000fe40000010000 */
[----:B0-----:R-:W-:Y:S01]  /*2b10*/  IMAD.MOV.U32 R60, RZ, RZ, R40 ;  /* 0x000000ffff3c7224 */ /* 0x001fe200078e0028 */
[----:B-1----:R-:W-:Y:S01]  /*2b20*/  MOV R56, R44 ;  /* 0x0000002c00387202 */ /* 0x002fe20000000f00 */
        /* <DEDUP_REMOVED lines=13> */
[----:B------:R-:W-:Y:S02]  /*2c00*/  IMAD.MOV.U32 R194, RZ, RZ, R55 ;  /* 0x000000ffffc27224 */ /* 0x000fe400078e0037 */
[----:B------:R-:W-:-:S06]  /*2c10*/  WARPGROUP.ARRIVE ;  /* 0x00000000000079c5 */ /* 0x000fcc0000000000 */
[----:B------:R-:W-:Y:S01]  /*2c20*/  HGMMA.64x32x16.F32.BF16 R40, gdesc[UR4], RZ, !UPT, gsb0 ;  /* 0x00600000042879f0 */ /* 0x000fe2000c0018ff */
[----:B------:R-:W-:Y:S01]  /*2c30*/  UMOV UR4, UR24 ;  /* 0x0000001800047c82 */ /* 0x000fe20008000000 */
[----:B------:R-:W-:Y:S01]  /*2c40*/  UMOV UR24, UR8 ;  /* 0x0000000800187c82 */ /* 0x000fe20008000000 */
[----:B------:R-:W-:Y:S01]  /*2c50*/  UMOV UR8, UR20 ;  /* 0x0000001400087c82 */ /* 0x000fe20008000000 */
[----:B------:R-:W-:Y:S01]  /*2c60*/  UMOV UR5, 0x40000040 ;  /* 0x4000004000057882 */ /* 0x000fe20000000000 */
[----:B------:R-:W-:Y:S01]  /*2c70*/  UMOV UR16, UR4 ;  /* 0x0000000400107c82 */ /* 0x000fe20008000000 */
[----:B------:R-:W-:Y:S01]  /*2c80*/  UMOV UR17, UR5 ;  /* 0x0000000500117c82 */ /* 0x000fe20008000000 */
[----:B------:R-:W-:Y:S01]  /*2c90*/  UIADD3 UR46, UR54, 0x302, URZ ;  /* 0x00000302362e7890 */ /* 0x000fe2000fffe03f */
[----:B------:R-:W-:Y:S01]  /*2ca0*/  UMOV UR44, UR4 ;  /* 0x00000004002c7c82 */ /* 0x000fe20008000000 */
[----:B------:R-:W-:Y:S01]  /*2cb0*/  UMOV UR45, UR5 ;  /* 0x00000005002d7c82 */ /* 0x000fe20008000000 */
[----:B------:R-:W-:-:S02]  /*2cc0*/  WARPGROUP.DEPBAR.LE gsb0, 0x0 ;  /* 0x00008000000079c5 */ /* 0x000fc40000010000 */
[----:B------:R-:W-:Y:S01]  /*2cd0*/  IMAD.MOV.U32 R204, RZ, RZ, R40 ;  /* 0x000000ffffcc7224 */ /* 0x000fe200078e0028 */
[----:B------:R-:W-:Y:S01]  /*2ce0*/  MOV R206, R42 ;  /* 0x0000002a00ce7202 */ /* 0x000fe20000000f00 */
[----:B------:R-:W-:Y:S01]  /*2cf0*/  IMAD.MOV.U32 R205, RZ, RZ, R41 ;  /* 0x000000ffffcd7224 */ /* 0x000fe200078e0029 */
[----:B------:R-:W-:Y:S01]  /*2d00*/  MOV R213, R49 ;  /* 0x0000003100d57202 */ /* 0x000fe20000000f00 */
        /* <DEDUP_REMOVED lines=14> */
[----:B------:R-:W-:Y:S01]  /*2df0*/  UMOV UR12, UR20 ;  /* 0x00000014000c7c82 */ /* 0x000fe20008000000 */
[----:B------:R-:W-:Y:S01]  /*2e00*/  UMOV UR13, UR21 ;  /* 0x00000015000d7c82 */ /* 0x000fe20008000000 */
[----:B------:R-:W-:Y:S02]  /*2e10*/  WARPGROUP.DEPBAR.LE gsb0, 0x0 ;  /* 0x00008000000079c5 */ /* 0x000fe40000010000 */
[----:B------:R-:W-:Y:S01]  /*2e20*/  WARPGROUP.ARRIVE ;  /* 0x00000000000079c5 */ /* 0x000fe20000000000 */
[----:B------:R-:W-:Y:S01]  /*2e30*/  MOV R136, R40 ;  /* 0x0000002800887202 */ /* 0x000fe20000000f00 */
[----:B------:R-:W-:Y:S01]  /*2e40*/  IMAD.MOV.U32 R137, RZ, RZ, R41 ;  /* 0x000000ffff897224 */ /* 0x000fe200078e0029 */
[----:B------:R-:W-:Y:S01]  /*2e50*/  MOV R143, R47 ;  /* 0x0000002f008f7202 */ /* 0x000fe20000000f00 */
[----:B------:R-:W-:Y:S01]  /*2e60*/  IMAD.MOV.U32 R138, RZ, RZ, R42 ;  /* 0x000000ffff8a7224 */ /* 0x000fe200078e002a */
[----:B------:R-:W-:Y:S01]  /*2e70*/  MOV R202, R54 ;  /* 0x0000003600ca7202 */ /* 0x000fe20000000f00 */
[----:B------:R-:W-:Y:S01]  /*2e80*/  HGMMA.64x32x16.F32.BF16 R168, gdesc[UR24], RZ, !UPT, gsb0 ;  /* 0x0060000018a879f0 */ /* 0x000fe2000c0018ff */
[----:B------:R-:W-:Y:S01]  /*2e90*/  IMAD.MOV.U32 R139, RZ, RZ, R43 ;  /* 0x000000ffff8b7224 */ /* 0x000fe200078e002b */
[----:B------:R-:W-:Y:S01]  /*2ea0*/  UMOV UR24, UR20 ;  /* 0x0000001400187c82 */ /* 0x000fe20008000000 */
[----:B------:R-:W-:Y:S01]  /*2eb0*/  IMAD.MOV.U32 R140, RZ, RZ, R44 ;  /* 0x000000ffff8c7224 */ /* 0x000fe200078e002c */
[----:B------:R-:W-:Y:S01]  /*2ec0*/  UMOV UR25, UR21 ;  /* 0x0000001500197c82 */ /* 0x000fe20008000000 */
        /* <DEDUP_REMOVED lines=8> */
[----:B------:R-:W-:Y:S01]  /*2f50*/  IMAD.MOV.U32 R203, RZ, RZ, R55 ;  /* 0x000000ffffcb7224 */ /* 0x000fe200078e0037 */
[----:B------:R-:W-:Y:S02]  /*2f60*/  WARPGROUP.DEPBAR.LE gsb0, 0x0 ;  /* 0x00008000000079c5 */ /* 0x000fe40000010000 */
[----:B------:R-:W-:Y:S01]  /*2f70*/  WARPGROUP.ARRIVE ;  /* 0x00000000000079c5 */ /* 0x000fe20000000000 */
[----:B------:R0:W-:Y:S04]  /*2f80*/  STL.64 [R1+0xb00], R182 ;  /* 0x000b00b601007387 */ /* 0x0001e80000100a00 */
[----:B------:R1:W-:Y:S01]  /*2f90*/  STL.64 [R1+0xaf8], R180 ;  /* 0x000af8b401007387 */ /* 0x0003e20000100a00 */
[----:B------:R-:W-:Y:S01]  /*2fa0*/  HGMMA.64x32x16.F32.BF16 R104, gdesc[UR28], RZ, !UPT, gsb0 ;  /* 0x006000001c6879f0 */ /* 0x000fe2000c0018ff */
[----:B------:R-:W-:Y:S01]  /*2fb0*/  UMOV UR28, UR20 ;  /* 0x00000014001c7c82 */ /* 0x000fe20008000000 */
[----:B------:R-:W-:Y:S01]  /*2fc0*/  UMOV UR29, UR21 ;  /* 0x00000015001d7c82 */ /* 0x000fe20008000000 */
[----:B------:R2:W-:Y:S04]  /*2fd0*/  STL.64 [R1+0xaf0], R178 ;  /* 0x000af0b201007387 */ /* 0x0005e80000100a00 */
[----:B------:R3:W-:Y:S01]  /*2fe0*/  STL.64 [R1+0xae8], R176 ;  /* 0x000ae8b001007387 */ /* 0x0007e20000100a00 */
[----:B0-----:R-:W-:-:S02]  /*2ff0*/  IMAD.MOV.U32 R182, RZ, RZ, R37 ;  /* 0x000000ffffb67224 */ /* 0x001fc400078e0025 */
[----:B------:R-:W-:Y:S01]  /*3000*/  IMAD.MOV.U32 R183, RZ, RZ, R36 ;  /* 0x000000ffffb77224 */ /* 0x000fe200078e0024 */
[----:B------:R0:W-:Y:S01]  /*3010*/  STL.64 [R1+0xae0], R174 ;  /* 0x000ae0ae01007387 */ /* 0x0001e20000100a00 */
[----:B-1----:R-:W-:Y:S02]  /*3020*/  IMAD.MOV.U32 R180, RZ, RZ, R35 ;  /* 0x000000ffffb47224 */ /* 0x002fe400078e0023 */
[----:B------:R-:W-:Y:S01]  /*3030*/  IMAD.MOV.U32 R181, RZ, RZ, R34 ;  /* 0x000000ffffb57224 */ /* 0x000fe200078e0022 */
[----:B------:R1:W-:Y:S01]  /*3040*/  STL.64 [R1+0xad8], R172 ;  /* 0x000ad8ac01007387 */ /* 0x0003e20000100a00 */
[----:B--2---:R-:W-:Y:S01]  /*3050*/  IMAD.MOV.U32 R178, RZ, RZ, R33 ;  /* 0x000000ffffb27224 */ /* 0x004fe200078e0021 */
[----:B------:R-:W-:Y:S02]  /*3060*/  MOV R179, R32 ;  /* 0x0000002000b37202 */ /* 0x000fe40000000f00 */
[----:B------:R2:W-:Y:S01]  /*3070*/  STL.64 [R1+0xad0], R170 ;  /* 0x000ad0aa01007387 */ /* 0x0005e20000100a00 */
[----:B---3--:R-:W-:-:S02]  /*3080*/  IMAD.MOV.U32 R176, RZ, RZ, R31 ;  /* 0x000000ffffb07224 */ /* 0x008fc400078e001f */
[----:B------:R-:W-:Y:S01]  /*3090*/  IMAD.MOV.U32 R177, RZ, RZ, R30 ;  /* 0x000000ffffb17224 */ /* 0x000fe200078e001e */
[----:B------:R3:W-:Y:S01]  /*30a0*/  STL.64 [R1+0xac8], R168 ;  /* 0x000ac8a801007387 */ /* 0x0007e20000100a00 */
[----:B0-----:R-:W-:Y:S02]  /*30b0*/  IMAD.MOV.U32 R175, RZ, RZ, R29 ;  /* 0x000000ffffaf7224 */ /* 0x001fe400078e001d */
[----:B------:R-:W-:Y:S02]  /*30c0*/  IMAD.MOV.U32 R174, RZ, RZ, R24 ;  /* 0x000000ffffae7224 */ /* 0x000fe400078e0018 */
[----:B-1----:R-:W-:Y:S02]  /*30d0*/  IMAD.MOV.U32 R172, RZ, RZ, R28 ;  /* 0x000000ffffac7224 */ /* 0x002fe400078e001c */
[----:B------:R-:W-:Y:S01]  /*30e0*/  IMAD.MOV.U32 R173, RZ, RZ, R27 ;  /* 0x000000ffffad7224 */ /* 0x000fe200078e001b */
[----:B--2---:R-:W-:Y:S01]  /*30f0*/  MOV R171, R25 ;  /* 0x0000001900ab7202 */ /* 0x004fe20000000f00 */
[----:B------:R-:W-:Y:S01]  /*3100*/  IMAD.MOV.U32 R170, RZ, RZ, R26 ;  /* 0x000000ffffaa7224 */ /* 0x000fe200078e001a */
[----:B------:R-:W-:-:S02]  /*3110*/  WARPGROUP.DEPBAR.LE gsb0, 0x0 ;  /* 0x00008000000079c5 */ /* 0x000fc40000010000 */
[----:B------:R-:W-:Y:S01]  /*3120*/  WARPGROUP.ARRIVE ;  /* 0x00000000000079c5 */ /* 0x000fe20000000000 */
[----:B------:R-:W-:Y:S04]  /*3130*/  STL.64 [R1+0xb40], R118 ;  /* 0x000b407601007387 */ /* 0x000fe80000100a00 */
[----:B------:R-:W-:Y:S01]  /*3140*/  STL.64 [R1+0xb38], R116 ;  /* 0x000b387401007387 */ /* 0x000fe20000100a00 */
[----:B------:R-:W-:Y:S01]  /*3150*/  HGMMA.64x32x16.F32.BF16 R40, gdesc[UR32], RZ, !UPT, gsb0 ;  /* 0x00600000202879f0 */ /* 0x000fe2000c0018ff */
[----:B------:R-:W-:Y:S01]  /*3160*/  UMOV UR32, UR20 ;  /* 0x0000001400207c82 */ /* 0x000fe20008000000 */
[----:B------:R-:W-:Y:S01]  /*3170*/  UMOV UR33, UR21 ;  /* 0x0000001500217c82 */ /* 0x000fe20008000000 */
[----:B------:R-:W-:Y:S01]  /*3180*/  STL.64 [R1+0xb30], R114 ;  /* 0x000b307201007387 */ /* 0x000fe20000100a00 */
[----:B------:R-:W-:Y:S01]  /*3190*/  UMOV UR34, UR18 ;  /* 0x0000001200227c82 */ /* 0x000fe20008000000 */
[----:B------:R-:W-:-:S02]  /*31a0*/  UMOV UR35, UR19 ;  /* 0x0000001300237c82 */ /* 0x000fc40008000000 */
[----:B------:R-:W-:Y:S04]  /*31b0*/  STL.64 [R1+0xb28], R112 ;  /* 0x000b287001007387 */ /* 0x000fe80000100a00 */
[----:B------:R-:W-:Y:S04]  /*31c0*/  STL.64 [R1+0xb20], R110 ;  /* 0x000b206e01007387 */ /* 0x000fe80000100a00 */
[----:B------:R-:W-:Y:S04]  /*31d0*/  STL.64 [R1+0xb18], R108 ;  /* 0x000b186c01007387 */ /* 0x000fe80000100a00 */
[----:B------:R-:W-:Y:S04]  /*31e0*/  STL.64 [R1+0xb10], R106 ;  /* 0x000b106a01007387 */ /* 0x000fe80000100a00 */
[----:B------:R-:W-:Y:S01]  /*31f0*/  STL.64 [R1+0xb08], R104 ;  /* 0x000b086801007387 */ /* 0x000fe20000100a00 */
[----:B------:R-:W-:-:S02]  /*3200*/  WARPGROUP.DEPBAR.LE gsb0, 0x0 ;  /* 0x00008000000079c5 */ /* 0x000fc40000010000 */
[----:B------:R-:W-:Y:S01]  /*3210*/  WARPGROUP.ARRIVE ;  /* 0x00000000000079c5 */ /* 0x000fe20000000000 */
[----:B------:R-:W-:Y:S04]  /*3220*/  STL [R1+0xac4], R44 ;  /* 0x000ac42c01007387 */ /* 0x000fe80000100800 */
[----:B------:R-:W-:Y:S01]  /*3230*/  STL [R1+0xac0], R45 ;  /* 0x000ac02d01007387 */ /* 0x000fe20000100800 */
[----:B------:R-:W-:Y:S01]  /*3240*/  HGMMA.64x32x16.F32.BF16 R24, gdesc[UR20], RZ, !UPT, gsb0 ;  /* 0x00600000141879f0 */ /* 0x000fe2000c0018ff */
[----:B------:R-:W-:Y:S01]  /*3250*/  UMOV UR22, UR30 ;  /* 0x0000001e00167c82 */ /* 0x000fe20008000000 */
[----:B------:R-:W-:Y:S01]  /*3260*/  UMOV UR23, UR31 ;  /* 0x0000001f00177c82 */ /* 0x000fe20008000000 */
[----:B------:R-:W-:Y:S01]  /*3270*/  STL [R1+0xabc], R46 ;  /* 0x000abc2e01007387 */ /* 0x000fe20000100800 */
[----:B------:R-:W-:Y:S01]  /*3280*/  UMOV UR30, UR6 ;  /* 0x00000006001e7c82 */ /* 0x000fe20008000000 */
[----:B------:R-:W-:Y:S01]  /*3290*/  UMOV UR31, UR7 ;  /* 0x00000007001f7c82 */ /* 0x000fe20008000000 */
[----:B------:R-:W-:Y:S01]  /*32a0*/  UMOV UR7, 0x40000040 ;  /* 0x4000004000077882 */ /* 0x000fe20000000000 */
        /* <DEDUP_REMOVED lines=15> */
[----:B------:R-:W-:Y:S01]  /*33a0*/  STL [R1+0x9fc], R26 ;  /* 0x0009fc1a01007387 */ /* 0x000fe20000100800 */
[----:B------:R-:W-:Y:S01]  /*33b0*/  UMOV UR19, 0x40000040 ;  /* 0x4000004000137882 */ /* 0x000fe20000000000 */
[----:B---3--:R-:W-:Y:S01]  /*33c0*/  IMAD.MOV.U32 R168, RZ, RZ, R5 ;  /* 0x000000ffffa87224 */ /* 0x008fe200078e0005 */
[----:B------:R-:W-:Y:S01]  /*33d0*/  UMOV UR20, UR4 ;  /* 0x0000000400147c82 */ /* 0x000fe20008000000 */
[----:B------:R-:W-:Y:S01]  /*33e0*/  STL [R1+0x9f8], R27 ;  /* 0x0009f81b01007387 */ /* 0x000fe20000100800 */
[----:B------:R-:W-:Y:S01]  /*33f0*/  UMOV UR6, UR22 ;  /* 0x0000001600067c82 */ /* 0x000fe20008000000 */
[----:B------:R-:W-:Y:S01]  /*3400*/  IMAD.MOV.U32 R169, RZ, RZ, R4 ;  /* 0x000000ffffa97224 */ /* 0x000fe200078e0004 */
[----:B------:R-:W-:Y:S01]  /*3410*/  UMOV UR21, UR5 ;  /* 0x0000000500157c82 */ /* 0x000fe20008000000 */
        /* <DEDUP_REMOVED lines=11> */
[----:B------:R0:W-:Y:S01]  /*34d0*/  STL [R1+0x9c8], R39 ;  /* 0x0009c82701007387 */ /* 0x0001e20000100800 */
[----:B------:R-:W-:-:S02]  /*34e0*/  WARPGROUP.DEPBAR.LE gsb0, 0x0 ;  /* 0x00008000000079c5 */ /* 0x000fc40000010000 */
[----:B------:R-:W-:Y:S01]  /*34f0*/  WARPGROUP.ARRIVE ;  /* 0x00000000000079c5 */ /* 0x000fe20000000000 */
[----:B------:R-:W-:Y:S04]  /*3500*/  STL [R1+0xa44], R88 ;  /* 0x000a445801007387 */ /* 0x000fe80000100800 */
[----:B------:R-:W-:Y:S01]  /*3510*/  STL [R1+0xa40], R89 ;  /* 0x000a405901007387 */ /* 0x000fe20000100800 */
[----:B------:R-:W-:Y:S01]  /*3520*/  HGMMA.64x32x16.F32.BF16 R152, gdesc[UR24], RZ, !UPT, gsb0 ;  /* 0x00600000189879f0 */ /* 0x000fe2000c0018ff */
[----:B------:R-:W-:Y:S01]  /*3530*/  UMOV UR23, 0x40000040 ;  /* 0x4000004000177882 */ /* 0x000fe20000000000 */
[----:B------:R-:W-:Y:S01]  /*3540*/  UMOV UR47, 0x40000040 ;  /* 0x40000040002f7882 */ /* 0x000fe20000000000 */
        /* <DEDUP_REMOVED lines=21> */
[----:B------:R-:W-:Y:S02]  /*36a0*/  UIADD3 UR12, UR54, 0x102, URZ ;  /* 0x00000102360c7890 */ /* 0x000fe4000fffe03f */
[----:B------:R-:W-:Y:S01]  /*36b0*/  STL [R1+0xa7c], R154 ;  /* 0x000a7c9a01007387 */ /* 0x000fe20000100800 */
[----:B------:R-:W-:-:S03]  /*36c0*/  UIADD3 UR13, UR54, 0x202, URZ ;  /* 0x00000202360d7890 */ /* 0x000fc6000fffe03f */
        /* <DEDUP_REMOVED lines=14> */
[----:B0-----:R-:W-:Y:S01]  /*37b0*/  WARPGROUP.ARRIVE ;  /* 0x00000000000079c5 */ /* 0x001fe20000000000 */
[----:B------:R-:W-:Y:S04]  /*37c0*/  STL [R1+0xa94], R228 ;  /* 0x000a94e401007387 */ /* 0x000fe80000100800 */
[----:B------:R-:W-:Y:S01]  /*37d0*/  STL [R1+0xa90], R229 ;  /* 0x000a90e501007387 */ /* 0x000fe20000100800 */
[----:B------:R-:W-:Y:S03]  /*37e0*/  HGMMA.64x32x16.F32.BF16 R24, gdesc[UR28], RZ, !UPT, gsb0 ;  /* 0x006000001c1879f0 */ /* 0x000fe6000c0018ff */
[----:B------:R-:W-:Y:S04]  /*37f0*/  STL [R1+0xa8c], R230 ;  /* 0x000a8ce601007387 */ /* 0x000fe80000100800 */
[----:B------:R-:W-:Y:S01]  /*3800*/  STL [R1+0xa88], R231 ;  /* 0x000a88e701007387 */ /* 0x000fe20000100800 */
[----:B------:R-:W-:-:S02]  /*3810*/  WARPGROUP.DEPBAR.LE gsb0, 0x0 ;  /* 0x00008000000079c5 */ /* 0x000fc40000010000 */
[----:B-1----:R-:W-:Y:S01]  /*3820*/  WARPGROUP.ARRIVE ;  /* 0x00000000000079c5 */ /* 0x002fe20000000000 */
[----:B------:R-:W-:Y:S04]  /*3830*/  STL.64 [R1+0xc0], R24 ;  /* 0x0000c01801007387 */ /* 0x000fe80000100a00 */
[----:B------:R-:W-:Y:S01]  /*3840*/  STL.64 [R1+0xc8], R26 ;  /* 0x0000c81a01007387 */ /* 0x000fe20000100a00 */
[----:B------:R-:W-:Y:S03]  /*3850*/  HGMMA.64x32x16.F32.BF16 R88, gdesc[UR32], RZ, !UPT, gsb0 ;  /* 0x00600000205879f0 */ /* 0x000fe6000c0018ff */
[----:B------:R-:W-:Y:S04]  /*3860*/  STL.64 [R1+0xd0], R28 ;  /* 0x0000d01c01007387 */ /* 0x000fe80000100a00 */
[----:B------:R-:W-:Y:S04]  /*3870*/  STL.64 [R1+0xd8], R30 ;  /* 0x0000d81e01007387 */ /* 0x000fe80000100a00 */
[----:B------:R-:W-:Y:S04]  /*3880*/  STL.64 [R1+0xe0], R32 ;  /* 0x0000e02001007387 */ /* 0x000fe80000100a00 */
[----:B------:R-:W-:Y:S04]  /*3890*/  STL.64 [R1+0xe8], R34 ;  /* 0x0000e82201007387 */ /* 0x000fe80000100a00 */
[----:B------:R-:W-:Y:S04]  /*38a0*/  STL.64 [R1+0xf0], R36 ;  /* 0x0000f02401007387 */ /* 0x000fe80000100a00 */
[----:B------:R0:W-:Y:S01]  /*38b0*/  STL.64 [R1+0xf8], R38 ;  /* 0x0000f82601007387 */ /* 0x0001e20000100a00 */
[----:B------:R-:W-:-:S02]  /*38c0*/  WARPGROUP.DEPBAR.LE gsb0, 0x0 ;  /* 0x00008000000079c5 */ /* 0x000fc40000010000 */
[----:B0-----:R-:W-:Y:S01]  /*38d0*/  IMAD.MOV.U32 R38, RZ, RZ, R102 ;  /* 0x000000ffff267224 */ /* 0x001fe200078e0066 */
[----:B------:R-:W-:Y:S01]  /*38e0*/  MOV R36, R100 ;  /* 0x0000006400247202 */ /* 0x000fe20000000f00 */
[----:B------:R-:W-:Y:S01]  /*38f0*/  IMAD.MOV.U32 R39, RZ, RZ, R103 ;  /* 0x000000ffff277224 */ /* 0x000fe200078e0067 */
[----:B------:R-:W-:Y:S01]  /*3900*/  WARPGROUP.ARRIVE ;  /* 0x00000000000079c5 */ /* 0x000fe20000000000 */
[----:B------:R-:W-:Y:S01]  /*3910*/  IMAD.MOV.U32 R37, RZ, RZ, R101 ;  /* 0x000000ffff257224 */ /* 0x000fe200078e0065 */
[----:B------:R-:W-:Y:S01]  /*3920*/  MOV R29, R93 ;  /* 0x0000005d001d7202 */ /* 0x000fe20000000f00 */
[----:B------:R-:W-:Y:S01]  /*3930*/  IMAD.MOV.U32 R34, RZ, RZ, R98 ;  /* 0x000000ffff227224 */ /* 0x000fe200078e0062 */
[----:B------:R-:W-:Y:S01]  /*3940*/  STL.64 [R1+0xb80], R38 ;  /* 0x000b802601007387 */ /* 0x000fe20000100a00 */
[----:B------:R-:W-:Y:S01]  /*3950*/  IMAD.MOV.U32 R35, RZ, RZ, R99 ;  /* 0x000000ffff237224 */ /* 0x000fe200078e0063 */
[----:B------:R-:W-:Y:S01]  /*3960*/  HGMMA.64x32x16.F32.BF16 R104, gdesc[UR8], RZ, !UPT, gsb0 ;  /* 0x00600000086879f0 */ /* 0x000fe2000c0018ff */
[----:B------:R-:W-:Y:S01]  /*3970*/  IMAD.MOV.U32 R32, RZ, RZ, R96 ;  /* 0x000000ffff207224 */ /* 0x000fe200078e0060 */
[----:B------:R-:W-:Y:S01]  /*3980*/  STL.64 [R1+0xb78], R36 ;  /* 0x000b782401007387 */ /* 0x000fe20000100a00 */
[----:B------:R-:W-:-:S02]  /*3990*/  IMAD.MOV.U32 R33, RZ, RZ, R97 ;  /* 0x000000ffff217224 */ /* 0x000fc400078e0061 */
[----:B------:R-:W-:Y:S01]  /*39a0*/  IMAD.MOV.U32 R30, RZ, RZ, R94 ;  /* 0x000000ffff1e7224 */ /* 0x000fe200078e005e */
[----:B------:R-:W-:Y:S01]  /*39b0*/  STL.64 [R1+0xb70], R34 ;  /* 0x000b702201007387 */ /* 0x000fe20000100a00 */
[----:B------:R-:W-:Y:S02]  /*39c0*/  IMAD.MOV.U32 R31, RZ, RZ, R95 ;  /* 0x000000ffff1f7224 */ /* 0x000fe400078e005f */
[----:B------:R-:W-:Y:S01]  /*39d0*/  IMAD.MOV.U32 R28, RZ, RZ, R92 ;  /* 0x000000ffff1c7224 */ /* 0x000fe200078e005c */
[----:B------:R-:W-:Y:S01]  /*39e0*/  STL.64 [R1+0xb68], R32 ;  /* 0x000b682001007387 */ /* 0x000fe20000100a00 */
[----:B------:R-:W-:Y:S02]  /*39f0*/  IMAD.MOV.U32 R26, RZ, RZ, R90 ;  /* 0x000000ffff1a7224 */ /* 0x000fe400078e005a */
[----:B------:R-:W-:Y:S01]  /*3a00*/  IMAD.MOV.U32 R27, RZ, RZ, R91 ;  /* 0x000000ffff1b7224 */ /* 0x000fe200078e005b */
[----:B------:R-:W-:Y:S01]  /*3a10*/  STL.64 [R1+0xb60], R30 ;  /* 0x000b601e01007387 */ /* 0x000fe20000100a00 */
[----:B------:R-:W-:-:S02]  /*3a20*/  IMAD.MOV.U32 R24, RZ, RZ, R88 ;  /* 0x000000ffff187224 */ /* 0x000fc400078e0058 */
[----:B------:R-:W-:Y:S01]  /*3a30*/  IMAD.MOV.U32 R25, RZ, RZ, R89 ;  /* 0x000000ffff197224 */ /* 0x000fe200078e0059 */
[----:B------:R-:W-:Y:S04]  /*3a40*/  STL.64 [R1+0xb58], R28 ;  /* 0x000b581c01007387 */ /* 0x000fe80000100a00 */
[----:B------:R-:W-:Y:S04]  /*3a50*/  STL.64 [R1+0xb50], R26 ;  /* 0x000b501a01007387 */ /* 0x000fe80000100a00 */
[----:B------:R0:W-:Y:S04]  /*3a60*/  STL.64 [R1+0xb48], R24 ;  /* 0x000b481801007387 */ /* 0x0001e80000100a00 */
[----:B------:R-:W2:Y:S04]  /*3a70*/  LDL.LU.64 R152, [R1+0x380] ;  /* 0x0003800001987983 */ /* 0x000ea80000300a00 */
[----:B------:R-:W2:Y:S04]  /*3a80*/  LDL.LU.64 R154, [R1+0x388] ;  /* 0x00038800019a7983 */ /* 0x000ea80000300a00 */
[----:B------:R-:W2:Y:S04]  /*3a90*/  LDL.LU.64 R156, [R1+0x390] ;  /* 0x00039000019c7983 */ /* 0x000ea80000300a00 */
[----:B------:R-:W2:Y:S04]  /*3aa0*/  LDL.LU.64 R158, [R1+0x398] ;  /* 0x00039800019e7983 */ /* 0x000ea80000300a00 */
[----:B------:R-:W2:Y:S04]  /*3ab0*/  LDL.LU.64 R160, [R1+0x3a0] ;  /* 0x0003a00001a07983 */ /* 0x000ea80000300a00 */
[----:B------:R-:W2:Y:S04]  /*3ac0*/  LDL.LU.64 R162, [R1+0x3a8] ;  /* 0x0003a80001a27983 */ /* 0x000ea80000300a00 */
[----:B------:R-:W2:Y:S04]  /*3ad0*/  LDL.LU.64 R164, [R1+0x3b0] ;  /* 0x0003b00001a47983 */ /* 0x000ea80000300a00 */
[----:B------:R-:W2:Y:S01]  /*3ae0*/  LDL.LU.64 R166, [R1+0x3b8] ;  /* 0x0003b80001a67983 */ /* 0x000ea20000300a00 */
        /* <DEDUP_REMOVED lines=19> */
[----:B------:R-:W-:Y:S01]  /*3c20*/  STL.64 [R1+0xba8], R96 ;  /* 0x000ba86001007387 */ /* 0x000fe20000100a00 */
[----:B------:R-:W-:-:S03]  /*3c30*/  IMAD.MOV.U32 R89, RZ, RZ, R105 ;  /* 0x000000ffff597224 */ /* 0x000fc600078e0069 */
[----:B------:R-:W-:Y:S04]  /*3c40*/  STL.64 [R1+0xba0], R94 ;  /* 0x000ba05e01007387 */ /* 0x000fe80000100a00 */
[----:B------:R-:W-:Y:S04]  /*3c50*/  STL.64 [R1+0xb98], R92 ;  /* 0x000b985c01007387 */ /* 0x000fe80000100a00 */
[----:B------:R-:W-:Y:S04]  /*3c60*/  STL.64 [R1+0xb90], R90 ;  /* 0x000b905a01007387 */ /* 0x000fe80000100a00 */
[----:B------:R-:W-:Y:S04]  /*3c70*/  STL.64 [R1+0xb88], R88 ;  /* 0x000b885801007387 */ /* 0x000fe80000100a00 */
[----:B0-----:R-:W3:Y:S04]  /*3c80*/  LDL.LU.64 R24, [R1+0x280] ;  /* 0x0002800001187983 */ /* 0x001ee80000300a00 */
[----:B------:R-:W3:Y:S04]  /*3c90*/  LDL.LU.64 R26, [R1+0x288] ;  /* 0x00028800011a7983 */ /* 0x000ee80000300a00 */
[----:B------:R-:W3:Y:S04]  /*3ca0*/  LDL.LU.64 R28, [R1+0x290] ;  /* 0x00029000011c7983 */ /* 0x000ee80000300a00 */
[----:B------:R-:W3:Y:S04]  /*3cb0*/  LDL.LU.64 R30, [R1+0x298] ;  /* 0x00029800011e7983 */ /* 0x000ee80000300a00 */
[----:B------:R-:W3:Y:S04]  /*3cc0*/  LDL.LU.64 R32, [R1+0x2a0] ;  /* 0x0002a00001207983 */ /* 0x000ee80000300a00 */
[----:B------:R-:W3:Y:S04]  /*3cd0*/  LDL.LU.64 R34, [R1+0x2a8] ;  /* 0x0002a80001227983 */ /* 0x000ee80000300a00 */
[----:B------:R-:W3:Y:S04]  /*3ce0*/  LDL.LU.64 R36, [R1+0x2b0] ;  /* 0x0002b00001247983 */ /* 0x000ee80000300a00 */
[----:B------:R-:W3:Y:S01]  /*3cf0*/  LDL.LU.64 R38, [R1+0x2b8] ;  /* 0x0002b80001267983 */ /* 0x000ee20000300a00 */
[----:B------:R-:W-:Y:S01]  /*3d00*/  UMOV UR18, UR12 ;  /* 0x0000000c00127c82 */ /* 0x000fe20008000000 */
[----:B------:R-:W-:Y:S01]  /*3d10*/  IMAD.MOV.U32 R107, RZ, RZ, R20 ;  /* 0x000000ffff6b7224 */ /* 0x000fe200078e0014 */
[----:B------:R-:W-:Y:S01]  /*3d20*/  MOV R108, R19 ;  /* 0x00000013006c7202 */ /* 0x000fe20000000f00 */
[----:B------:R-:W-:-:S02]  /*3d30*/  IMAD.MOV.U32 R109, RZ, RZ, R18 ;  /* 0x000000ffff6d7224 */ /* 0x000fc400078e0012 */
[----:B------:R-:W-:Y:S02]  /*3d40*/  IMAD.MOV.U32 R110, RZ, RZ, R15 ;  /* 0x000000ffff6e7224 */ /* 0x000fe400078e000f */
[----:B------:R-:W-:Y:S02]  /*3d50*/  IMAD.MOV.U32 R111, RZ, RZ, R14 ;  /* 0x000000ffff6f7224 */ /* 0x000fe400078e000e */
[----:B------:R-:W-:Y:S01]  /*3d60*/  IMAD.MOV.U32 R112, RZ, RZ, R13 ;  /* 0x000000ffff707224 */ /* 0x000fe200078e000d */
[----:B------:R-:W-:Y:S01]  /*3d70*/  MOV R115, R10 ;  /* 0x0000000a00737202 */ /* 0x000fe20000000f00 */
[----:B------:R-:W-:Y:S02]  /*3d80*/  IMAD.MOV.U32 R113, RZ, RZ, R12 ;  /* 0x000000ffff717224 */ /* 0x000fe400078e000c */
[----:B------:R-:W-:Y:S02]  /*3d90*/  IMAD.MOV.U32 R114, RZ, RZ, R11 ;  /* 0x000000ffff727224 */ /* 0x000fe400078e000b */
[----:B------:R-:W-:-:S02]  /*3da0*/  IMAD.MOV.U32 R116, RZ, RZ, R9 ;  /* 0x000000ffff747224 */ /* 0x000fc400078e0009 */
[----:B------:R-:W-:Y:S02]  /*3db0*/  IMAD.MOV.U32 R117, RZ, RZ, R8 ;  /* 0x000000ffff757224 */ /* 0x000fe400078e0008 */
[----:B------:R-:W-:Y:S01]  /*3dc0*/  IMAD.MOV.U32 R118, RZ, RZ, R7 ;  /* 0x000000ffff767224 */ /* 0x000fe200078e0007 */
[----:B------:R-:W-:Y:S01]  /*3dd0*/  MOV R106, R0 ;  /* 0x00000000006a7202 */ /* 0x000fe20000000f00 */
[----:B------:R-:W-:Y:S01]  /*3de0*/  IMAD.MOV.U32 R119, RZ, RZ, R6 ;  /* 0x000000ffff777224 */ /* 0x000fe200078e0006 */
[----:B--2---:R-:W-:-:S06]  /*3df0*/  WARPGROUP.ARRIVE ;  /* 0x00000000000079c5 */ /* 0x004fcc0000000000 */
[----:B------:R-:W-:Y:S03]  /*3e00*/  HGMMA.64x32x16.F32.BF16 R152, gdesc[UR4], R152, gsb0 ;  /* 0x00600000049879f0 */ /* 0x000fe60008001898 */
[----:B------:R-:W-:Y:S02]  /*3e10*/  WARPGROUP.DEPBAR.LE gsb0, 0x0 ;  /* 0x00008000000079c5 */ /* 0x000fe40000010000 */
[----:B---3--:R-:W-:-:S06]  /*3e20*/  WARPGROUP.ARRIVE ;  /* 0x00000000000079c5 */ /* 0x008fcc0000000000 */
[----:B------:R-:W-:Y:S01]  /*3e30*/  HGMMA.64x32x16.F32.BF16 R24, gdesc[UR16], R24, gsb0 ;  /* 0x00600000101879f0 */ /* 0x000fe20008001818 */
[----:B------:R-:W-:Y:S02]  /*3e40*/  IMAD.MOV.U32 R20, RZ, RZ, R152 ;  /* 0x000000ffff147224 */ /* 0x000fe400078e0098 */
[----:B------:R-:W-:Y:S02]  /*3e50*/  IMAD.MOV.U32 R19, RZ, RZ, R153 ;  /* 0x000000ffff137224 */ /* 0x000fe400078e0099 */
[----:B------:R-:W-:Y:S02]  /*3e60*/  IMAD.MOV.U32 R18, RZ, RZ, R154 ;  /* 0x000000ffff127224 */ /* 0x000fe400078e009a */
[----:B------:R-:W-:Y:S01]  /*3e70*/  IMAD.MOV.U32 R15, RZ, RZ, R155 ;  /* 0x000000ffff0f7224 */ /* 0x000fe200078e009b */
[----:B------:R-:W-:Y:S01]  /*3e80*/  MOV R12, R158 ;  /* 0x0000009e000c7202 */ /* 0x000fe20000000f00 */
[----:B------:R-:W-:Y:S02]  /*3e90*/  IMAD.MOV.U32 R14, RZ, RZ, R156 ;  /* 0x000000ffff0e7224 */ /* 0x000fe400078e009c */
        /* <DEDUP_REMOVED lines=10> */
[----:B------:R-:W-:Y:S02]  /*3f40*/  WARPGROUP.DEPBAR.LE gsb0, 0x0 ;  /* 0x00008000000079c5 */ /* 0x000fe40000010000 */
[----:B------:R-:W-:Y:S02]  /*3f50*/  IMAD.MOV.U32 R152, RZ, RZ, R24 ;  /* 0x000000ffff987224 */ /* 0x000fe400078e0018 */
[----:B------:R-:W-:Y:S01]  /*3f60*/  IMAD.MOV.U32 R153, RZ, RZ, R25 ;  /* 0x000000ffff997224 */ /* 0x000fe200078e0019 */
[----:B------:R-:W-:Y:S01]  /*3f70*/  MOV R156, R28 ;  /* 0x0000001c009c7202 */ /* 0x000fe20000000f00 */
[----:B------:R-:W-:Y:S01]  /*3f80*/  IMAD.MOV.U32 R154, RZ, RZ, R26 ;  /* 0x000000ffff9a7224 */ /* 0x000fe200078e001a */
[----:B------:R-:W2:Y:S01]  /*3f90*/  LDL.LU.64 R24, [R1+0x180] ;  /* 0x0001800001187983 */ /* 0x000ea20000300a00 */
[----:B------:R-:W-:-:S02]  /*3fa0*/  IMAD.MOV.U32 R155, RZ, RZ, R27 ;  /* 0x000000ffff9b7224 */ /* 0x000fc400078e001b */
[----:B------:R-:W-:Y:S01]  /*3fb0*/  IMAD.MOV.U32 R157, RZ, RZ, R29 ;  /* 0x000000ffff9d7224 */ /* 0x000fe200078e001d */
[----:B------:R-:W2:Y:S01]  /*3fc0*/  LDL.LU.64 R26, [R1+0x188] ;  /* 0x00018800011a7983 */ /* 0x000ea20000300a00 */
[----:B------:R-:W-:Y:S02]  /*3fd0*/  IMAD.MOV.U32 R158, RZ, RZ, R30 ;  /* 0x000000ffff9e7224 */ /* 0x000fe400078e001e */
[----:B------:R-:W-:Y:S01]  /*3fe0*/  IMAD.MOV.U32 R159, RZ, RZ, R31 ;  /* 0x000000ffff9f7224 */ /* 0x000fe200078e001f */
[----:B------:R-:W2:Y:S01]  /*3ff0*/  LDL.LU.64 R28, [R1+0x190] ;  /* 0x00019000011c7983 */ /* 0x000ea20000300a00 */
        /* <DEDUP_REMOVED lines=10> */
[----:B------:R-:W-:-:S03]  /*40a0*/  IMAD.MOV.U32 R167, RZ, RZ, R39 ;  /* 0x000000ffffa77224 */ /* 0x000fc600078e0027 */
[----:B------:R-:W2:Y:S04]  /*40b0*/  LDL.LU.64 R36, [R1+0x1b0] ;  /* 0x0001b00001247983 */ /* 0x000ea80000300a00 */
[----:B------:R-:W2:Y:S01]  /*40c0*/  LDL.LU.64 R38, [R1+0x1b8] ;  /* 0x0001b80001267983 */ /* 0x000ea20000300a00 */
[----:B------:R-:W-:Y:S01]  /*40d0*/  UMOV UR22, UR13 ;  /* 0x0000000d00167c82 */ /* 0x000fe20008000000 */
[----:B--2---:R-:W-:-:S06]  /*40e0*/  WARPGROUP.ARRIVE ;  /* 0x00000000000079c5 */ /* 0x004fcc0000000000 */
[----:B------:R-:W-:Y:S03]  /*40f0*/  HGMMA.64x32x16.F32.BF16 R24, gdesc[UR20], R24, gsb0 ;  /* 0x00600000141879f0 */ /* 0x000fe60008001818 */
[----:B------:R-:W-:Y:S02]  /*4100*/  WARPGROUP.DEPBAR.LE gsb0, 0x0 ;  /* 0x00008000000079c5 */ /* 0x000fe40000010000 */
[----:B------:R-:W-:Y:S01]  /*4110*/  IMAD.MOV.U32 R44, RZ, RZ, R24 ;  /* 0x000000ffff2c7224 */ /* 0x000fe200078e0018 */
[----:B------:R-:W-:Y:S01]  /*4120*/  MOV R46, R26 ;  /* 0x0000001a002e7202 */ /* 0x000fe20000000f00 */
[----:B------:R-:W-:Y:S01]  /*4130*/  IMAD.MOV.U32 R45, RZ, RZ, R25 ;  /* 0x000000ffff2d7224 */ /* 0x000fe200078e0019 */
[----:B------:R-:W-:Y:S01]  /*4140*/  MOV R53, R33 ;  /* 0x0000002100357202 */ /* 0x000fe20000000f00 */
        /* <DEDUP_REMOVED lines=27> */
[----:B------:R-:W-:-:S06]  /*4300*/  IMAD.MOV.U32 R39, RZ, RZ, R169 ;  /* 0x000000ffff277224 */ /* 0x000fcc00078e00a9 */
[----:B------:R-:W-:-:S06]  /*4310*/  WARPGROUP.ARRIVE ;  /* 0x00000000000079c5 */ /* 0x000fcc0000000000 */
[----:B------:R-:W-:Y:S01]  /*4320*/  HGMMA.64x32x16.F32.BF16 R24, gdesc[UR44], R24, gsb0 ;  /* 0x006000002c1879f0 */ /* 0x000fe20008001818 */
[----:B------:R-:W-:Y:S02]  /*4330*/  IMAD.MOV.U32 R106, RZ, RZ, R136 ;  /* 0x000000ffff6a7224 */ /* 0x000fe400078e0088 */
[----:B------:R-:W2:Y:S01]  /*4340*/  LDL.LU R136, [R1+0xd20] ;  /* 0x000d200001887983 */ /* 0x000ea20000300800 */
[----:B------:R-:W-:Y:S02]  /*4350*/  IMAD.MOV.U32 R107, RZ, RZ, R137 ;  /* 0x000000ffff6b7224 */ /* 0x000fe400078e0089 */
[----:B------:R-:W-:Y:S01]  /*4360*/  IMAD.MOV.U32 R108, RZ, RZ, R138 ;  /* 0x000000ffff6c7224 */ /* 0x000fe200078e008a */
[----:B------:R-:W2:Y:S01]  /*4370*/  LDL.LU R137, [R1+0xd1c] ;  /* 0x000d1c0001897983 */ /* 0x000ea20000300800 */
[----:B------:R-:W-:Y:S01]  /*4380*/  IMAD.MOV.U32 R109, RZ, RZ, R139 ;  /* 0x000000ffff6d7224 */ /* 0x000fe200078e008b */
[----:B------:R-:W-:Y:S01]  /*4390*/  MOV R111, R141 ;  /* 0x0000008d006f7202 */ /* 0x000fe20000000f00 */
[----:B------:R-:W-:Y:S01]  /*43a0*/  IMAD.MOV.U32 R110, RZ, RZ, R140 ;  /* 0x000000ffff6e7224 */ /* 0x000fe200078e008c */
[----:B------:R-:W2:Y:S01]  /*43b0*/  LDL.LU R138, [R1+0xd18] ;  /* 0x000d1800018a7983 */ /* 0x000ea20000300800 */
[----:B------:R-:W-:-:S03]  /*43c0*/  IMAD.MOV.U32 R112, RZ, RZ, R142 ;  /* 0x000000ffff707224 */ /* 0x000fc600078e008e */
        /* <DEDUP_REMOVED lines=11> */
[----:B------:R-:W-:-:S03]  /*4480*/  MOV R118, R200 ;  /* 0x000000c800767202 */ /* 0x000fc60000000f00 */
[----:B------:R-:W2:Y:S01]  /*4490*/  LDL.LU R145, [R1+0xcfc] ;  /* 0x000cfc0001917983 */ /* 0x000ea20000300800 */
[----:B------:R-:W-:-:S03]  /*44a0*/  IMAD.MOV.U32 R119, RZ, RZ, R201 ;  /* 0x000000ffff777224 */ /* 0x000fc600078e00c9 */
[----:B------:R-:W2:Y:S01]  /*44b0*/  LDL.LU R146, [R1+0xcf8] ;  /* 0x000cf80001927983 */ /* 0x000ea20000300800 */
[----:B------:R-:W-:-:S03]  /*44c0*/  IMAD.MOV.U32 R168, RZ, RZ, R202 ;  /* 0x000000ffffa87224 */ /* 0x000fc600078e00ca */
[----:B------:R-:W2:Y:S01]  /*44d0*/  LDL.LU R147, [R1+0xcf4] ;  /* 0x000cf40001937983 */ /* 0x000ea20000300800 */
[----:B------:R-:W-:-:S03]  /*44e0*/  IMAD.MOV.U32 R169, RZ, RZ, R203 ;  /* 0x000000ffffa97224 */ /* 0x000fc600078e00cb */
[----:B------:R-:W3:Y:S04]  /*44f0*/  LDL.LU R200, [R1+0xcf0] ;  /* 0x000cf00001c87983 */ /* 0x000ee80000300800 */
[----:B------:R-:W3:Y:S04]  /*4500*/  LDL.LU R201, [R1+0xcec] ;  /* 0x000cec0001c97983 */ /* 0x000ee80000300800 */
[----:B------:R-:W3:Y:S01]  /*4510*/  LDL.LU R202, [R1+0xce8] ;  /* 0x000ce80001ca7983 */ /* 0x000ee20000300800 */
[----:B------:R-:W-:-:S03]  /*4520*/  WARPGROUP.DEPBAR.LE gsb0, 0x0 ;  /* 0x00008000000079c5 */ /* 0x000fc60000010000 */
[----:B------:R-:W3:Y:S04]  /*4530*/  LDL.LU R203, [R1+0xce4] ;  /* 0x000ce40001cb7983 */ /* 0x000ee80000300800 */
[----:B------:R-:W-:Y:S04]  /*4540*/  STL.64 [R1+0x80], R24 ;  /* 0x0000801801007387 */ /* 0x000fe80000100a00 */
[----:B------:R0:W-:Y:S04]  /*4550*/  STL.64 [R1+0x88], R26 ;  /* 0x0000881a01007387 */ /* 0x0001e80000100a00 */
[----:B------:R1:W-:Y:S04]  /*4560*/  STL.64 [R1+0x90], R28 ;  /* 0x0000901c01007387 */ /* 0x0003e80000100a00 */
[----:B------:R4:W-:Y:S04]  /*4570*/  STL.64 [R1+0x98], R30 ;  /* 0x0000981e01007387 */ /* 0x0009e80000100a00 */
[----:B------:R4:W-:Y:S01]  /*4580*/  STL.64 [R1+0xa0], R32 ;  /* 0x0000a02001007387 */ /* 0x0009e20000100a00 */
[----:B0-----:R-:W-:-:S03]  /*4590*/  IMAD.MOV.U32 R26, RZ, RZ, R106 ;  /* 0x000000ffff1a7224 */ /* 0x001fc600078e006a */
[----:B------:R0:W-:Y:S01]  /*45a0*/  STL.64 [R1+0xa8], R34 ;  /* 0x0000a82201007387 */ /* 0x0001e20000100a00 */
[----:B------:R-:W-:Y:S01]  /*45b0*/  IMAD.MOV.U32 R27, RZ, RZ, R107 ;  /* 0x000000ffff1b7224 */ /* 0x000fe200078e006b */
[----:B------:R-:W-:Y:S01]  /*45c0*/  MOV R107, R205 ;  /* 0x000000cd006b7202 */ /* 0x000fe20000000f00 */
[----:B------:R-:W-:Y:S01]  /*45d0*/  IMAD.MOV.U32 R106, RZ, RZ, R204 ;  /* 0x000000ffff6a7224 */ /* 0x000fe200078e00cc */
[----:B------:R0:W-:Y:S01]  /*45e0*/  STL.64 [R1+0xb0], R36 ;  /* 0x0000b02401007387 */ /* 0x0001e20000100a00 */
[----:B-1----:R-:W-:Y:S01]  /*45f0*/  IMAD.MOV.U32 R28, RZ, RZ, R108 ;  /* 0x000000ffff1c7224 */ /* 0x002fe200078e006c */
[----:B------:R-:W-:Y:S02]  /*4600*/  MOV R29, R109 ;  /* 0x0000006d001d7202 */ /* 0x000fe40000000f00 */
[----:B------:R1:W-:Y:S01]  /*4610*/  STL.64 [R1+0xb8], R38 ;  /* 0x0000b82601007387 */ /* 0x0003e20000100a00 */
[----:B------:R-:W-:-:S03]  /*4620*/  IMAD.MOV.U32 R108, RZ, RZ, R206 ;  /* 0x000000ffff6c7224 */ /* 0x000fc600078e00ce */
[----:B------:R-:W3:Y:S01]  /*4630*/  LDL.LU R204, [R1+0xce0] ;  /* 0x000ce00001cc7983 */ /* 0x000ee20000300800 */
[----:B----4-:R-:W-:Y:S02]  /*4640*/  IMAD.MOV.U32 R30, RZ, RZ, R110 ;  /* 0x000000ffff1e7224 */ /* 0x010fe400078e006e */
[----:B------:R-:W-:Y:S01]  /*4650*/  IMAD.MOV.U32 R109, RZ, RZ, R207 ;  /* 0x000000ffff6d7224 */ /* 0x000fe200078e00cf */
[----:B------:R-:W3:Y:S01]  /*4660*/  LDL.LU R205, [R1+0xcdc] ;  /* 0x000cdc0001cd7983 */ /* 0x000ee20000300800 */
[----:B------:R-:W-:Y:S02]  /*4670*/  IMAD.MOV.U32 R31, RZ, RZ, R111 ;  /* 0x000000ffff1f7224 */ /* 0x000fe400078e006f */
[----:B------:R-:W-:Y:S01]  /*4680*/  IMAD.MOV.U32 R110, RZ, RZ, R208 ;  /* 0x000000ffff6e7224 */ /* 0x000fe200078e00d0 */
[----:B------:R-:W3:Y:S01]  /*4690*/  LDL.LU R206, [R1+0xcd8] ;  /* 0x000cd80001ce7983 */ /* 0x000ee20000300800 */
[----:B------:R-:W-:Y:S02]  /*46a0*/  IMAD.MOV.U32 R32, RZ, RZ, R112 ;  /* 0x000000ffff207224 */ /* 0x000fe400078e0070 */
[----:B------:R-:W-:Y:S01]  /*46b0*/  IMAD.MOV.U32 R111, RZ, RZ, R209 ;  /* 0x000000ffff6f7224 */ /* 0x000fe200078e00d1 */
[----:B------:R-:W3:Y:S01]  /*46c0*/  LDL.LU R207, [R1+0xcd4] ;  /* 0x000cd40001cf7983 */ /* 0x000ee20000300800 */
[----:B------:R-:W-:-:S02]  /*46d0*/  IMAD.MOV.U32 R33, RZ, RZ, R113 ;  /* 0x000000ffff217224 */ /* 0x000fc400078e0071 */
[----:B------:R-:W-:Y:S01]  /*46e0*/  IMAD.MOV.U32 R112, RZ, RZ, R210 ;  /* 0x000000ffff707224 */ /* 0x000fe200078e00d2 */
[----:B------:R-:W3:Y:S01]  /*46f0*/  LDL.LU R208, [R1+0xcd0] ;  /* 0x000cd00001d07983 */ /* 0x000ee20000300800 */
[----:B0-----:R-:W-:Y:S01]  /*4700*/  IMAD.MOV.U32 R34, RZ, RZ, R114 ;  /* 0x000000ffff227224 */ /* 0x001fe200078e0072 */
[----:B------:R-:W-:Y:S01]  /*4710*/  MOV R114, R212 ;  /* 0x000000d400727202 */ /* 0x000fe20000000f00 */
[----:B------:R-:W-:Y:S01]  /*4720*/  IMAD.MOV.U32 R113, RZ, RZ, R211 ;  /* 0x000000ffff717224 */ /* 0x000fe200078e00d3 */
[----:B------:R-:W3:Y:S01]  /*4730*/  LDL.LU R209, [R1+0xccc] ;  /* 0x000ccc0001d17983 */ /* 0x000ee20000300800 */
[----:B------:R-:W-:Y:S01]  /*4740*/  IMAD.MOV.U32 R35, RZ, RZ, R115 ;  /* 0x000000ffff237224 */ /* 0x000fe200078e0073 */
[----:B------:R-:W-:Y:S02]  /*4750*/  MOV R36, R116 ;  /* 0x0000007400247202 */ /* 0x000fe40000000f00 */
[----:B------:R-:W3:Y:S01]  /*4760*/  LDL.LU R210, [R1+0xcc8] ;  /* 0x000cc80001d27983 */ /* 0x000ee20000300800 */
[----:B------:R-:W-:-:S03]  /*4770*/  IMAD.MOV.U32 R115, RZ, RZ, R213 ;  /* 0x000000ffff737224 */ /* 0x000fc600078e00d5 */
[----:B------:R-:W3:Y:S01]  /*4780*/  LDL.LU R211, [R1+0xcc4] ;  /* 0x000cc40001d37983 */ /* 0x000ee20000300800 */
[----:B------:R-:W-:Y:S02]  /*4790*/  IMAD.MOV.U32 R37, RZ, RZ, R117 ;  /* 0x000000ffff257224 */ /* 0x000fe400078e0075 */
[----:B------:R-:W-:Y:S01]  /*47a0*/  IMAD.MOV.U32 R116, RZ, RZ, R214 ;  /* 0x000000ffff747224 */ /* 0x000fe200078e00d6 */
[----:B------:R-:W3:Y:S01]  /*47b0*/  LDL.LU R212, [R1+0xcc0] ;  /* 0x000cc00001d47983 */ /* 0x000ee20000300800 */
[----:B------:R-:W-:-:S03]  /*47c0*/  IMAD.MOV.U32 R117, RZ, RZ, R215 ;  /* 0x000000ffff757224 */ /* 0x000fc600078e00d7 */
[----:B------:R-:W3:Y:S04]  /*47d0*/  LDL.LU R213, [R1+0xcbc] ;  /* 0x000cbc0001d57983 */ /* 0x000ee80000300800 */
[----:B------:R-:W3:Y:S04]  /*47e0*/  LDL.LU R214, [R1+0xcb8] ;  /* 0x000cb80001d67983 */ /* 0x000ee80000300800 */
[----:B------:R-:W3:Y:S01]  /*47f0*/  LDL.LU R215, [R1+0xcb4] ;  /* 0x000cb40001d77983 */ /* 0x000ee20000300800 */
[----:B------:R-:W-:Y:S01]  /*4800*/  UIADD3 UR26, UR54, 0x402, URZ ;  /* 0x00000402361a7890 */ /* 0x000fe2000fffe03f */
[----:B------:R-:W-:Y:S01]  /*4810*/  UMOV UR27, 0x40000040 ;  /* 0x40000040001b7882 */ /* 0x000fe20000000000 */
[----:B-1----:R-:W-:-:S02]  /*4820*/  IMAD.MOV.U32 R38, RZ, RZ, R118 ;  /* 0x000000ffff267224 */ /* 0x002fc400078e0076 */
[----:B------:R-:W-:Y:S02]  /*4830*/  IMAD.MOV.U32 R39, RZ, RZ, R119 ;  /* 0x000000ffff277224 */ /* 0x000fe400078e0077 */
[----:B------:R-:W-:Y:S02]  /*4840*/  IMAD.MOV.U32 R118, RZ, RZ, R148 ;  /* 0x000000ffff767224 */ /* 0x000fe400078e0094 */
[----:B------:R-:W-:Y:S01]  /*4850*/  IMAD.MOV.U32 R104, RZ, RZ, R168 ;  /* 0x000000ffff687224 */ /* 0x000fe200078e00a8 */
[----:B------:R-:W2:Y:S01]  /*4860*/  LDL.LU R148, [R1+0xcb0] ;  /* 0x000cb00001947983 */ /* 0x000ea20000300800 */
[----:B------:R-:W-:Y:S02]  /*4870*/  IMAD.MOV.U32 R119, RZ, RZ, R149 ;  /* 0x000000ffff777224 */ /* 0x000fe400078e0095 */
[----:B------:R-:W-:Y:S01]  /*4880*/  IMAD.MOV.U32 R105, RZ, RZ, R169 ;  /* 0x000000ffff697224 */ /* 0x000fe200078e00a9 */
[----:B------:R-:W2:Y:S01]  /*4890*/  LDL.LU R149, [R1+0xcac] ;  /* 0x000cac0001957983 */ /* 0x000ea20000300800 */
[----:B------:R-:W-:Y:S01]  /*48a0*/  IMAD.MOV.U32 R168, RZ, RZ, R150 ;  /* 0x000000ffffa87224 */ /* 0x000fe200078e0096 */
[----:B------:R-:W-:-:S02]  /*48b0*/  MOV R169, R151 ;  /* 0x0000009700a97202 */ /* 0x000fc40000000f00 */
[----:B------:R-:W2:Y:S04]  /*48c0*/  LDL.LU R150, [R1+0xca8] ;  /* 0x000ca80001967983 */ /* 0x000ea80000300800 */
[----:B------:R-:W2:Y:S01]  /*48d0*/  LDL.LU R151, [R1+0xca4] ;  /* 0x000ca40001977983 */ /* 0x000ea20000300800 */
[----:B---3--:R-:W-:-:S06]  /*48e0*/  WARPGROUP.ARRIVE ;  /* 0x00000000000079c5 */ /* 0x008fcc0000000000 */
[----:B------:R-:W-:Y:S03]  /*48f0*/  HGMMA.64x32x16.F32.BF16 R200, gdesc[UR24], R200, gsb0 ;  /* 0x0060000018c879f0 */ /* 0x000fe600080018c8 */
[----:B------:R-:W-:Y:S02]  /*4900*/  WARPGROUP.DEPBAR.LE gsb0, 0x0 ;  /* 0x00008000000079c5 */ /* 0x000fe40000010000 */
[----:B------:R0:W-:Y:S02]  /*4910*/  STL.64 [R1+0x900], R214 ;  /* 0x000900d601007387 */ /* 0x0001e40000100a00 */
[----:B0-----:R-:W-:Y:S02]  /*4920*/  IMAD.MOV.U32 R214, RZ, RZ, R104 ;  /* 0x000000ffffd67224 */ /* 0x001fe400078e0068 */
[----:B------:R-:W-:Y:S02]  /*4930*/  IMAD.MOV.U32 R215, RZ, RZ, R105 ;  /* 0x000000ffffd77224 */ /* 0x000fe400078e0069 */
[----:B------:R-:W-:-:S02]  /*4940*/  IMAD.MOV.U32 R104, RZ, RZ, R106 ;  /* 0x000000ffff687224 */ /* 0x000fc400078e006a */
[----:B------:R-:W-:Y:S02]  /*4950*/  IMAD.MOV.U32 R105, RZ, RZ, R107 ;  /* 0x000000ffff697224 */ /* 0x000fe400078e006b */
[----:B------:R-:W-:Y:S01]  /*4960*/  IMAD.MOV.U32 R106, RZ, RZ, R108 ;  /* 0x000000ffff6a7224 */ /* 0x000fe200078e006c */
[----:B------:R-:W-:Y:S01]  /*4970*/  MOV R108, R110 ;  /* 0x0000006e006c7202 */ /* 0x000fe20000000f00 */
[----:B------:R-:W-:Y:S02]  /*4980*/  IMAD.MOV.U32 R107, RZ, RZ, R109 ;  /* 0x000000ffff6b7224 */ /* 0x000fe400078e006d */
[----:B------:R-:W-:Y:S02]  /*4990*/  IMAD.MOV.U32 R109, RZ, RZ, R111 ;  /* 0x000000ffff6d7224 */ /* 0x000fe400078e006f */
        /* <DEDUP_REMOVED lines=8> */
[----:B------:R-:W-:Y:S01]  /*4a20*/  IMAD.MOV.U32 R118, RZ, RZ, R168 ;  /* 0x000000ffff767224 */ /* 0x000fe200078e00a8 */
[----:B------:R-:W-:Y:S01]  /*4a30*/  STL.64 [R1+0x8f8], R212 ;  /* 0x0008f8d401007387 */ /* 0x000fe20000100a00 */
[----:B------:R-:W-:-:S02]  /*4a40*/  IMAD.MOV.U32 R119, RZ, RZ, R169 ;  /* 0x000000ffff777224 */ /* 0x000fc400078e00a9 */
[----:B------:R-:W-:Y:S01]  /*4a50*/  IMAD.MOV.U32 R168, RZ, RZ, R170 ;  /* 0x000000ffffa87224 */ /* 0x000fe200078e00aa */
[----:B------:R-:W-:Y:S01]  /*4a60*/  MOV R170, R172 ;  /* 0x000000ac00aa7202 */ /* 0x000fe20000000f00 */
        /* <DEDUP_REMOVED lines=8> */
[----:B------:R-:W-:Y:S01]  /*4af0*/  IMAD.MOV.U32 R175, RZ, RZ, R177 ;  /* 0x000000ffffaf7224 */ /* 0x000fe200078e00b1 */
[----:B------:R-:W-:Y:S01]  /*4b00*/  MOV R177, R179 ;  /* 0x000000b300b17202 */ /* 0x000fe20000000f00 */
        /* <DEDUP_REMOVED lines=10> */
[----:B------:R-:W3:Y:S04]  /*4bb0*/  LDL.LU R86, [R1+0xca0] ;  /* 0x000ca00001567983 */ /* 0x000ee80000300800 */
[----:B------:R-:W3:Y:S01]  /*4bc0*/  LDL.LU R87, [R1+0xc9c] ;  /* 0x000c9c0001577983 */ /* 0x000ee20000300800 */
[----:B------:R-:W-:Y:S01]  /*4bd0*/  UIADD3 UR14, UR54, 0x502, URZ ;  /* 0x00000502360e7890 */ /* 0x000fe2000fffe03f */
[----:B--2---:R-:W-:Y:S01]  /*4be0*/  WARPGROUP.ARRIVE ;  /* 0x00000000000079c5 */ /* 0x004fe20000000000 */
[----:B------:R-:W-:Y:S01]  /*4bf0*/  UMOV UR12, UR4 ;  /* 0x00000004000c7c82 */ /* 0x000fe20008000000 */
[----:B------:R-:W-:Y:S01]  /*4c00*/  UMOV UR13, UR5 ;  /* 0x00000005000d7c82 */ /* 0x000fe20008000000 */
[----:B------:R-:W-:-:S05]  /*4c10*/  UMOV UR15, 0x40000040 ;  /* 0x40000040000f7882 */ /* 0x000fca0000000000 */
[----:B------:R-:W-:Y:S01]  /*4c20*/  HGMMA.64x32x16.F32.BF16 R136, gdesc[UR12], R136, gsb0 ;  /* 0x006000000c8879f0 */ /* 0x000fe20008001888 */
[----:B------:R-:W-:Y:S01]  /*4c30*/  UIADD3 UR10, UR54, 0x602, URZ ;  /* 0x00000602360a7890 */ /* 0x000fe2000fffe03f */
[----:B------:R-:W-:Y:S01]  /*4c40*/  UMOV UR8, UR4 ;  /* 0x0000000400087c82 */ /* 0x000fe20008000000 */
[----:B------:R-:W-:Y:S01]  /*4c50*/  UMOV UR9, UR5 ;  /* 0x0000000500097c82 */ /* 0x000fe20008000000 */
[----:B------:R-:W-:Y:S01]  /*4c60*/  UMOV UR11, 0x40000040 ;  /* 0x40000040000b7882 */ /* 0x000fe20000000000 */
        /* <DEDUP_REMOVED lines=8> */
[----:B------:R-:W-:Y:S01]  /*4cf0*/  STL.64 [R1+0x908], R136 ;  /* 0x0009088801007387 */ /* 0x000fe20000100a00 */
[----:B---3--:R-:W-:-:S06]  /*4d00*/  WARPGROUP.ARRIVE ;  /* 0x00000000000079c5 */ /* 0x008fcc0000000000 */
[----:B------:R-:W-:Y:S03]  /*4d10*/  HGMMA.64x32x16.F32.BF16 R72, gdesc[UR8], R72, gsb0 ;  /* 0x00600000084879f0 */ /* 0x000fe60008001848 */
[----:B------:R-:W-:Y:S02]  /*4d20*/  WARPGROUP.DEPBAR.LE gsb0, 0x0 ;  /* 0x00008000000079c5 */ /* 0x000fe40000010000 */
[----:B------:R-:W-:Y:S04]  /*4d30*/  STL.64 [R1+0x980], R86 ;  /* 0x0009805601007387 */ /* 0x000fe80000100a00 */
[----:B------:R-:W-:Y:S04]  /*4d40*/  STL.64 [R1+0x978], R84 ;  /* 0x0009785401007387 */ /* 0x000fe80000100a00 */
[----:B------:R-:W-:Y:S04]  /*4d50*/  STL.64 [R1+0x970], R82 ;  /* 0x0009705201007387 */ /* 0x000fe80000100a00 */
[----:B------:R-:W-:Y:S04]  /*4d60*/  STL.64 [R1+0x968], R80 ;  /* 0x0009685001007387 */ /* 0x000fe80000100a00 */
[----:B------:R-:W-:Y:S04]  /*4d70*/  STL.64 [R1+0x960], R78 ;  /* 0x0009604e01007387 */ /* 0x000fe80000100a00 */
[----:B------:R0:W-:Y:S04]  /*4d80*/  STL.64 [R1+0x958], R76 ;  /* 0x0009584c01007387 */ /* 0x0001e80000100a00 */
[----:B------:R1:W-:Y:S04]  /*4d90*/  STL.64 [R1+0x950], R74 ;  /* 0x0009504a01007387 */ /* 0x0003e80000100a00 */
[----:B------:R2:W-:Y:S01]  /*4da0*/  STL.64 [R1+0x948], R72 ;  /* 0x0009484801007387 */ /* 0x0005e20000100a00 */
[----:B0-----:R-:W-:-:S02]  /*4db0*/  IMAD.MOV.U32 R76, RZ, RZ, R56 ;  /* 0x000000ffff4c7224 */ /* 0x001fc400078e0038 */
[----:B-1----:R-:W-:Y:S02]  /*4dc0*/  IMAD.MOV.U32 R74, RZ, RZ, R58 ;  /* 0x000000ffff4a7224 */ /* 0x002fe400078e003a */
[----:B--2---:R-:W-:Y:S02]  /*4dd0*/  IMAD.MOV.U32 R72, RZ, RZ, R60 ;  /* 0x000000ffff487224 */ /* 0x004fe400078e003c */
[----:B------:R-:W2:Y:S01]  /*4de0*/  LDL.LU R60, [R1+0xc98] ;  /* 0x000c9800013c7983 */ /* 0x000ea20000300800 */
[----:B------:R-:W-:Y:S02]  /*4df0*/  IMAD.MOV.U32 R73, RZ, RZ, R59 ;  /* 0x000000ffff497224 */ /* 0x000fe400078e003b */
[----:B------:R-:W-:Y:S01]  /*4e00*/  IMAD.MOV.U32 R75, RZ, RZ, R57 ;  /* 0x000000ffff4b7224 */ /* 0x000fe200078e0039 */
[----:B------:R-:W3:Y:S04]  /*4e10*/  LDL.LU R59, [R1+0xc94] ;  /* 0x000c9400013b7983 */ /* 0x000ee80000300800 */
[----:B------:R-:W4:Y:S04]  /*4e20*/  LDL.LU R58, [R1+0xc90] ;  /* 0x000c9000013a7983 */ /* 0x000f280000300800 */
[----:B------:R-:W4:Y:S04]  /*4e30*/  LDL.LU R57, [R1+0xc8c] ;  /* 0x000c8c0001397983 */ /* 0x000f280000300800 */
[----:B------:R-:W4:Y:S01]  /*4e40*/  LDL.LU R56, [R1+0xc88] ;  /* 0x000c880001387983 */ /* 0x000f220000300800 */
[----:B------:R-:W-:Y:S01]  /*4e50*/  MOV R77, R184 ;  /* 0x000000b8004d7202 */ /* 0x000fe20000000f00 */
[----:B------:R-:W-:-:S02]  /*4e60*/  IMAD.MOV.U32 R78, RZ, RZ, R185 ;  /* 0x000000ffff4e7224 */ /* 0x000fc400078e00b9 */
[----:B------:R-:W4:Y:S01]  /*4e70*/  LDL.LU R184, [R1+0xc84] ;  /* 0x000c840001b87983 */ /* 0x000f220000300800 */
[----:B------:R-:W-:Y:S02]  /*4e80*/  IMAD.MOV.U32 R79, RZ, RZ, R186 ;  /* 0x000000ffff4f7224 */ /* 0x000fe400078e00ba */
[----:B------:R-:W-:Y:S01]  /*4e90*/  IMAD.MOV.U32 R80, RZ, RZ, R187 ;  /* 0x000000ffff507224 */ /* 0x000fe200078e00bb */
[----:B------:R-:W4:Y:S01]  /*4ea0*/  LDL.LU R185, [R1+0xc80] ;  /* 0x000c800001b97983 */ /* 0x000f220000300800 */
[----:B------:R-:W-:-:S03]  /*4eb0*/  IMAD.MOV.U32 R81, RZ, RZ, R188 ;  /* 0x000000ffff517224 */ /* 0x000fc600078e00bc */
[----:B------:R-:W4:Y:S01]  /*4ec0*/  LDL.LU R186, [R1+0xc7c] ;  /* 0x000c7c0001ba7983 */ /* 0x000f220000300800 */
[----:B------:R-:W-:-:S03]  /*4ed0*/  IMAD.MOV.U32 R82, RZ, RZ, R189 ;  /* 0x000000ffff527224 */ /* 0x000fc600078e00bd */
[----:B------:R-:W4:Y:S01]  /*4ee0*/  LDL.LU R187, [R1+0xc78] ;  /* 0x000c780001bb7983 */ /* 0x000f220000300800 */
[----:B------:R-:W-:Y:S01]  /*4ef0*/  IMAD.MOV.U32 R83, RZ, RZ, R190 ;  /* 0x000000ffff537224 */ /* 0x000fe200078e00be */
[----:B------:R-:W-:Y:S02]  /*4f00*/  MOV R84, R191 ;  /* 0x000000bf00547202 */ /* 0x000fe40000000f00 */
[----:B------:R-:W4:Y:S01]  /*4f10*/  LDL.LU R188, [R1+0xc74] ;  /* 0x000c740001bc7983 */ /* 0x000f220000300800 */
[----:B------:R-:W-:-:S03]  /*4f20*/  IMAD.MOV.U32 R85, RZ, RZ, R192 ;  /* 0x000000ffff557224 */ /* 0x000fc600078e00c0 */
[----:B------:R-:W4:Y:S01]  /*4f30*/  LDL.LU R189, [R1+0xc70] ;  /* 0x000c700001bd7983 */ /* 0x000f220000300800 */
[----:B------:R-:W-:-:S03]  /*4f40*/  IMAD.MOV.U32 R86, RZ, RZ, R193 ;  /* 0x000000ffff567224 */ /* 0x000fc600078e00c1 */
[----:B------:R-:W4:Y:S01]  /*4f50*/  LDL.LU R190, [R1+0xc6c] ;  /* 0x000c6c0001be7983 */ /* 0x000f220000300800 */
[----:B------:R-:W-:Y:S01]  /*4f60*/  MOV R136, R104 ;  /* 0x0000006800887202 */ /* 0x000fe20000000f00 */
[----:B------:R-:W-:Y:S02]  /*4f70*/  IMAD.MOV.U32 R87, RZ, RZ, R194 ;  /* 0x000000ffff577224 */ /* 0x000fe400078e00c2 */
[----:B------:R-:W4:Y:S01]  /*4f80*/  LDL.LU R191, [R1+0xc68] ;  /* 0x000c680001bf7983 */ /* 0x000f220000300800 */
[----:B------:R-:W-:-:S03]  /*4f90*/  IMAD.MOV.U32 R137, RZ, RZ, R105 ;  /* 0x000000ffff897224 */ /* 0x000fc600078e0069 */
[----:B------:R-:W4:Y:S01]  /*4fa0*/  LDL.LU R192, [R1+0xc64] ;  /* 0x000c640001c07983 */ /* 0x000f220000300800 */
[----:B------:R-:W-:-:S03]  /*4fb0*/  IMAD.MOV.U32 R104, RZ, RZ, R195 ;  /* 0x000000ffff687224 */ /* 0x000fc600078e00c3 */
[----:B------:R-:W4:Y:S01]  /*4fc0*/  LDL.LU R193, [R1+0xc60] ;  /* 0x000c600001c17983 */ /* 0x000f220000300800 */
[----:B------:R-:W-:Y:S02]  /*4fd0*/  IMAD.MOV.U32 R138, RZ, RZ, R106 ;  /* 0x000000ffff8a7224 */ /* 0x000fe400078e006a */
[----:B------:R-:W-:Y:S01]  /*4fe0*/  IMAD.MOV.U32 R105, RZ, RZ, R196 ;  /* 0x000000ffff697224 */ /* 0x000fe200078e00c4 */
[----:B------:R-:W4:Y:S01]  /*4ff0*/  LDL.LU R194, [R1+0xc5c] ;  /* 0x000c5c0001c27983 */ /* 0x000f220000300800 */
[----:B------:R-:W-:Y:S01]  /*5000*/  IMAD.MOV.U32 R139, RZ, RZ, R107 ;  /* 0x000000ffff8b7224 */ /* 0x000fe200078e006b */
[----:B------:R-:W-:Y:S01]  /*5010*/  MOV R107, R198 ;  /* 0x000000c6006b7202 */ /* 0x000fe20000000f00 */
[----:B------:R-:W-:Y:S01]  /*5020*/  IMAD.MOV.U32 R106, RZ, RZ, R197 ;  /* 0x000000ffff6a7224 */ /* 0x000fe200078e00c5 */
        /* <DEDUP_REMOVED lines=40> */
[----:B------:R-:W-:-:S03]  /*52b0*/  IMAD.MOV.U32 R201, RZ, RZ, R27 ;  /* 0x000000ffffc97224 */ /* 0x000fc600078e001b */
[----:B------:R-:W4:Y:S01]  /*52c0*/  LDL.LU R130, [R1+0xc1c] ;  /* 0x000c1c0001827983 */ /* 0x000f220000300800 */
[----:B------:R-:W-:Y:S02]  /*52d0*/  IMAD.MOV.U32 R202, RZ, RZ, R28 ;  /* 0x000000ffffca7224 */ /* 0x000fe400078e001c */
[----:B------:R-:W-:Y:S02]  /*52e0*/  IMAD.MOV.U32 R203, RZ, RZ, R29 ;  /* 0x000000ffffcb7224 */ /* 0x000fe400078e001d */
[----:B------:R-:W-:Y:S02]  /*52f0*/  IMAD.MOV.U32 R204, RZ, RZ, R30 ;  /* 0x000000ffffcc7224 */ /* 0x000fe400078e001e */
[----:B------:R-:W-:Y:S01]  /*5300*/  IMAD.MOV.U32 R29, RZ, RZ, R61 ;  /* 0x000000ffff1d7224 */ /* 0x000fe200078e003d */
[----:B------:R-:W-:Y:S01]  /*5310*/  MOV R206, R32 ;  /* 0x0000002000ce7202 */ /* 0x000fe20000000f00 */
[----:B------:R-:W-:Y:S02]  /*5320*/  IMAD.MOV.U32 R205, RZ, RZ, R31 ;  /* 0x000000ffffcd7224 */ /* 0x000fe400078e001f */
[----:B------:R-:W-:Y:S01]  /*5330*/  IMAD.MOV.U32 R30, RZ, RZ, R62 ;  /* 0x000000ffff1e7224 */ /* 0x000fe200078e003e */
[----:B------:R-:W-:Y:S01]  /*5340*/  MOV R32, R64 ;  /* 0x0000004000207202 */ /* 0x000fe20000000f00 */
        /* <DEDUP_REMOVED lines=15> */
[----:B--2---:R-:W-:Y:S02]  /*5440*/  IMAD.MOV.U32 R28, RZ, RZ, R60 ;  /* 0x000000ffff1c7224 */ /* 0x004fe400078e003c */
[----:B---3--:R-:W-:Y:S02]  /*5450*/  IMAD.MOV.U32 R27, RZ, RZ, R59 ;  /* 0x000000ffff1b7224 */ /* 0x008fe400078e003b */
[----:B----4-:R-:W-:Y:S01]  /*5460*/  IMAD.MOV.U32 R26, RZ, RZ, R58 ;  /* 0x000000ffff1a7224 */ /* 0x010fe200078e003a */
[----:B------:R-:W-:Y:S01]  /*5470*/  MOV R25, R57 ;  /* 0x0000003900197202 */ /* 0x000fe20000000f00 */
[----:B------:R-:W-:Y:S02]  /*5480*/  IMAD.MOV.U32 R24, RZ, RZ, R56 ;  /* 0x000000ffff187224 */ /* 0x000fe400078e0038 */
[----:B------:R-:W2:Y:S04]  /*5490*/  LDL.LU R56, [R1+0xc18] ;  /* 0x000c180001387983 */ /* 0x000ea80000300800 */
        /* <DEDUP_REMOVED lines=14> */
[----:B------:R-:W2:Y:S01]  /*5580*/  LDL.LU R71, [R1+0xbdc] ;  /* 0x000bdc0001477983 */ /* 0x000ea20000300800 */
[----:B------:R-:W-:Y:S01]  /*5590*/  UIADD3 UR16, UR51, 0x402, URZ ;  /* 0x0000040233107890 */ /* 0x000fe2000fffe03f */
[----:B------:R-:W-:-:S02]  /*55a0*/  UMOV UR9, 0x40000040 ;  /* 0x4000004000097882 */ /* 0x000fc40000000000 */
[----:B------:R-:W3:Y:S04]  /*55b0*/  LDL.LU.64 R88, [R1+0x40] ;  /* 0x0000400001587983 */ /* 0x000ee80000300a00 */
[----:B------:R-:W-:Y:S01]  /*55c0*/  UMOV UR8, UR16 ;  /* 0x0000001000087c82 */ /* 0x000fe20008000000 */
[----:B------:R-:W3:Y:S04]  /*55d0*/  LDL.LU.64 R90, [R1+0x48] ;  /* 0x00004800015a7983 */ /* 0x000ee80000300a00 */
[----:B------:R-:W3:Y:S04]  /*55e0*/  LDL.LU.64 R92, [R1+0x50] ;  /* 0x00005000015c7983 */ /* 0x000ee80000300a00 */
[----:B------:R-:W3:Y:S04]  /*55f0*/  LDL.LU.64 R94, [R1+0x58] ;  /* 0x00005800015e7983 */ /* 0x000ee80000300a00 */
[----:B------:R-:W3:Y:S04]  /*5600*/  LDL.LU.64 R96, [R1+0x60] ;  /* 0x0000600001607983 */ /* 0x000ee80000300a00 */
[----:B------:R-:W3:Y:S04]  /*5610*/  LDL.LU.64 R98, [R1+0x68] ;  /* 0x0000680001627983 */ /* 0x000ee80000300a00 */
[----:B------:R-:W3:Y:S04]  /*5620*/  LDL.LU.64 R100, [R1+0x70] ;  /* 0x0000700001647983 */ /* 0x000ee80000300a00 */
[----:B------:R-:W3:Y:S01]  /*5630*/  LDL.LU.64 R102, [R1+0x78] ;  /* 0x0000780001667983 */ /* 0x000ee20000300a00 */
[----:B--2---:R-:W-:-:S06]  /*5640*/  WARPGROUP.ARRIVE ;  /* 0x00000000000079c5 */ /* 0x004fcc0000000000 */
        /* <DEDUP_REMOVED lines=16> */
[----:B------:R-:W2:Y:S04]  /*5750*/  LDL.LU R132, [R1+0xbd4] ;  /* 0x000bd40001847983 */ /* 0x000ea80000300800 */
[----:B------:R-:W2:Y:S04]  /*5760*/  LDL.LU R133, [R1+0xbd0] ;  /* 0x000bd00001857983 */ /* 0x000ea80000300800 */
[----:B------:R-:W2:Y:S04]  /*5770*/  LDL.LU R134, [R1+0xbcc] ;  /* 0x000bcc0001867983 */ /* 0x000ea80000300800 */
[----:B------:R-:W2:Y:S01]  /*5780*/  LDL.LU R135, [R1+0xbc8] ;  /* 0x000bc80001877983 */ /* 0x000ea20000300800 */
[----:B------:R-:W-:Y:S01]  /*5790*/  UMOV UR12, UR8 ;  /* 0x00000008000c7c82 */ /* 0x000fe20008000000 */
        /* <DEDUP_REMOVED lines=9> */
[----:B--2---:R-:W-:-:S06]  /*5830*/  WARPGROUP.ARRIVE ;  /* 0x00000000000079c5 */ /* 0x004fcc0000000000 */
[----:B------:R-:W-:Y:S03]  /*5840*/  HGMMA.64x32x16.F32.BF16 R120, gdesc[UR12], R120, gsb0 ;  /* 0x006000000c7879f0 */ /* 0x000fe60008001878 */
[----:B------:R-:W-:Y:S02]  /*5850*/  WARPGROUP.DEPBAR.LE gsb0, 0x0 ;  /* 0x00008000000079c5 */ /* 0x000fe40000010000 */
[----:B------:R-:W-:-:S06]  /*5860*/  WARPGROUP.ARRIVE ;  /* 0x00000000000079c5 */ /* 0x000fcc0000000000 */
[----:B------:R-:W-:Y:S03]  /*5870*/  HGMMA.64x32x16.F32.BF16 R184, gdesc[UR24], R184, gsb0 ;  /* 0x0060000018b879f0 */ /* 0x000fe600080018b8 */
[----:B------:R-:W-:Y:S02]  /*5880*/  WARPGROUP.DEPBAR.LE gsb0, 0x0 ;  /* 0x00008000000079c5 */ /* 0x000fe40000010000 */
[----:B---3--:R-:W-:-:S06]  /*5890*/  WARPGROUP.ARRIVE ;  /* 0x00000000000079c5 */ /* 0x008fcc0000000000 */
[----:B------:R-:W-:Y:S03]  /*58a0*/  HGMMA.64x32x16.F32.BF16 R88, gdesc[UR44], R88, gsb0 ;  /* 0x006000002c5879f0 */ /* 0x000fe60008001858 */
[----:B------:R-:W-:Y:S02]  /*58b0*/  WARPGROUP.DEPBAR.LE gsb0, 0x0 ;  /* 0x00008000000079c5 */ /* 0x000fe40000010000 */
[----:B------:R-:W-:-:S06]  /*58c0*/  WARPGROUP.ARRIVE ;  /* 0x00000000000079c5 */ /* 0x000fcc0000000000 */
[----:B------:R-:W-:Y:S03]  /*58d0*/  HGMMA.64x32x16.F32.BF16 R24, gdesc[UR20], R24, gsb0 ;  /* 0x00600000141879f0 */ /* 0x000fe60008001818 */
[----:B------:R-:W-:Y:S02]  /*58e0*/  WARPGROUP.DEPBAR.LE gsb0, 0x0 ;  /* 0x00008000000079c5 */ /* 0x000fe40000010000 */
[----:B------:R-:W-:-:S06]  /*58f0*/  WARPGROUP.ARRIVE ;  /* 0x00000000000079c5 */ /* 0x000fcc0000000000 */
[----:B------:R-:W-:Y:S01]  /*5900*/  HGMMA.64x32x16.F32.BF16 R104, gdesc[UR16], R104, gsb0 ;  /* 0x00600000106879f0 */ /* 0x000fe20008001868 */
[----:B------:R-:W-:Y:S01]  /*5910*/  UMOV UR4, UR8 ;  /* 0x0000000800047c82 */ /* 0x000fe20008000000 */
[----:B------:R-:W-:Y:S01]  /*5920*/  UMOV UR5, UR9 ;  /* 0x0000000900057c82 */ /* 0x000fe20008000000 */
[----:B------:R-:W-:Y:S01]  /*5930*/  STL.64 [R1+0x40], R88 ;  /* 0x0000405801007387 */ /* 0x000fe20000100a00 */
[----:B------:R-:W-:Y:S01]  /*5940*/  IMAD.MOV.U32 R70, RZ, RZ, R3 ;  /* 0x000000ffff467224 */ /* 0x000fe200078e0003 */
[----:B------:R-:W-:Y:S01]  /*5950*/  MOV R69, R16 ;  /* 0x0000001000457202 */ /* 0x000fe20000000f00 */
[----:B------:R-:W-:Y:S01]  /*5960*/  IMAD.MOV.U32 R71, RZ, RZ, R2 ;  /* 0x000000ffff477224 */ /* 0x000fe200078e0002 */
[----:B------:R-:W-:Y:S01]  /*5970*/  STL.64 [R1+0x48], R90 ;  /* 0x0000485a01007387 */ /* 0x000fe20000100a00 */
[----:B------:R-:W-:Y:S02]  /*5980*/  IMAD.MOV.U32 R68, RZ, RZ, R17 ;  /* 0x000000ffff447224 */ /* 0x000fe400078e0011 */
[----:B------:R-:W-:Y:S01]  /*5990*/  IMAD.MOV.U32 R3, RZ, RZ, R102 ;  /* 0x000000ffff037224 */ /* 0x000fe200078e0066 */
[----:B------:R0:W-:Y:S01]  /*59a0*/  STL [R1+0x50], R92 ;  /* 0x0000505c01007387 */ /* 0x0001e20000100800 */
[----:B------:R-:W-:-:S02]  /*59b0*/  IMAD.MOV.U32 R2, RZ, RZ, R103 ;  /* 0x000000ffff027224 */ /* 0x000fc400078e0067 */
[----:B------:R-:W-:Y:S01]  /*59c0*/  IMAD.MOV.U32 R66, RZ, RZ, R22 ;  /* 0x000000ffff427224 */ /* 0x000fe200078e0016 */
[----:B------:R-:W2:Y:S01]  /*59d0*/  LDL.LU.64 R102, [R1+0xbc0] ;  /* 0x000bc00001667983 */ /* 0x000ea20000300a00 */
[----:B------:R-:W-:Y:S02]  /*59e0*/  IMAD.MOV.U32 R67, RZ, RZ, R21 ;  /* 0x000000ffff437224 */ /* 0x000fe400078e0015 */
[----:B------:R-:W-:Y:S02]  /*59f0*/  IMAD.MOV.U32 R17, RZ, RZ, R100 ;  /* 0x000000ffff117224 */ /* 0x000fe400078e0064 */
[----:B------:R-:W-:Y:S01]  /*5a00*/  IMAD.MOV.U32 R16, RZ, RZ, R101 ;  /* 0x000000ffff107224 */ /* 0x000fe200078e0065 */
[----:B------:R-:W-:Y:S01]  /*5a10*/  MOV R62, R234 ;  /* 0x000000ea003e7202 */ /* 0x000fe20000000f00 */
[----:B------:R-:W-:Y:S01]  /*5a20*/  IMAD.MOV.U32 R64, RZ, RZ, R232 ;  /* 0x000000ffff407224 */ /* 0x000fe200078e00e8 */
[----:B------:R-:W3:Y:S01]  /*5a30*/  LDL.LU.64 R100, [R1+0xbb8] ;  /* 0x000bb80001647983 */ /* 0x000ee20000300a00 */
[----:B------:R-:W-:Y:S01]  /*5a40*/  IMAD.MOV.U32 R65, RZ, RZ, R23 ;  /* 0x000000ffff417224 */ /* 0x000fe200078e0017 */
[----:B------:R-:W-:Y:S01]  /*5a50*/  MOV R23, R97 ;  /* 0x0000006100177202 */ /* 0x000fe20000000f00 */
[----:B------:R-:W-:-:S02]  /*5a60*/  IMAD.MOV.U32 R22, RZ, RZ, R98 ;  /* 0x000000ffff167224 */ /* 0x000fc400078e0062 */
[----:B------:R-:W-:Y:S02]  /*5a70*/  IMAD.MOV.U32 R21, RZ, RZ, R99 ;  /* 0x000000ffff157224 */ /* 0x000fe400078e0063 */
[----:B------:R-:W-:Y:S01]  /*5a80*/  IMAD.MOV.U32 R63, RZ, RZ, R233 ;  /* 0x000000ffff3f7224 */ /* 0x000fe200078e00e9 */
[----:B------:R-:W4:Y:S01]  /*5a90*/  LDL.LU.64 R98, [R1+0xbb0] ;  /* 0x000bb00001627983 */ /* 0x000f220000300a00 */
[----:B------:R-:W-:Y:S02]  /*5aa0*/  WARPGROUP.DEPBAR.LE gsb0, 0x0 ;  /* 0x00008000000079c5 */ /* 0x000fe40000010000 */
[----:B------:R-:W-:-:S06]  /*5ab0*/  WARPGROUP.ARRIVE ;  /* 0x00000000000079c5 */ /* 0x000fcc0000000000 */
[----:B------:R-:W-:Y:S01]  /*5ac0*/  HGMMA.64x32x16.F32.BF16 R168, gdesc[UR4], R168, gsb0 ;  /* 0x0060000004a879f0 */ /* 0x000fe200080018a8 */
[----:B------:R-:W-:Y:S02]  /*5ad0*/  IMAD.MOV.U32 R232, RZ, RZ, R96 ;  /* 0x000000ffffe87224 */ /* 0x000fe400078e0060 */
[----:B------:R-:W-:Y:S01]  /*5ae0*/  IMAD.MOV.U32 R61, RZ, RZ, R235 ;  /* 0x000000ffff3d7224 */ /* 0x000fe200078e00eb */
[----:B------:R-:W2:Y:S01]  /*5af0*/  LDL.LU.64 R96, [R1+0xba8] ;  /* 0x000ba80001607983 */ /* 0x000ea20000300a00 */
[----:B------:R-:W-:Y:S02]  /*5b00*/  IMAD.MOV.U32 R234, RZ, RZ, R94 ;  /* 0x000000ffffea7224 */ /* 0x000fe400078e005e */
[----:B------:R-:W-:Y:S02]  /*5b10*/  IMAD.MOV.U32 R233, RZ, RZ, R95 ;  /* 0x000000ffffe97224 */ /* 0x000fe400078e005f */
[----:B------:R-:W-:Y:S01]  /*5b20*/  IMAD.MOV.U32 R235, RZ, RZ, R93 ;  /* 0x000000ffffeb7224 */ /* 0x000fe200078e005d */
[----:B------:R-:W3:Y:S04]  /*5b30*/  LDL.LU.64 R94, [R1+0xba0] ;  /* 0x000ba000015e7983 */ /* 0x000ee80000300a00 */
[----:B0-----:R-:W4:Y:S04]  /*5b40*/  LDL.LU.64 R92, [R1+0xb98] ;  /* 0x000b9800015c7983 */ /* 0x001f280000300a00 */
[----:B------:R-:W2:Y:S04]  /*5b50*/  LDL.LU.64 R90, [R1+0xb90] ;  /* 0x000b9000015a7983 */ /* 0x000ea80000300a00 */
[----:B------:R-:W3:Y:S04]  /*5b60*/  LDL.LU.64 R88, [R1+0xb88] ;  /* 0x000b880001587983 */ /* 0x000ee80000300a00 */
[----:B------:R-:W-:Y:S04]  /*5b70*/  STL.64 [R1+0x140], R24 ;  /* 0x0001401801007387 */ /* 0x000fe80000100a00 */
[----:B------:R-:W-:Y:S04]  /*5b80*/  STL.64 [R1+0x148], R26 ;  /* 0x0001481a01007387 */ /* 0x000fe80000100a00 */
[----:B------:R-:W-:Y:S04]  /*5b90*/  STL.64 [R1+0x150], R28 ;  /* 0x0001501c01007387 */ /* 0x000fe80000100a00 */
[----:B------:R-:W-:Y:S04]  /*5ba0*/  STL.64 [R1+0x158], R30 ;  /* 0x0001581e01007387 */ /* 0x000fe80000100a00 */
[----:B------:R-:W-:Y:S04]  /*5bb0*/  STL.64 [R1+0x160], R32 ;  /* 0x0001602001007387 */ /* 0x000fe80000100a00 */
[----:B------:R-:W-:Y:S04]  /*5bc0*/  STL.64 [R1+0x168], R34 ;  /* 0x0001682201007387 */ /* 0x000fe80000100a00 */
[----:B------:R-:W-:Y:S04]  /*5bd0*/  STL.64 [R1+0x170], R36 ;  /* 0x0001702401007387 */ /* 0x000fe80000100a00 */
[----:B------:R0:W-:Y:S04]  /*5be0*/  STL.64 [R1+0x178], R38 ;  /* 0x0001782601007387 */ /* 0x0001e80000100a00 */
[----:B0-----:R-:W4:Y:S04]  /*5bf0*/  LDL.LU.64 R38, [R1+0xb80] ;  /* 0x000b800001267983 */ /* 0x001f280000300a00 */
[----:B------:R-:W4:Y:S04]  /*5c00*/  LDL.LU.64 R36, [R1+0xb78] ;  /* 0x000b780001247983 */ /* 0x000f280000300a00 */
[----:B------:R-:W4:Y:S04]  /*5c10*/  LDL.LU.64 R34, [R1+0xb70] ;  /* 0x000b700001227983 */ /* 0x000f280000300a00 */
[----:B------:R-:W4:Y:S04]  /*5c20*/  LDL.LU.64 R32, [R1+0xb68] ;  /* 0x000b680001207983 */ /* 0x000f280000300a00 */
[----:B------:R-:W4:Y:S04]  /*5c30*/  LDL.LU.64 R30, [R1+0xb60] ;  /* 0x000b6000011e7983 */ /* 0x000f280000300a00 */
[----:B------:R-:W4:Y:S04]  /*5c40*/  LDL.LU.64 R28, [R1+0xb58] ;  /* 0x000b5800011c7983 */ /* 0x000f280000300a00 */
[----:B------:R-:W4:Y:S04]  /*5c50*/  LDL.LU.64 R26, [R1+0xb50] ;  /* 0x000b5000011a7983 */ /* 0x000f280000300a00 */
[----:B------:R-:W4:Y:S04]  /*5c60*/  LDL.LU.64 R24, [R1+0xb48] ;  /* 0x000b480001187983 */ /* 0x000f280000300a00 */
[----:B------:R-:W-:Y:S04]  /*5c70*/  STL.64 [R1+0x240], R104 ;  /* 0x0002406801007387 */ /* 0x000fe80000100a00 */
[----:B------:R-:W-:Y:S04]  /*5c80*/  STL.64 [R1+0x248], R106 ;  /* 0x0002486a01007387 */ /* 0x000fe80000100a00 */
[----:B------:R-:W-:Y:S04]  /*5c90*/  STL.64 [R1+0x250], R108 ;  /* 0x0002506c01007387 */ /* 0x000fe80000100a00 */
[----:B------:R-:W-:Y:S04]  /*5ca0*/  STL.64 [R1+0x258], R110 ;  /* 0x0002586e01007387 */ /* 0x000fe80000100a00 */
[----:B------:R-:W-:Y:S04]  /*5cb0*/  STL.64 [R1+0x260], R112 ;  /* 0x0002607001007387 */ /* 0x000fe80000100a00 */
[----:B------:R-:W-:Y:S04]  /*5cc0*/  STL.64 [R1+0x268], R114 ;  /* 0x0002687201007387 */ /* 0x000fe80000100a00 */
[----:B------:R-:W-:Y:S04]  /*5cd0*/  STL.64 [R1+0x270], R116 ;  /* 0x0002707401007387 */ /* 0x000fe80000100a00 */
[----:B------:R0:W-:Y:S01]  /*5ce0*/  STL.64 [R1+0x278], R118 ;  /* 0x0002787601007387 */ /* 0x0001e20000100a00 */
[----:B------:R-:W-:-:S03]  /*5cf0*/  WARPGROUP.DEPBAR.LE gsb0, 0x0 ;  /* 0x00008000000079c5 */ /* 0x000fc60000010000 */
[----:B0-----:R-:W2:Y:S04]  /*5d00*/  LDL.LU.64 R118, [R1+0xb40] ;  /* 0x000b400001767983 */ /* 0x001ea80000300a00 */
[----:B------:R-:W2:Y:S04]  /*5d10*/  LDL.LU.64 R116, [R1+0xb38] ;  /* 0x000b380001747983 */ /* 0x000ea80000300a00 */
[----:B------:R-:W2:Y:S04]  /*5d20*/  LDL.LU.64 R114, [R1+0xb30] ;  /* 0x000b300001727983 */ /* 0x000ea80000300a00 */
[----:B------:R-:W2:Y:S04]  /*5d30*/  LDL.LU.64 R112, [R1+0xb28] ;  /* 0x000b280001707983 */ /* 0x000ea80000300a00 */
[----:B------:R-:W2:Y:S04]  /*5d40*/  LDL.LU.64 R110, [R1+0xb20] ;  /* 0x000b2000016e7983 */ /* 0x000ea80000300a00 */
[----:B------:R-:W2:Y:S04]  /*5d50*/  LDL.LU.64 R108, [R1+0xb18] ;  /* 0x000b1800016c7983 */ /* 0x000ea80000300a00 */
[----:B------:R-:W2:Y:S04]  /*5d60*/  LDL.LU.64 R106, [R1+0xb10] ;  /* 0x000b1000016a7983 */ /* 0x000ea80000300a00 */
[----:B------:R-:W2:Y:S04]  /*5d70*/  LDL.LU.64 R104, [R1+0xb08] ;  /* 0x000b080001687983 */ /* 0x000ea80000300a00 */
        /* <DEDUP_REMOVED lines=16> */
[----:B------:R-:W-:Y:S01]  /*5e80*/  UIADD3 UR12, UR51, 0x802, URZ ;  /* 0x00000802330c7890 */ /* 0x000fe2000fffe03f */
[----:B------:R-:W-:Y:S01]  /*5e90*/  WARPGROUP.ARRIVE ;  /* 0x00000000000079c5 */ /* 0x000fe20000000000 */
[----:B------:R-:W-:-:S05]  /*5ea0*/  UMOV UR5, 0x40000040 ;  /* 0x4000004000057882 */ /* 0x000fca0000000000 */
[----:B------:R-:W-:Y:S02]  /*5eb0*/  UMOV UR4, UR12 ;  /* 0x0000000c00047c82 */ /* 0x000fe40008000000 */
[----:B------:R-:W-:Y:S01]  /*5ec0*/  HGMMA.64x32x16.F32.BF16 R56, gdesc[UR4], R56, gsb0 ;  /* 0x00600000043879f0 */ /* 0x000fe20008001838 */
[----:B------:R-:W-:Y:S01]  /*5ed0*/  UMOV UR16, UR4 ;  /* 0x0000000400107c82 */ /* 0x000fe20008000000 */
[----:B------:R-:W-:Y:S01]  /*5ee0*/  UMOV UR17, UR5 ;  /* 0x0000000500117c82 */ /* 0x000fe20008000000 */
[----:B------:R-:W-:Y:S02]  /*5ef0*/  WARPGROUP.DEPBAR.LE gsb0, 0x0 ;  /* 0x00008000000079c5 */ /* 0x000fe40000010000 */
[----:B------:R-:W-:-:S06]  /*5f00*/  WARPGROUP.ARRIVE ;  /* 0x00000000000079c5 */ /* 0x000fcc0000000000 */
        /* <DEDUP_REMOVED lines=14> */
[----:B---3--:R-:W-:-:S06]  /*5ff0*/  WARPGROUP.ARRIVE ;  /* 0x00000000000079c5 */ /* 0x008fcc0000000000 */
[----:B------:R-:W-:Y:S01]  /*6000*/  HGMMA.64x32x16.F32.BF16 R168, gdesc[UR24], R168, gsb0 ;  /* 0x0060000018a879f0 */ /* 0x000fe200080018a8 */
[----:B------:R-:W-:Y:S01]  /*6010*/  UMOV UR12, UR4 ;  /* 0x00000004000c7c82 */ /* 0x000fe20008000000 */
[----:B------:R-:W-:Y:S01]  /*6020*/  UMOV UR13, UR5 ;  /* 0x00000005000d7c82 */ /* 0x000fe20008000000 */
        /* <DEDUP_REMOVED lines=8> */
[----:B------:R-:W-:-:S02]  /*60b0*/  WARPGROUP.DEPBAR.LE gsb0, 0x0 ;  /* 0x00008000000079c5 */ /* 0x000fc40000010000 */
[----:B--2---:R-:W-:-:S06]  /*60c0*/  WARPGROUP.ARRIVE ;  /* 0x00000000000079c5 */ /* 0x004fcc0000000000 */
[----:B------:R-:W-:Y:S01]  /*60d0*/  HGMMA.64x32x16.F32.BF16 R104, gdesc[UR12], R104, gsb0 ;  /* 0x006000000c6879f0 */ /* 0x000fe20008001868 */
[----:B------:R-:W-:Y:S04]  /*60e0*/  STL.64 [R1+0x200], R72 ;  /* 0x0002004801007387 */ /* 0x000fe80000100a00 */
        /* <DEDUP_REMOVED lines=15> */
[----:B------:R-:W-:Y:S04]  /*61e0*/  STL.64 [R1], R200 ;  /* 0x000000c801007387 */ /* 0x000fe80000100a00 */
        /* <DEDUP_REMOVED lines=28> */
[----:B------:R0:W-:Y:S04]  /*63b0*/  STL.64 [R1+0x860], R110 ;  /* 0x0008606e01007387 */ /* 0x0001e80000100a00 */
[----:B------:R1:W-:Y:S04]  /*63c0*/  STL.64 [R1+0x858], R108 ;  /* 0x0008586c01007387 */ /* 0x0003e80000100a00 */
[----:B------:R3:W-:Y:S04]  /*63d0*/  STL.64 [R1+0x850], R106 ;  /* 0x0008506a01007387 */ /* 0x0007e80000100a00 */
[----:B------:R4:W-:Y:S01]  /*63e0*/  STL.64 [R1+0x848], R104 ;  /* 0x0008486801007387 */ /* 0x0009e20000100a00 */
[----:B0-----:R-:W-:-:S02]  /*63f0*/  IMAD.MOV.U32 R110, RZ, RZ, R50 ;  /* 0x000000ffff6e7224 */ /* 0x001fc400078e0032 */
[----:B-1----:R-:W-:Y:S02]  /*6400*/  IMAD.MOV.U32 R108, RZ, RZ, R48 ;  /* 0x000000ffff6c7224 */ /* 0x002fe400078e0030 */
[----:B---3--:R-:W-:Y:S01]  /*6410*/  IMAD.MOV.U32 R106, RZ, RZ, R46 ;  /* 0x000000ffff6a7224 */ /* 0x008fe200078e002e */
[----:B----4-:R-:W-:Y:S01]  /*6420*/  MOV R104, R44 ;  /* 0x0000002c00687202 */ /* 0x010fe20000000f00 */
[----:B------:R-:W-:Y:S01]  /*6430*/  IMAD.MOV.U32 R105, RZ, RZ, R45 ;  /* 0x000000ffff697224 */ /* 0x000fe200078e002d */
[----:B------:R-:W3:Y:S01]  /*6440*/  LDL.LU R44, [R1+0xac4] ;  /* 0x000ac400012c7983 */ /* 0x000ee20000300800 */
[----:B------:R-:W-:-:S03]  /*6450*/  IMAD.MOV.U32 R107, RZ, RZ, R47 ;  /* 0x000000ffff6b7224 */ /* 0x000fc600078e002f */
[----:B------:R-:W3:Y:S01]  /*6460*/  LDL.LU R45, [R1+0xac0] ;  /* 0x000ac000012d7983 */ /* 0x000ee20000300800 */
[----:B------:R-:W-:-:S03]  /*6470*/  IMAD.MOV.U32 R109, RZ, RZ, R49 ;  /* 0x000000ffff6d7224 */ /* 0x000fc600078e0031 */
[----:B------:R-:W3:Y:S01]  /*6480*/  LDL.LU R46, [R1+0xabc] ;  /* 0x000abc00012e7983 */ /* 0x000ee20000300800 */
[----:B------:R-:W-:-:S03]  /*6490*/  MOV R111, R51 ;  /* 0x00000033006f7202 */ /* 0x000fc60000000f00 */
[----:B------:R-:W3:Y:S01]  /*64a0*/  LDL.LU R47, [R1+0xab8] ;  /* 0x000ab800012f7983 */ /* 0x000ee20000300800 */
[----:B------:R-:W-:-:S03]  /*64b0*/  IMAD.MOV.U32 R112, RZ, RZ, R52 ;  /* 0x000000ffff707224 */ /* 0x000fc600078e0034 */
[----:B------:R-:W3:Y:S01]  /*64c0*/  LDL.LU R48, [R1+0xab4] ;  /* 0x000ab40001307983 */ /* 0x000ee20000300800 */
[----:B------:R-:W-:-:S03]  /*64d0*/  IMAD.MOV.U32 R113, RZ, RZ, R53 ;  /* 0x000000ffff717224 */ /* 0x000fc600078e0035 */
[----:B------:R-:W3:Y:S01]  /*64e0*/  LDL.LU R49, [R1+0xab0] ;  /* 0x000ab00001317983 */ /* 0x000ee20000300800 */
[----:B------:R-:W-:-:S03]  /*64f0*/  IMAD.MOV.U32 R114, RZ, RZ, R54 ;  /* 0x000000ffff727224 */ /* 0x000fc600078e0036 */
[----:B------:R-:W3:Y:S01]  /*6500*/  LDL.LU R50, [R1+0xaac] ;  /* 0x000aac0001327983 */ /* 0x000ee20000300800 */
[----:B------:R-:W-:-:S03]  /*6510*/  IMAD.MOV.U32 R115, RZ, RZ, R55 ;  /* 0x000000ffff737224 */ /* 0x000fc600078e0037 */
[----:B------:R-:W3:Y:S04]  /*6520*/  LDL.LU R51, [R1+0xaa8] ;  /* 0x000aa80001337983 */ /* 0x000ee80000300800 */
[----:B------:R-:W3:Y:S04]  /*6530*/  LDL.LU R52, [R1+0xaa4] ;  /* 0x000aa40001347983 */ /* 0x000ee80000300800 */
[----:B------:R-:W3:Y:S04]  /*6540*/  LDL.LU R53, [R1+0xaa0] ;  /* 0x000aa00001357983 */ /* 0x000ee80000300800 */
[----:B------:R-:W3:Y:S04]  /*6550*/  LDL.LU R54, [R1+0xa9c] ;  /* 0x000a9c0001367983 */ /* 0x000ee80000300800 */
[----:B------:R-:W3:Y:S01]  /*6560*/  LDL.LU R55, [R1+0xa98] ;  /* 0x000a980001377983 */ /* 0x000ee20000300800 */
[----:B------:R-:W-:Y:S01]  /*6570*/  UMOV UR8, UR4 ;  /* 0x0000000400087c82 */ /* 0x000fe20008000000 */
[----:B------:R-:W-:Y:S01]  /*6580*/  UMOV UR9, UR5 ;  /* 0x0000000500097c82 */ /* 0x000fe20008000000 */
[----:B------:R-:W-:Y:S01]  /*6590*/  IMAD.MOV.U32 R116, RZ, RZ, R228 ;  /* 0x000000ffff747224 */ /* 0x000fe200078e00e4 */
[----:B------:R-:W-:Y:S01]  /*65a0*/  MOV R118, R230 ;  /* 0x000000e600767202 */ /* 0x000fe20000000f00 */
[----:B------:R-:W4:Y:S01]  /*65b0*/  LDL.LU R228, [R1+0xa94] ;  /* 0x000a940001e47983 */ /* 0x000f220000300800 */
[----:B------:R-:W-:-:S02]  /*65c0*/  IMAD.MOV.U32 R117, RZ, RZ, R229 ;  /* 0x000000ffff757224 */ /* 0x000fc400078e00e5 */
[----:B------:R-:W-:Y:S01]  /*65d0*/  IMAD.MOV.U32 R119, RZ, RZ, R231 ;  /* 0x000000ffff777224 */ /* 0x000fe200078e00e7 */
[----:B------:R-:W4:Y:S04]  /*65e0*/  LDL.LU R229, [R1+0xa90] ;  /* 0x000a900001e57983 */ /* 0x000f280000300800 */
[----:B------:R-:W4:Y:S04]  /*65f0*/  LDL.LU R230, [R1+0xa8c] ;  /* 0x000a8c0001e67983 */ /* 0x000f280000300800 */
[----:B------:R-:W4:Y:S01]  /*6600*/  LDL.LU R231, [R1+0xa88] ;  /* 0x000a880001e77983 */ /* 0x000f220000300800 */
[----:B------:R-:W-:-:S02]  /*6610*/  IMAD.MOV.U32 R136, RZ, RZ, R88 ;  /* 0x000000ffff887224 */ /* 0x000fc400078e0058 */
[----:B------:R-:W-:Y:S01]  /*6620*/  IMAD.MOV.U32 R137, RZ, RZ, R89 ;  /* 0x000000ffff897224 */ /* 0x000fe200078e0059 */
[----:B------:R-:W-:Y:S01]  /*6630*/  MOV R139, R91 ;  /* 0x0000005b008b7202 */ /* 0x000fe20000000f00 */
[----:B------:R-:W-:Y:S02]  /*6640*/  IMAD.MOV.U32 R138, RZ, RZ, R90 ;  /* 0x000000ffff8a7224 */ /* 0x000fe400078e005a */
[----:B------:R-:W-:Y:S02]  /*6650*/  IMAD.MOV.U32 R140, RZ, RZ, R92 ;  /* 0x000000ffff8c7224 */ /* 0x000fe400078e005c */
[----:B------:R-:W-:Y:S02]  /*6660*/  IMAD.MOV.U32 R141, RZ, RZ, R93 ;  /* 0x000000ffff8d7224 */ /* 0x000fe400078e005d */
[----:B------:R-:W-:Y:S02]  /*6670*/  IMAD.MOV.U32 R142, RZ, RZ, R94 ;  /* 0x000000ffff8e7224 */ /* 0x000fe400078e005e */
        /* <DEDUP_REMOVED lines=24> */
[----:B------:R-:W-:Y:S01]  /*6800*/  IMAD.MOV.U32 R86, RZ, RZ, R38 ;  /* 0x000000ffff567224 */ /* 0x000fe200078e0026 */
[----:B---3--:R-:W-:-:S06]  /*6810*/  WARPGROUP.ARRIVE ;  /* 0x00000000000079c5 */ /* 0x008fcc0000000000 */
[----:B------:R-:W-:Y:S03]  /*6820*/  HGMMA.64x32x16.F32.BF16 R40, gdesc[UR8], R40, gsb0 ;  /* 0x00600000082879f0 */ /* 0x000fe60008001828 */
[----:B------:R-:W-:Y:S02]  /*6830*/  WARPGROUP.DEPBAR.LE gsb0, 0x0 ;  /* 0x00008000000079c5 */ /* 0x000fe40000010000 */
        /* <DEDUP_REMOVED lines=9> */
[----:B-1----:R-:W-:Y:S01]  /*68d0*/  IMAD.MOV.U32 R44, RZ, RZ, R156 ;  /* 0x000000ffff2c7224 */ /* 0x002fe200078e009c */
[----:B------:R-:W-:Y:S01]  /*68e0*/  MOV R45, R157 ;  /* 0x0000009d002d7202 */ /* 0x000fe20000000f00 */
[----:B---3--:R-:W-:Y:S02]  /*68f0*/  IMAD.MOV.U32 R42, RZ, RZ, R154 ;  /* 0x000000ffff2a7224 */ /* 0x008fe400078e009a */
[----:B--2---:R-:W-:Y:S02]  /*6900*/  IMAD.MOV.U32 R40, RZ, RZ, R152 ;  /* 0x000000ffff287224 */ /* 0x004fe400078e0098 */
[----:B------:R-:W2:Y:S01]  /*6910*/  LDL.LU R152, [R1+0xa84] ;  /* 0x000a840001987983 */ /* 0x000ea20000300800 */
[----:B------:R-:W-:Y:S02]  /*6920*/  IMAD.MOV.U32 R41, RZ, RZ, R153 ;  /* 0x000000ffff297224 */ /* 0x000fe400078e0099 */
[----:B------:R-:W-:Y:S01]  /*6930*/  IMAD.MOV.U32 R43, RZ, RZ, R155 ;  /* 0x000000ffff2b7224 */ /* 0x000fe200078e009b */
[----:B------:R-:W2:Y:S04]  /*6940*/  LDL.LU R153, [R1+0xa80] ;  /* 0x000a800001997983 */ /* 0x000ea80000300800 */
        /* <DEDUP_REMOVED lines=18> */
[----:B------:R-:W2:Y:S04]  /*6a70*/  LDL.LU R163, [R1+0xa58] ;  /* 0x000a580001a37983 */ /* 0x000ea80000300800 */
[----:B------:R-:W2:Y:S04]  /*6a80*/  LDL.LU R164, [R1+0xa54] ;  /* 0x000a540001a47983 */ /* 0x000ea80000300800 */
[----:B------:R-:W2:Y:S04]  /*6a90*/  LDL.LU R165, [R1+0xa50] ;  /* 0x000a500001a57983 */ /* 0x000ea80000300800 */
[----:B------:R-:W2:Y:S04]  /*6aa0*/  LDL.LU R166, [R1+0xa4c] ;  /* 0x000a4c0001a67983 */ /* 0x000ea80000300800 */
[----:B------:R-:W2:Y:S04]  /*6ab0*/  LDL.LU R167, [R1+0xa48] ;  /* 0x000a480001a77983 */ /* 0x000ea80000300800 */
[----:B------:R-:W3:Y:S04]  /*6ac0*/  LDL.LU R88, [R1+0xa44] ;  /* 0x000a440001587983 */ /* 0x000ee80000300800 */
        /* <DEDUP_REMOVED lines=15> */
[----:B------:R-:W4:Y:S04]  /*6bc0*/  LDL.LU R24, [R1+0xa04] ;  /* 0x000a040001187983 */ /* 0x000f280000300800 */
        /* <DEDUP_REMOVED lines=32> */
[----:B------:R-:W-:-:S06]  /*6dd0*/  UMOV UR9, 0x40000040 ;  /* 0x4000004000097882 */ /* 0x000fcc0000000000 */
[----:B------:R-:W-:Y:S01]  /*6de0*/  UMOV UR8, UR16 ;  /* 0x0000001000087c82 */ /* 0x000fe20008000000 */
[----:B------:R-:W-:Y:S01]  /*6df0*/  UMOV UR13, UR9 ;  /* 0x00000009000d7c82 */ /* 0x000fe20008000000 */
[----:B------:R-:W-:Y:S01]  /*6e00*/  UMOV UR12, UR8 ;  /* 0x00000008000c7c82 */ /* 0x000fe20008000000 */
[----:B------:R-:W-:Y:S01]  /*6e10*/  UMOV UR24, UR8 ;  /* 0x0000000800187c82 */ /* 0x000fe20008000000 */
[----:B------:R-:W-:Y:S01]  /*6e20*/  UMOV UR25, UR9 ;  /* 0x0000000900197c82 */ /* 0x000fe20008000000 */
[----:B------:R-:W-:Y:S01]  /*6e30*/  UMOV UR44, UR8 ;  /* 0x00000008002c7c82 */ /* 0x000fe20008000000 */
[----:B------:R-:W-:Y:S01]  /*6e40*/  UMOV UR45, UR9 ;  /* 0x00000009002d7c82 */ /* 0x000fe20008000000 */
[----:B----4-:R-:W-:-:S06]  /*6e50*/  WARPGROUP.ARRIVE ;  /* 0x00000000000079c5 */ /* 0x010fcc0000000000 */
[----:B------:R-:W-:Y:S03]  /*6e60*/  HGMMA.64x32x16.F32.BF16 R24, gdesc[UR8], R24, gsb0 ;  /* 0x00600000081879f0 */ /* 0x000fe60008001818 */
[----:B------:R-:W-:Y:S02]  /*6e70*/  WARPGROUP.DEPBAR.LE gsb0, 0x0 ;  /* 0x00008000000079c5 */ /* 0x000fe40000010000 */
[----:B---3--:R-:W-:-:S06]  /*6e80*/  WARPGROUP.ARRIVE ;  /* 0x00000000000079c5 */ /* 0x008fcc0000000000 */
[----:B------:R-:W-:Y:S03]  /*6e90*/  HGMMA.64x32x16.F32.BF16 R88, gdesc[UR12], R88, gsb0 ;  /* 0x006000000c5879f0 */ /* 0x000fe60008001858 */
[----:B------:R-:W-:Y:S02]  /*6ea0*/  WARPGROUP.DEPBAR.LE gsb0, 0x0 ;  /* 0x00008000000079c5 */ /* 0x000fe40000010000 */
[----:B--2---:R-:W-:-:S06]  /*6eb0*/  WARPGROUP.ARRIVE ;  /* 0x00000000000079c5 */ /* 0x004fcc0000000000 */
[----:B------:R-:W-:Y:S03]  /*6ec0*/  HGMMA.64x32x16.F32.BF16 R152, gdesc[UR24], R152, gsb0 ;  /* 0x00600000189879f0 */ /* 0x000fe60008001898 */
        /* <DEDUP_REMOVED lines=8> */
[----:B------:R-:W-:Y:S01]  /*6f50*/  UIADD3 UR17, UR51, 0x4, URZ ;  /* 0x0000000433117890 */ /* 0x000fe2000fffe03f */
[----:B------:R-:W-:-:S06]  /*6f60*/  UMOV UR16, UR8 ;  /* 0x0000000800107c82 */ /* 0x000fcc0008000000 */
        /* <DEDUP_REMOVED lines=26> */
[----:B------:R-:W-:Y:S01]  /*7110*/  UIADD3 UR14, UR54, 0x4, URZ ;  /* 0x00000004360e7890 */ /* 0x000fe2000fffe03f */
[----:B------:R-:W-:Y:S01]  /*7120*/  UMOV UR5, 0x40000040 ;  /* 0x4000004000057882 */ /* 0x000fe20000000000 */
[----:B------:R-:W-:-:S05]  /*7130*/  UMOV UR7, 0x40000040 ;  /* 0x4000004000077882 */ /* 0x000fca0000000000 */
[----:B------:R-:W-:Y:S01]  /*7140*/  UMOV UR6, UR14 ;  /* 0x0000000e00067c82 */ /* 0x000fe20008000000 */
[----:B------:R-:W-:Y:S04]  /*7150*/  STL.64 [R1+0xc0], R56 ;  /* 0x0000c03801007387 */ /* 0x000fe80000100a00 */
[----:B------:R-:W-:Y:S01]  /*7160*/  STL.64 [R1+0xc8], R58 ;  /* 0x0000c83a01007387 */ /* 0x000fe20000100a00 */
[----:B------:R-:W-:Y:S02]  /*7170*/  WARPGROUP.DEPBAR.LE gsb0, 0x0 ;  /* 0x00008000000079c5 */ /* 0x000fe40000010000 */
[----:B------:R-:W-:-:S06]  /*7180*/  WARPGROUP.ARRIVE ;  /* 0x00000000000079c5 */ /* 0x000fcc0000000000 */
[----:B------:R-:W-:Y:S01]  /*7190*/  HGMMA.64x32x16.F32.BF16 R200, gdesc[UR4], R200, gsb0 ;  /* 0x0060000004c879f0 */ /* 0x000fe200080018c8 */
[----:B------:R-:W-:Y:S04]  /*71a0*/  STL.64 [R1+0xd0], R60 ;  /* 0x0000d03c01007387 */ /* 0x000fe80000100a00 */
[----:B------:R-:W-:Y:S04]  /*71b0*/  STL.64 [R1+0xd8], R62 ;  /* 0x0000d83e01007387 */ /* 0x000fe80000100a00 */
[----:B------:R-:W-:Y:S04]  /*71c0*/  STL.64 [R1+0xe0], R64 ;  /* 0x0000e04001007387 */ /* 0x000fe80000100a00 */
[----:B------:R-:W-:Y:S04]  /*71d0*/  STL.64 [R1+0xe8], R66 ;  /* 0x0000e84201007387 */ /* 0x000fe80000100a00 */
[----:B------:R-:W-:Y:S04]  /*71e0*/  STL.64 [R1+0xf0], R68 ;  /* 0x0000f04401007387 */ /* 0x000fe80000100a00 */
[----:B------:R0:W-:Y:S04]  /*71f0*/  STL.64 [R1+0xf8], R70 ;  /* 0x0000f84601007387 */ /* 0x0001e80000100a00 */
        /* <DEDUP_REMOVED lines=56> */
[----:B------:R-:W2:Y:S01]  /*7580*/  LDL.LU.64 R200, [R1+0x8c8] ;  /* 0x0008c80001c87983 */ /* 0x000ea20000300a00 */
[----:B------:R-:W-:Y:S01]  /*7590*/  UIADD3 UR26, UR54, 0x104, URZ ;  /* 0x00000104361a7890 */ /* 0x000fe2000fffe03f */
[----:B------:R-:W-:Y:S01]  /*75a0*/  WARPGROUP.ARRIVE ;  /* 0x00000000000079c5 */ /* 0x000fe20000000000 */
[----:B------:R-:W-:Y:S01]  /*75b0*/  UMOV UR24, UR4 ;  /* 0x0000000400187c82 */ /* 0x000fe20008000000 */
[----:B------:R-:W-:Y:S01]  /*75c0*/  UMOV UR25, UR5 ;  /* 0x0000000500197c82 */ /* 0x000fe20008000000 */
[----:B------:R-:W-:-:S05]  /*75d0*/  UMOV UR27, 0x40000040 ;  /* 0x40000040001b7882 */ /* 0x000fca0000000000 */
[----:B------:R-:W-:Y:S01]  /*75e0*/  HGMMA.64x32x16.F32.BF16 R40, gdesc[UR24], R40, gsb0 ;  /* 0x00600000182879f0 */ /* 0x000fe20008001828 */
[----:B------:R-:W-:Y:S01]  /*75f0*/  UIADD3 UR8, UR54, 0x204, URZ ;  /* 0x0000020436087890 */ /* 0x000fe2000fffe03f */
[----:B------:R-:W-:Y:S01]  /*7600*/  UMOV UR12, UR4 ;  /* 0x00000004000c7c82 */ /* 0x000fe20008000000 */
[----:B------:R-:W-:Y:S01]  /*7610*/  UMOV UR13, UR5 ;  /* 0x00000005000d7c82 */ /* 0x000fe20008000000 */
[----:B------:R-:W-:-:S04]  /*7620*/  UMOV UR15, 0x40000040 ;  /* 0x40000040000f7882 */ /* 0x000fc80000000000 */
[----:B------:R-:W-:Y:S01]  /*7630*/  UMOV UR14, UR8 ;  /* 0x00000008000e7c82 */ /* 0x000fe20008000000 */
[----:B------:R-:W-:Y:S02]  /*7640*/  WARPGROUP.DEPBAR.LE gsb0, 0x0 ;  /* 0x00008000000079c5 */ /* 0x000fe40000010000 */
[----:B------:R-:W-:-:S06]  /*7650*/  WARPGROUP.ARRIVE ;  /* 0x00000000000079c5 */ /* 0x000fcc0000000000 */
[----:B------:R-:W-:Y:S01]  /*7660*/  HGMMA.64x32x16.F32.BF16 R104, gdesc[UR12], R104, gsb0 ;  /* 0x006000000c6879f0 */ /* 0x000fe20008001868 */
[----:B------:R-:W-:Y:S01]  /*7670*/  UIADD3 UR22, UR54, 0x304, URZ ;  /* 0x0000030436167890 */ /* 0x000fe2000fffe03f */
[----:B------:R-:W-:Y:S01]  /*7680*/  UMOV UR20, UR4 ;  /* 0x0000000400147c82 */ /* 0x000fe20008000000 */
[----:B------:R-:W-:Y:S01]  /*7690*/  UMOV UR21, UR5 ;  /* 0x0000000500157c82 */ /* 0x000fe20008000000 */
[----:B------:R-:W-:Y:S01]  /*76a0*/  UMOV UR23, 0x40000040 ;  /* 0x4000004000177882 */ /* 0x000fe20000000000 */
        /* <DEDUP_REMOVED lines=8> */
[----:B------:R-:W-:Y:S01]  /*7730*/  UIADD3 UR10, UR54, 0x504, URZ ;  /* 0x00000504360a7890 */ /* 0x000fe2000fffe03f */
[----:B------:R-:W-:Y:S01]  /*7740*/  UMOV UR8, UR4 ;  /* 0x0000000400087c82 */ /* 0x000fe20008000000 */
[----:B------:R-:W-:Y:S01]  /*7750*/  UMOV UR9, UR5 ;  /* 0x0000000500097c82 */ /* 0x000fe20008000000 */
[----:B------:R-:W-:Y:S01]  /*7760*/  UMOV UR11, 0x40000040 ;  /* 0x40000040000b7882 */ /* 0x000fe20000000000 */
[----:B------:R-:W-:Y:S04]  /*7770*/  STL.64 [R1+0x280], R40 ;  /* 0x0002802801007387 */ /* 0x000fe80000100a00 */
[----:B------:R-:W-:Y:S01]  /*7780*/  STL.64 [R1+0x288], R42 ;  /* 0x0002882a01007387 */ /* 0x000fe20000100a00 */
        /* <DEDUP_REMOVED lines=11> */
[----:B------:R-:W-:-:S02]  /*7840*/  WARPGROUP.DEPBAR.LE gsb0, 0x0 ;  /* 0x00008000000079c5 */ /* 0x000fc40000010000 */
[----:B----4-:R-:W-:-:S06]  /*7850*/  WARPGROUP.ARRIVE ;  /* 0x00000000000079c5 */ /* 0x010fcc0000000000 */
[----:B------:R-:W-:Y:S01]  /*7860*/  HGMMA.64x32x16.F32.BF16 R136, gdesc[UR8], R136, gsb0 ;  /* 0x00600000088879f0 */ /* 0x000fe20008001888 */
[----:B------:R4:W-:Y:S01]  /*7870*/  STL.64 [R1+0x198], R110 ;  /* 0x0001986e01007387 */ /* 0x0009e20000100a00 */
[----:B------:R-:W-:-:S03]  /*7880*/  IMAD.MOV.U32 R20, RZ, RZ, R168 ;  /* 0x000000ffff147224 */ /* 0x000fc600078e00a8 */
[----:B------:R3:W-:Y:S01]  /*7890*/  STL.64 [R1+0x1a0], R112 ;  /* 0x0001a07001007387 */ /* 0x0007e20000100a00 */
[----:B------:R-:W-:-:S03]  /*78a0*/  IMAD.MOV.U32 R19, RZ, RZ, R169 ;  /* 0x000000ffff137224 */ /* 0x000fc600078e00a9 */
[----:B------:R3:W-:Y:S01]  /*78b0*/  STL.64 [R1+0x1a8], R114 ;  /* 0x0001a87201007387 */ /* 0x0007e20000100a00 */
[----:B------:R-:W-:-:S03]  /*78c0*/  IMAD.MOV.U32 R18, RZ, RZ, R170 ;  /* 0x000000ffff127224 */ /* 0x000fc600078e00aa */
[----:B------:R3:W-:Y:S01]  /*78d0*/  STL.64 [R1+0x1b0], R116 ;  /* 0x0001b07401007387 */ /* 0x0007e20000100a00 */
[----:B------:R-:W-:-:S03]  /*78e0*/  IMAD.MOV.U32 R15, RZ, RZ, R171 ;  /* 0x000000ffff0f7224 */ /* 0x000fc600078e00ab */
[----:B------:R3:W-:Y:S01]  /*78f0*/  STL.64 [R1+0x1b8], R118 ;  /* 0x0001b87601007387 */ /* 0x0007e20000100a00 */
[----:B------:R-:W-:-:S03]  /*7900*/  MOV R14, R172 ;  /* 0x000000ac000e7202 */ /* 0x000fc60000000f00 */
[----:B------:R-:W3:Y:S04]  /*7910*/  LDL.LU R168, [R1+0x40] ;  /* 0x0000400001a87983 */ /* 0x000ee80000300800 */
[----:B------:R-:W3:Y:S04]  /*7920*/  LDL.LU R169, [R1+0x44] ;  /* 0x0000440001a97983 */ /* 0x000ee80000300800 */
[----:B------:R-:W3:Y:S04]  /*7930*/  LDL.LU R170, [R1+0x48] ;  /* 0x0000480001aa7983 */ /* 0x000ee80000300800 */
[----:B------:R-:W3:Y:S04]  /*7940*/  LDL.LU R171, [R1+0x4c] ;  /* 0x00004c0001ab7983 */ /* 0x000ee80000300800 */
[----:B------:R-:W3:Y:S01]  /*7950*/  LDL.LU R172, [R1+0x50] ;  /* 0x0000500001ac7983 */ /* 0x000ee20000300800 */
[----:B------:R-:W-:Y:S01]  /*7960*/  UIADD3 UR30, UR54, 0x604, URZ ;  /* 0x00000604361e7890 */ /* 0x000fe2000fffe03f */
[----:B------:R-:W-:Y:S01]  /*7970*/  UMOV UR28, UR4 ;  /* 0x00000004001c7c82 */ /* 0x000fe20008000000 */
[----:B------:R-:W-:Y:S01]  /*7980*/  UMOV UR29, UR5 ;  /* 0x00000005001d7c82 */ /* 0x000fe20008000000 */
[----:B------:R-:W-:Y:S01]  /*7990*/  UMOV UR31, 0x40000040 ;  /* 0x40000040001f7882 */ /* 0x000fe20000000000 */
[----:B------:R-:W-:Y:S01]  /*79a0*/  UIADD3 UR12, UR51, 0x404, URZ ;  /* 0x00000404330c7890 */ /* 0x000fe2000fffe03f */
[----:B0-----:R-:W3:Y:S04]  /*79b0*/  LDL.LU.64 R104, [R1+0x140] ;  /* 0x0001400001687983 */ /* 0x001ee80000300a00 */
[----:B-1----:R-:W3:Y:S04]  /*79c0*/  LDL.LU.64 R106, [R1+0x148] ;  /* 0x00014800016a7983 */ /* 0x002ee80000300a00 */
[----:B--2---:R-:W2:Y:S04]  /*79d0*/  LDL.LU.64 R108, [R1+0x150] ;  /* 0x00015000016c7983 */ /* 0x004ea80000300a00 */
[----:B----4-:R-:W2:Y:S01]  /*79e0*/  LDL.LU.64 R110, [R1+0x158] ;  /* 0x00015800016e7983 */ /* 0x010ea20000300a00 */
[----:B------:R-:W-:-:S02]  /*79f0*/  WARPGROUP.DEPBAR.LE gsb0, 0x0 ;  /* 0x00008000000079c5 */ /* 0x000fc40000010000 */
[----:B---3--:R-:W-:Y:S01]  /*7a00*/  WARPGROUP.ARRIVE ;  /* 0x00000000000079c5 */ /* 0x008fe20000000000 */
[----:B------:R-:W2:Y:S04]  /*7a10*/  LDL.LU.64 R112, [R1+0x160] ;  /* 0x0001600001707983 */ /* 0x000ea80000300a00 */
[----:B------:R-:W2:Y:S01]  /*7a20*/  LDL.LU.64 R114, [R1+0x168] ;  /* 0x0001680001727983 */ /* 0x000ea20000300a00 */
[----:B------:R-:W-:Y:S01]  /*7a30*/  HGMMA.64x32x16.F32.BF16 R72, gdesc[UR28], R72, gsb0 ;  /* 0x006000001c4879f0 */ /* 0x000fe20008001848 */
[----:B------:R-:W-:Y:S01]  /*7a40*/  UMOV UR28, UR12 ;  /* 0x0000000c001c7c82 */ /* 0x000fe20008000000 */
[----:B------:R-:W-:Y:S01]  /*7a50*/  UMOV UR29, 0x40000040 ;  /* 0x40000040001d7882 */ /* 0x000fe20000000000 */
[----:B------:R-:W2:Y:S01]  /*7a60*/  LDL.LU.64 R116, [R1+0x170] ;  /* 0x0001700001747983 */ /* 0x000ea20000300a00 */
[----:B------:R-:W-:-:S02]  /*7a70*/  WARPGROUP.DEPBAR.LE gsb0, 0x0 ;  /* 0x00008000000079c5 */ /* 0x000fc40000010000 */
[----:B------:R-:W-:Y:S01]  /*7a80*/  WARPGROUP.ARRIVE ;  /* 0x00000000000079c5 */ /* 0x000fe20000000000 */
[----:B------:R-:W-:Y:S01]  /*7a90*/  UMOV UR8, UR28 ;  /* 0x0000001c00087c82 */ /* 0x000fe20008000000 */
[----:B------:R-:W-:Y:S01]  /*7aa0*/  UMOV UR9, UR29 ;  /* 0x0000001d00097c82 */ /* 0x000fe20008000000 */
[----:B------:R-:W-:Y:S01]  /*7ab0*/  UMOV UR16, UR28 ;  /* 0x0000001c00107c82 */ /* 0x000fe20008000000 */
[----:B------:R-:W-:Y:S01]  /*7ac0*/  UMOV UR17, UR29 ;  /* 0x0000001d00117c82 */ /* 0x000fe20008000000 */
[----:B------:R-:W2:Y:S01]  /*7ad0*/  LDL.LU.64 R118, [R1+0x178] ;  /* 0x0001780001767983 */ /* 0x000ea20000300a00 */
[----:B------:R-:W-:Y:S03]  /*7ae0*/  HGMMA.64x32x16.F32.BF16 R56, gdesc[UR28], R56, gsb0 ;  /* 0x006000001c3879f0 */ /* 0x000fe60008001838 */
[----:B------:R-:W-:Y:S02]  /*7af0*/  WARPGROUP.DEPBAR.LE gsb0, 0x0 ;  /* 0x00008000000079c5 */ /* 0x000fe40000010000 */
[----:B------:R-:W-:-:S06]  /*7b00*/  WARPGROUP.ARRIVE ;  /* 0x00000000000079c5 */ /* 0x000fcc0000000000 */
[----:B------:R-:W-:Y:S01]  /*7b10*/  HGMMA.64x32x16.F32.BF16 R120, gdesc[UR8], R120, gsb0 ;  /* 0x00600000087879f0 */ /* 0x000fe20008001878 */
[----:B------:R-:W-:Y:S02]  /*7b20*/  STL [R1+0x800], R140 ;  /* 0x0008008c01007387 */ /* 0x000fe40000100800 */
[----:B------:R-:W-:Y:S02]  /*7b30*/  WARPGROUP.DEPBAR.LE gsb0, 0x0 ;  /* 0x00008000000079c5 */ /* 0x000fe40000010000 */
[----:B------:R-:W-:-:S06]  /*7b40*/  WARPGROUP.ARRIVE ;  /* 0x00000000000079c5 */ /* 0x000fcc0000000000 */
[----:B------:R-:W-:Y:S01]  /*7b50*/  HGMMA.64x32x16.F32.BF16 R184, gdesc[UR16], R184, gsb0 ;  /* 0x0060000010b879f0 */ /* 0x000fe200080018b8 */
[----:B------:R-:W-:Y:S01]  /*7b60*/  STL [R1+0x7fc], R141 ;  /* 0x0007fc8d01007387 */ /* 0x000fe20000100800 */
[----:B------:R-:W-:Y:S01]  /*7b70*/  IMAD.MOV.U32 R13, RZ, RZ, R173 ;  /* 0x000000ffff0d7224 */ /* 0x000fe200078e00ad */
[----:B------:R-:W-:Y:S01]  /*7b80*/  MOV R7, R179 ;  /* 0x000000b300077202 */ /* 0x000fe20000000f00 */
[----:B------:R-:W-:Y:S01]  /*7b90*/  IMAD.MOV.U32 R12, RZ, RZ, R174 ;  /* 0x000000ffff0c7224 */ /* 0x000fe200078e00ae */
[----:B------:R-:W-:Y:S01]  /*7ba0*/  STL [R1+0x7f8], R142 ;  /* 0x0007f88e01007387 */ /* 0x000fe20000100800 */
[----:B------:R-:W-:Y:S01]  /*7bb0*/  IMAD.MOV.U32 R11, RZ, RZ, R175 ;  /* 0x000000ffff0b7224 */ /* 0x000fe200078e00af */
[----:B------:R-:W-:Y:S01]  /*7bc0*/  MOV R175, R233 ;  /* 0x000000e900af7202 */ /* 0x000fe20000000f00 */
[----:B------:R-:W-:Y:S01]  /*7bd0*/  IMAD.MOV.U32 R10, RZ, RZ, R176 ;  /* 0x000000ffff0a7224 */ /* 0x000fe200078e00b0 */
[----:B------:R-:W-:Y:S01]  /*7be0*/  STL [R1+0x7f4], R143 ;  /* 0x0007f48f01007387 */ /* 0x000fe20000100800 */
[----:B------:R-:W-:-:S02]  /*7bf0*/  IMAD.MOV.U32 R9, RZ, RZ, R177 ;  /* 0x000000ffff097224 */ /* 0x000fc400078e00b1 */
[----:B------:R-:W-:Y:S01]  /*7c00*/  IMAD.MOV.U32 R8, RZ, RZ, R178 ;  /* 0x000000ffff087224 */ /* 0x000fe200078e00b2 */
[----:B------:R-:W-:Y:S01]  /*7c10*/  STL [R1+0x7f0], R144 ;  /* 0x0007f09001007387 */ /* 0x000fe20000100800 */
[----:B------:R-:W-:Y:S02]  /*7c20*/  IMAD.MOV.U32 R6, RZ, RZ, R180 ;  /* 0x000000ffff067224 */ /* 0x000fe400078e00b4 */
[----:B------:R-:W-:Y:S02]  /*7c30*/  IMAD.MOV.U32 R5, RZ, RZ, R181 ;  /* 0x000000ffff057224 */ /* 0x000fe400078e00b5 */
[----:B------:R-:W-:Y:S01]  /*7c40*/  IMAD.MOV.U32 R4, RZ, RZ, R182 ;  /* 0x000000ffff047224 */ /* 0x000fe200078e00b6 */
[----:B------:R-:W-:Y:S01]  /*7c50*/  MOV R182, R3 ;  /* 0x0000000300b67202 */ /* 0x000fe20000000f00 */
[----:B------:R-:W-:Y:S01]  /*7c60*/  IMAD.MOV.U32 R0, RZ, RZ, R183 ;  /* 0x000000ffff007224 */ /* 0x000fe200078e00b7 */
[----:B------:R-:W-:Y:S01]  /*7c70*/  STL [R1+0x7ec], R145 ;  /* 0x0007ec9101007387 */ /* 0x000fe20000100800 */
        /* <DEDUP_REMOVED lines=9> */
[----:B------:R-:W-:Y:S04]  /*7d10*/  STL [R1+0x7e8], R146 ;  /* 0x0007e89201007387 */ /* 0x000fe80000100800 */
[----:B------:R-:W-:Y:S04]  /*7d20*/  STL [R1+0x7e4], R147 ;  /* 0x0007e49301007387 */ /* 0x000fe80000100800 */
[----:B------:R-:W-:Y:S04]  /*7d30*/  STL [R1+0x7e0], R148 ;  /* 0x0007e09401007387 */ /* 0x000fe80000100800 */
[----:B------:R-:W-:Y:S04]  /*7d40*/  STL [R1+0x7dc], R149 ;  /* 0x0007dc9501007387 */ /* 0x000fe80000100800 */
[----:B------:R-:W-:Y:S01]  /*7d50*/  STL [R1+0x7d8], R150 ;  /* 0x0007d89601007387 */ /* 0x000fe20000100800 */
[----:B------:R-:W-:-:S03]  /*7d60*/  WARPGROUP.DEPBAR.LE gsb0, 0x0 ;  /* 0x00008000000079c5 */ /* 0x000fc60000010000 */
[----:B------:R-:W-:Y:S01]  /*7d70*/  STL [R1+0x7d4], R151 ;  /* 0x0007d49701007387 */ /* 0x000fe20000100800 */
[----:B------:R-:W-:-:S03]  /*7d80*/  WARPGROUP.ARRIVE ;  /* 0x00000000000079c5 */ /* 0x000fc60000000000 */
[----:B------:R-:W-:Y:S01]  /*7d90*/  STL [R1+0x6c0], R72 ;  /* 0x0006c04801007387 */ /* 0x000fe20000100800 */
[----:B------:R-:W-:Y:S01]  /*7da0*/  UMOV UR20, UR28 ;  /* 0x0000001c00147c82 */ /* 0x000fe20008000000 */
[----:B------:R-:W-:Y:S02]  /*7db0*/  UMOV UR21, UR29 ;  /* 0x0000001d00157c82 */ /* 0x000fe40008000000 */
[----:B------:R-:W-:Y:S01]  /*7dc0*/  STL [R1+0x6bc], R73 ;  /* 0x0006bc4901007387 */ /* 0x000fe20000100800 */
[----:B------:R-:W-:Y:S03]  /*7dd0*/  HGMMA.64x32x16.F32.BF16 R168, gdesc[UR20], R168, gsb0 ;  /* 0x0060000014a879f0 */ /* 0x000fe600080018a8 */
        /* <DEDUP_REMOVED lines=60> */
[----:B------:R-:W-:Y:S04]  /*81a0*/  STL [R1+0x710], R197 ;  /* 0x000710c501007387 */ /* 0x000fe80000100800 */
[----:B------:R-:W-:Y:S04]  /*81b0*/  STL [R1+0x64c], R198 ;  /* 0x00064cc601007387 */ /* 0x000fe80000100800 */
[----:B------:R-:W-:Y:S04]  /*81c0*/  STL [R1+0x648], R199 ;  /* 0x000648c701007387 */ /* 0x000fe80000100800 */
[----:B------:R0:W-:Y:S04]  /*81d0*/  STL.64 [R1+0x40], R168 ;  /* 0x000040a801007387 */ /* 0x0001e80000100a00 */
[----:B------:R1:W-:Y:S04]  /*81e0*/  STL.64 [R1+0x48], R170 ;  /* 0x000048aa01007387 */ /* 0x0003e80000100a00 */
[----:B------:R3:W-:Y:S04]  /*81f0*/  STL.64 [R1+0x50], R172 ;  /* 0x000050ac01007387 */ /* 0x0007e80000100a00 */
[----:B------:R4:W-:Y:S04]  /*8200*/  STL.64 [R1+0x58], R174 ;  /* 0x000058ae01007387 */ /* 0x0009e80000100a00 */
[----:B------:R2:W-:Y:S04]  /*8210*/  STL.64 [R1+0x60], R176 ;  /* 0x000060b001007387 */ /* 0x0005e80000100a00 */
[----:B------:R2:W-:Y:S04]  /*8220*/  STL.64 [R1+0x68], R178 ;  /* 0x000068b201007387 */ /* 0x0005e80000100a00 */
[----:B------:R2:W-:Y:S04]  /*8230*/  STL.64 [R1+0x70], R180 ;  /* 0x000070b401007387 */ /* 0x0005e80000100a00 */
[----:B------:R2:W-:Y:S04]  /*8240*/  STL.64 [R1+0x78], R182 ;  /* 0x000078b601007387 */ /* 0x0005e80000100a00 */
[----:B0-----:R-:W2:Y:S04]  /*8250*/  LDL.LU.64 R168, [R1+0x240] ;  /* 0x0002400001a87983 */ /* 0x001ea80000300a00 */
[----:B-1----:R-:W2:Y:S04]  /*8260*/  LDL.LU.64 R170, [R1+0x248] ;  /* 0x0002480001aa7983 */ /* 0x002ea80000300a00 */
[----:B---3--:R-:W3:Y:S04]  /*8270*/  LDL.LU.64 R172, [R1+0x250] ;  /* 0x0002500001ac7983 */ /* 0x008ee80000300a00 */
[----:B----4-:R-:W3:Y:S04]  /*8280*/  LDL.LU.64 R174, [R1+0x258] ;  /* 0x0002580001ae7983 */ /* 0x010ee80000300a00 */
[----:B--2---:R-:W3:Y:S04]  /*8290*/  LDL.LU.64 R176, [R1+0x260] ;  /* 0x0002600001b07983 */ /* 0x004ee80000300a00 */
[----:B------:R-:W3:Y:S04]  /*82a0*/  LDL.LU.64 R178, [R1+0x268] ;  /* 0x0002680001b27983 */ /* 0x000ee80000300a00 */
[----:B------:R-:W3:Y:S04]  /*82b0*/  LDL.LU.64 R180, [R1+0x270] ;  /* 0x0002700001b47983 */ /* 0x000ee80000300a00 */
[----:B------:R-:W3:Y:S01]  /*82c0*/  LDL.LU.64 R182, [R1+0x278] ;  /* 0x0002780001b67983 */ /* 0x000ee20000300a00 */
[----:B------:R-:W-:Y:S01]  /*82d0*/  WARPGROUP.ARRIVE ;  /* 0x00000000000079c5 */ /* 0x000fe20000000000 */
[----:B------:R-:W-:Y:S01]  /*82e0*/  UMOV UR12, UR28 ;  /* 0x0000001c000c7c82 */ /* 0x000fe20008000000 */
[----:B------:R-:W-:-:S04]  /*82f0*/  UMOV UR13, UR29 ;  /* 0x0000001d000d7c82 */ /* 0x000fc80008000000 */
[----:B------:R-:W-:Y:S01]  /*8300*/  HGMMA.64x32x16.F32.BF16 R104, gdesc[UR12], R104, gsb0 ;  /* 0x006000000c6879f0 */ /* 0x000fe20008001868 */
[----:B------:R-:W-:Y:S01]  /*8310*/  UMOV UR24, UR28 ;  /* 0x0000001c00187c82 */ /* 0x000fe20008000000 */
[----:B------:R-:W-:Y:S01]  /*8320*/  UMOV UR25, UR29 ;  /* 0x0000001d00197c82 */ /* 0x000fe20008000000 */
        /* <DEDUP_REMOVED lines=22> */
[----:B------:R-:W-:-:S03]  /*8490*/  IMAD.MOV.U32 R87, RZ, RZ, R119 ;  /* 0x000000ffff577224 */ /* 0x000fc600078e0077 */
[----:B------:R-:W2:Y:S04]  /*84a0*/  LDL.LU.64 R116, [R1+0x370] ;  /* 0x0003700001747983 */ /* 0x000ea80000300a00 */
[----:B------:R-:W2:Y:S04]  /*84b0*/  LDL.LU.64 R118, [R1+0x378] ;  /* 0x0003780001767983 */ /* 0x000ea80000300a00 */
[----:B------:R-:W-:Y:S04]  /*84c0*/  STL [R1+0x784], R87 ;  /* 0x0007845701007387 */ /* 0x000fe80000100800 */
[----:B------:R0:W-:Y:S04]  /*84d0*/  STL [R1+0x780], R86 ;  /* 0x0007805601007387 */ /* 0x0001e80000100800 */
[----:B------:R1:W-:Y:S04]  /*84e0*/  STL [R1+0x77c], R85 ;  /* 0x00077c5501007387 */ /* 0x0003e80000100800 */
[----:B------:R4:W-:Y:S04]  /*84f0*/  STL [R1+0x778], R84 ;  /* 0x0007785401007387 */ /* 0x0009e80000100800 */
[----:B------:R4:W-:Y:S04]  /*8500*/  STL [R1+0x774], R83 ;  /* 0x0007745301007387 */ /* 0x0009e80000100800 */
[----:B------:R-:W-:Y:S04]  /*8510*/  STL [R1+0x770], R82 ;  /* 0x0007705201007387 */ /* 0x000fe80000100800 */
[----:B------:R-:W-:Y:S04]  /*8520*/  STL [R1+0x76c], R81 ;  /* 0x00076c5101007387 */ /* 0x000fe80000100800 */
[----:B------:R4:W-:Y:S04]  /*8530*/  STL [R1+0x768], R80 ;  /* 0x0007685001007387 */ /* 0x0009e80000100800 */
[----:B------:R4:W-:Y:S04]  /*8540*/  STL [R1+0x764], R79 ;  /* 0x0007644f01007387 */ /* 0x0009e80000100800 */
[----:B------:R4:W-:Y:S04]  /*8550*/  STL [R1+0x760], R78 ;  /* 0x0007604e01007387 */ /* 0x0009e80000100800 */
[----:B------:R4:W-:Y:S04]  /*8560*/  STL [R1+0x75c], R77 ;  /* 0x00075c4d01007387 */ /* 0x0009e80000100800 */
[----:B------:R4:W-:Y:S04]  /*8570*/  STL [R1+0x758], R76 ;  /* 0x0007584c01007387 */ /* 0x0009e80000100800 */
[----:B------:R-:W-:Y:S04]  /*8580*/  STL [R1+0x754], R75 ;  /* 0x0007544b01007387 */ /* 0x000fe80000100800 */
[----:B------:R-:W-:Y:S04]  /*8590*/  STL [R1+0x750], R74 ;  /* 0x0007504a01007387 */ /* 0x000fe80000100800 */
[----:B------:R4:W-:Y:S04]  /*85a0*/  STL [R1+0x74c], R73 ;  /* 0x00074c4901007387 */ /* 0x0009e80000100800 */
[----:B------:R4:W-:Y:S01]  /*85b0*/  STL [R1+0x748], R72 ;  /* 0x0007484801007387 */ /* 0x0009e20000100800 */
[----:B---3--:R-:W-:-:S06]  /*85c0*/  WARPGROUP.ARRIVE ;  /* 0x00000000000079c5 */ /* 0x008fcc0000000000 */
[----:B------:R-:W-:Y:S03]  /*85d0*/  HGMMA.64x32x16.F32.BF16 R168, gdesc[UR24], R168, gsb0 ;  /* 0x0060000018a879f0 */ /* 0x000fe600080018a8 */
[----:B------:R-:W-:Y:S02]  /*85e0*/  WARPGROUP.DEPBAR.LE gsb0, 0x0 ;  /* 0x00008000000079c5 */ /* 0x000fe40000010000 */
[----:B------:R-:W-:Y:S01]  /*85f0*/  IMAD.MOV.U32 R123, RZ, RZ, R168 ;  /* 0x000000ffff7b7224 */ /* 0x000fe200078e00a8 */
[----:B------:R-:W-:Y:S01]  /*8600*/  MOV R126, R171 ;  /* 0x000000ab007e7202 */ /* 0x000fe20000000f00 */
[----:B------:R-:W-:Y:S02]  /*8610*/  IMAD.MOV.U32 R124, RZ, RZ, R169 ;  /* 0x000000ffff7c7224 */ /* 0x000fe400078e00a9 */
[----:B------:R-:W-:Y:S01]  /*8620*/  IMAD.MOV.U32 R125, RZ, RZ, R170 ;  /* 0x000000ffff7d7224 */ /* 0x000fe200078e00aa */
[----:B------:R-:W3:Y:S01]  /*8630*/  LDL.LU.64 R168, [R1+0x300] ;  /* 0x0003000001a87983 */ /* 0x000ee20000300a00 */
[----:B------:R-:W-:-:S02]  /*8640*/  IMAD.MOV.U32 R127, RZ, RZ, R172 ;  /* 0x000000ffff7f7224 */ /* 0x000fc400078e00ac */
[----:B------:R-:W-:Y:S01]  /*8650*/  IMAD.MOV.U32 R128, RZ, RZ, R173 ;  /* 0x000000ffff807224 */ /* 0x000fe200078e00ad */
[----:B------:R-:W3:Y:S01]  /*8660*/  LDL.LU.64 R170, [R1+0x308] ;  /* 0x0003080001aa7983 */ /* 0x000ee20000300a00 */
[----:B------:R-:W-:Y:S02]  /*8670*/  IMAD.MOV.U32 R129, RZ, RZ, R174 ;  /* 0x000000ffff817224 */ /* 0x000fe400078e00ae */
[----:B------:R-:W-:Y:S01]  /*8680*/  IMAD.MOV.U32 R130, RZ, RZ, R175 ;  /* 0x000000ffff827224 */ /* 0x000fe200078e00af */
[----:B------:R-:W3:Y:S01]  /*8690*/  LDL.LU.64 R172, [R1+0x310] ;  /* 0x0003100001ac7983 */ /* 0x000ee20000300a00 */
[----:B------:R-:W-:Y:S01]  /*86a0*/  IMAD.MOV.U32 R131, RZ, RZ, R176 ;  /* 0x000000ffff837224 */ /* 0x000fe200078e00b0 */
[----:B------:R-:W-:Y:S01]  /*86b0*/  MOV R133, R178 ;  /* 0x000000b200857202 */ /* 0x000fe20000000f00 */
        /* <DEDUP_REMOVED lines=8> */
[----:B------:R-:W-:-:S03]  /*8740*/  IMAD.MOV.U32 R59, RZ, RZ, R183 ;  /* 0x000000ffff3b7224 */ /* 0x000fc600078e00b7 */
[----:B------:R-:W3:Y:S04]  /*8750*/  LDL.LU.64 R180, [R1+0x330] ;  /* 0x0003300001b47983 */ /* 0x000ee80000300a00 */
[----:B------:R-:W3:Y:S04]  /*8760*/  LDL.LU.64 R182, [R1+0x338] ;  /* 0x0003380001b67983 */ /* 0x000ee80000300a00 */
        /* <DEDUP_REMOVED lines=13> */
[----:B--2---:R-:W-:-:S03]  /*8840*/  WARPGROUP.ARRIVE ;  /* 0x00000000000079c5 */ /* 0x004fc60000000000 */
[----:B------:R-:W-:Y:S04]  /*8850*/  STL [R1+0x790], R125 ;  /* 0x0007907d01007387 */ /* 0x000fe80000100800 */
[----:B------:R-:W-:Y:S04]  /*8860*/  STL [R1+0x78c], R124 ;  /* 0x00078c7c01007387 */ /* 0x000fe80000100800 */
[----:B------:R-:W-:Y:S04]  /*8870*/  STL [R1+0x788], R123 ;  /* 0x0007887b01007387 */ /* 0x000fe80000100800 */
[----:B------:R-:W2:Y:S01]  /*8880*/  LDL.LU.64 R40, [R1+0x200] ;  /* 0x0002000001287983 */ /* 0x000ea20000300a00 */
[----:B------:R-:W-:-:S03]  /*8890*/  UMOV UR4, UR28 ;  /* 0x0000001c00047c82 */ /* 0x000fc60008000000 */
[----:B------:R-:W2:Y:S01]  /*88a0*/  LDL.LU.64 R42, [R1+0x208] ;  /* 0x00020800012a7983 */ /* 0x000ea20000300a00 */
[----:B------:R-:W-:Y:S02]  /*88b0*/  UMOV UR5, UR29 ;  /* 0x0000001d00057c82 */ /* 0x000fe40008000000 */
[----:B------:R-:W-:Y:S01]  /*88c0*/  HGMMA.64x32x16.F32.BF16 R104, gdesc[UR4], R104, gsb0 ;  /* 0x00600000046879f0 */ /* 0x000fe20008001868 */
[----:B------:R-:W2:Y:S04]  /*88d0*/  LDL.LU.64 R44, [R1+0x210] ;  /* 0x00021000012c7983 */ /* 0x000ea80000300a00 */
[----:B------:R-:W2:Y:S04]  /*88e0*/  LDL.LU.64 R46, [R1+0x218] ;  /* 0x00021800012e7983 */ /* 0x000ea80000300a00 */
[----:B------:R-:W2:Y:S04]  /*88f0*/  LDL.LU.64 R48, [R1+0x220] ;  /* 0x0002200001307983 */ /* 0x000ea80000300a00 */
[----:B------:R-:W2:Y:S04]  /*8900*/  LDL.LU.64 R50, [R1+0x228] ;  /* 0x0002280001327983 */ /* 0x000ea80000300a00 */
[----:B------:R-:W2:Y:S04]  /*8910*/  LDL.LU.64 R52, [R1+0x230] ;  /* 0x0002300001347983 */ /* 0x000ea80000300a00 */
[----:B------:R-:W2:Y:S01]  /*8920*/  LDL.LU.64 R54, [R1+0x238] ;  /* 0x0002380001367983 */ /* 0x000ea20000300a00 */
[----:B------:R-:W-:Y:S01]  /*8930*/  UIADD3 UR8, UR51, 0x804, URZ ;  /* 0x0000080433087890 */ /* 0x000fe2000fffe03f */
[----:B------:R-:W-:-:S06]  /*8940*/  UMOV UR5, 0x40000040 ;  /* 0x4000004000057882 */ /* 0x000fcc0000000000 */
[----:B------:R-:W-:Y:S01]  /*8950*/  UMOV UR4, UR8 ;  /* 0x0000000800047c82 */ /* 0x000fe20008000000 */
[----:B------:R-:W-:Y:S02]  /*8960*/  WARPGROUP.DEPBAR.LE gsb0, 0x0 ;  /* 0x00008000000079c5 */ /* 0x000fe40000010000 */
[----:B------:R-:W-:Y:S01]  /*8970*/  IMAD.MOV.U32 R185, RZ, RZ, R104 ;  /* 0x000000ffffb97224 */ /* 0x000fe200078e0068 */
[----:B------:R-:W-:Y:S01]  /*8980*/  MOV R186, R105 ;  /* 0x0000006900ba7202 */ /* 0x000fe20000000f00 */
        /* <DEDUP_REMOVED lines=19> */
[----:B------:R-:W-:-:S03]  /*8ac0*/  IMAD.MOV.U32 R121, RZ, RZ, R118 ;  /* 0x000000ffff797224 */ /* 0x000fc600078e0076 */
[----:B------:R-:W2:Y:S04]  /*8ad0*/  LDL.LU.64 R116, [R1+0x130] ;  /* 0x0001300001747983 */ /* 0x000ea80000300a00 */
[----:B------:R-:W2:Y:S04]  /*8ae0*/  LDL.LU.64 R118, [R1+0x138] ;  /* 0x0001380001767983 */ /* 0x000ea80000300a00 */
[----:B------:R-:W-:Y:S04]  /*8af0*/  STL [R1+0x7d0], R187 ;  /* 0x0007d0bb01007387 */ /* 0x000fe80000100800 */
[----:B------:R-:W-:Y:S04]  /*8b00*/  STL [R1+0x7cc], R186 ;  /* 0x0007ccba01007387 */ /* 0x000fe80000100800 */
[----:B------:R-:W-:Y:S01]  /*8b10*/  STL [R1+0x7c8], R185 ;  /* 0x0007c8b901007387 */ /* 0x000fe20000100800 */
[----:B---3--:R-:W-:-:S06]  /*8b20*/  WARPGROUP.ARRIVE ;  /* 0x00000000000079c5 */ /* 0x008fcc0000000000 */
[----:B------:R-:W-:Y:S03]  /*8b30*/  HGMMA.64x32x16.F32.BF16 R168, gdesc[UR4], R168, gsb0 ;  /* 0x0060000004a879f0 */ /* 0x000fe600080018a8 */
[----:B------:R-:W-:Y:S02]  /*8b40*/  WARPGROUP.DEPBAR.LE gsb0, 0x0 ;  /* 0x00008000000079c5 */ /* 0x000fe40000010000 */
[----:B0-----:R-:W-:Y:S02]  /*8b50*/  IMAD.MOV.U32 R86, RZ, RZ, R168 ;  /* 0x000000ffff567224 */ /* 0x001fe400078e00a8 */
[----:B-1----:R-:W-:Y:S02]  /*8b60*/  IMAD.MOV.U32 R85, RZ, RZ, R169 ;  /* 0x000000ffff557224 */ /* 0x002fe400078e00a9 */
[----:B----4-:R-:W-:Y:S01]  /*8b70*/  IMAD.MOV.U32 R84, RZ, RZ, R170 ;  /* 0x000000ffff547224 */ /* 0x010fe200078e00aa */
[----:B------:R-:W3:Y:S01]  /*8b80*/  LDL.LU.64 R168, [R1] ;  /* 0x0000000001a87983 */ /* 0x000ee20000300a00 */
        /* <DEDUP_REMOVED lines=17> */
[----:B------:R-:W-:-:S03]  /*8ca0*/  IMAD.MOV.U32 R184, RZ, RZ, R183 ;  /* 0x000000ffffb87224 */ /* 0x000fc600078e00b7 */
[----:B------:R-:W3:Y:S04]  /*8cb0*/  LDL.LU.64 R180, [R1+0x30] ;  /* 0x0000300001b47983 */ /* 0x000ee80000300a00 */
[----:B------:R-:W3:Y:S01]  /*8cc0*/  LDL.LU.64 R182, [R1+0x38] ;  /* 0x0000380001b67983 */ /* 0x000ee20000300a00 */
[----:B--2---:R-:W-:Y:S01]  /*8cd0*/  WARPGROUP.ARRIVE ;  /* 0x00000000000079c5 */ /* 0x004fe20000000000 */
[----:B------:R-:W-:Y:S01]  /*8ce0*/  UMOV UR24, UR4 ;  /* 0x0000000400187c82 */ /* 0x000fe20008000000 */
[----:B------:R-:W-:-:S04]  /*8cf0*/  UMOV UR25, UR5 ;  /* 0x0000000500197c82 */ /* 0x000fc80008000000 */
        /* <DEDUP_REMOVED lines=8> */
[----:B------:R0:W-:Y:S01]  /*8d80*/  STL [R1+0x23c], R55 ;  /* 0x00023c3701007387 */ /* 0x0001e20000100800 */
[----:B------:R-:W-:Y:S01]  /*8d90*/  IMAD.MOV.U32 R199, RZ, RZ, R54 ;  /* 0x000000ffffc77224 */ /* 0x000fe200078e0036 */
[----:B------:R-:W-:Y:S01]  /*8da0*/  MOV R71, R51 ;  /* 0x0000003300477202 */ /* 0x000fe20000000f00 */
[----:B------:R-:W-:Y:S02]  /*8db0*/  IMAD.MOV.U32 R135, RZ, RZ, R52 ;  /* 0x000000ffff877224 */ /* 0x000fe400078e0034 */
[----:B------:R-:W-:Y:S02]  /*8dc0*/  IMAD.MOV.U32 R198, RZ, RZ, R53 ;  /* 0x000000ffffc67224 */ /* 0x000fe400078e0035 */
[----:B------:R-:W-:Y:S01]  /*8dd0*/  IMAD.MOV.U32 R70, RZ, RZ, R50 ;  /* 0x000000ffff467224 */ /* 0x000fe200078e0032 */
[----:B0-----:R-:W2:Y:S01]  /*8de0*/  LDL.LU.64 R54, [R1+0x8c0] ;  /* 0x0008c00001367983 */ /* 0x001ea20000300a00 */
[----:B------:R-:W-:-:S02]  /*8df0*/  IMAD.MOV.U32 R68, RZ, RZ, R48 ;  /* 0x000000ffff447224 */ /* 0x000fc400078e0030 */
[----:B------:R-:W-:Y:S01]  /*8e00*/  IMAD.MOV.U32 R69, RZ, RZ, R49 ;  /* 0x000000ffff457224 */ /* 0x000fe200078e0031 */
[----:B------:R-:W2:Y:S01]  /*8e10*/  LDL.LU.64 R52, [R1+0x8b8] ;  /* 0x0008b80001347983 */ /* 0x000ea20000300a00 */
[----:B------:R-:W-:Y:S01]  /*8e20*/  IMAD.MOV.U32 R66, RZ, RZ, R46 ;  /* 0x000000ffff427224 */ /* 0x000fe200078e002e */
[----:B------:R-:W-:Y:S01]  /*8e30*/  MOV R64, R44 ;  /* 0x0000002c00407202 */ /* 0x000fe20000000f00 */
[----:B------:R-:W-:Y:S01]  /*8e40*/  IMAD.MOV.U32 R67, RZ, RZ, R47 ;  /* 0x000000ffff437224 */ /* 0x000fe200078e002f */
[----:B------:R-:W2:Y:S01]  /*8e50*/  LDL.LU.64 R50, [R1+0x8b0] ;  /* 0x0008b00001327983 */ /* 0x000ea20000300a00 */
[----:B------:R-:W-:-:S03]  /*8e60*/  IMAD.MOV.U32 R65, RZ, RZ, R45 ;  /* 0x000000ffff417224 */ /* 0x000fc600078e002d */
[----:B------:R-:W2:Y:S01]  /*8e70*/  LDL.LU.64 R48, [R1+0x8a8] ;  /* 0x0008a80001307983 */ /* 0x000ea20000300a00 */
[----:B------:R-:W-:Y:S02]  /*8e80*/  IMAD.MOV.U32 R62, RZ, RZ, R42 ;  /* 0x000000ffff3e7224 */ /* 0x000fe400078e002a */
[----:B------:R-:W-:Y:S01]  /*8e90*/  IMAD.MOV.U32 R63, RZ, RZ, R43 ;  /* 0x000000ffff3f7224 */ /* 0x000fe200078e002b */
[----:B------:R-:W2:Y:S01]  /*8ea0*/  LDL.LU.64 R46, [R1+0x8a0] ;  /* 0x0008a000012e7983 */ /* 0x000ea20000300a00 */
[----:B------:R-:W-:Y:S02]  /*8eb0*/  IMAD.MOV.U32 R60, RZ, RZ, R40 ;  /* 0x000000ffff3c7224 */ /* 0x000fe400078e0028 */
[----:B------:R-:W-:Y:S01]  /*8ec0*/  IMAD.MOV.U32 R61, RZ, RZ, R41 ;  /* 0x000000ffff3d7224 */ /* 0x000fe200078e0029 */
[----:B------:R-:W2:Y:S04]  /*8ed0*/  LDL.LU.64 R44, [R1+0x898] ;  /* 0x00089800012c7983 */ /* 0x000ea80000300a00 */
[----:B------:R-:W2:Y:S04]  /*8ee0*/  LDL.LU.64 R42, [R1+0x890] ;  /* 0x00089000012a7983 */ /* 0x000ea80000300a00 */
[----:B------:R-:W2:Y:S01]  /*8ef0*/  LDL.LU.64 R40, [R1+0x888] ;  /* 0x0008880001287983 */ /* 0x000ea20000300a00 */
[----:B------:R-:W-:-:S02]  /*8f00*/  WARPGROUP.DEPBAR.LE gsb0, 0x0 ;  /* 0x00008000000079c5 */ /* 0x000fc40000010000 */
[----:B------:R-:W-:Y:S02]  /*8f10*/  IMAD.MOV.U32 R123, RZ, RZ, R118 ;  /* 0x000000ffff7b7224 */ /* 0x000fe400078e0076 */
[----:B------:R-:W-:Y:S01]  /*8f20*/  IMAD.MOV.U32 R87, RZ, RZ, R119 ;  /* 0x000000ffff577224 */ /* 0x000fe200078e0077 */
[----:B------:R-:W-:Y:S01]  /*8f30*/  MOV R127, R114 ;  /* 0x00000072007f7202 */ /* 0x000fe20000000f00 */
[----:B------:R-:W-:Y:S01]  /*8f40*/  IMAD.MOV.U32 R125, RZ, RZ, R116 ;  /* 0x000000ffff7d7224 */ /* 0x000fe200078e0074 */
[----:B------:R-:W4:Y:S01]  /*8f50*/  LDL.LU.64 R118, [R1+0x880] ;  /* 0x0008800001767983 */ /* 0x000f220000300a00 */
[----:B------:R-:W-:Y:S02]  /*8f60*/  IMAD.MOV.U32 R124, RZ, RZ, R117 ;  /* 0x000000ffff7c7224 */ /* 0x000fe400078e0075 */
[----:B------:R-:W-:Y:S01]  /*8f70*/  IMAD.MOV.U32 R126, RZ, RZ, R115 ;  /* 0x000000ffff7e7224 */ /* 0x000fe200078e0073 */
[----:B------:R-:W4:Y:S01]  /*8f80*/  LDL.LU.64 R116, [R1+0x878] ;  /* 0x0008780001747983 */ /* 0x000f220000300a00 */
[----:B------:R-:W-:-:S02]  /*8f90*/  IMAD.MOV.U32 R129, RZ, RZ, R112 ;  /* 0x000000ffff817224 */ /* 0x000fc400078e0070 */
[----:B------:R-:W-:Y:S01]  /*8fa0*/  IMAD.MOV.U32 R128, RZ, RZ, R113 ;  /* 0x000000ffff807224 */ /* 0x000fe200078e0071 */
[----:B------:R-:W4:Y:S01]  /*8fb0*/  LDL.LU.64 R114, [R1+0x870] ;  /* 0x0008700001727983 */ /* 0x000f220000300a00 */
[----:B------:R-:W-:Y:S02]  /*8fc0*/  IMAD.MOV.U32 R131, RZ, RZ, R110 ;  /* 0x000000ffff837224 */ /* 0x000fe400078e006e */
[----:B------:R-:W-:Y:S01]  /*8fd0*/  IMAD.MOV.U32 R130, RZ, RZ, R111 ;  /* 0x000000ffff827224 */ /* 0x000fe200078e006f */
[----:B------:R-:W4:Y:S01]  /*8fe0*/  LDL.LU.64 R112, [R1+0x868] ;  /* 0x0008680001707983 */ /* 0x000f220000300a00 */
[----:B------:R-:W-:Y:S01]  /*8ff0*/  IMAD.MOV.U32 R133, RZ, RZ, R108 ;  /* 0x000000ffff857224 */ /* 0x000fe200078e006c */
[----:B------:R-:W-:Y:S01]  /*9000*/  MOV R134, R107 ;  /* 0x0000006b00867202 */ /* 0x000fe20000000f00 */
[----:B------:R-:W-:Y:S01]  /*9010*/  IMAD.MOV.U32 R132, RZ, RZ, R109 ;  /* 0x000000ffff847224 */ /* 0x000fe200078e006d */
[----:B------:R-:W4:Y:S01]  /*9020*/  LDL.LU.64 R110, [R1+0x860] ;  /* 0x00086000016e7983 */ /* 0x000f220000300a00 */
[----:B------:R-:W-:-:S02]  /*9030*/  IMAD.MOV.U32 R56, RZ, RZ, R106 ;  /* 0x000000ffff387224 */ /* 0x000fc400078e006a */
[----:B------:R-:W-:Y:S01]  /*9040*/  IMAD.MOV.U32 R58, RZ, RZ, R104 ;  /* 0x000000ffff3a7224 */ /* 0x000fe200078e0068 */
[----:B------:R-:W4:Y:S01]  /*9050*/  LDL.LU.64 R108, [R1+0x858] ;  /* 0x00085800016c7983 */ /* 0x000f220000300a00 */
[----:B------:R-:W-:-:S03]  /*9060*/  IMAD.MOV.U32 R57, RZ, RZ, R105 ;  /* 0x000000ffff397224 */ /* 0x000fc600078e0069 */
[----:B------:R-:W4:Y:S04]  /*9070*/  LDL.LU.64 R106, [R1+0x850] ;  /* 0x00085000016a7983 */ /* 0x000f280000300a00 */
[----:B------:R-:W4:Y:S01]  /*9080*/  LDL.LU.64 R104, [R1+0x848] ;  /* 0x0008480001687983 */ /* 0x000f220000300a00 */
[----:B---3--:R-:W-:-:S06]  /*9090*/  WARPGROUP.ARRIVE ;  /* 0x00000000000079c5 */ /* 0x008fcc0000000000 */
[----:B------:R-:W-:Y:S03]  /*90a0*/  HGMMA.64x32x16.F32.BF16 R168, gdesc[UR20], R168, gsb0 ;  /* 0x0060000014a879f0 */ /* 0x000fe600080018a8 */
[----:B------:R-:W-:Y:S02]  /*90b0*/  WARPGROUP.DEPBAR.LE gsb0, 0x0 ;  /* 0x00008000000079c5 */ /* 0x000fe40000010000 */
[----:B------:R-:W-:Y:S01]  /*90c0*/  IMAD.MOV.U32 R185, RZ, RZ, R182 ;  /* 0x000000ffffb97224 */ /* 0x000fe200078e00b6 */
[----:B------:R-:W-:Y:S01]  /*90d0*/  MOV R59, R183 ;  /* 0x000000b7003b7202 */ /* 0x000fe20000000f00 */
        /* <DEDUP_REMOVED lines=19> */
[----:B------:R-:W-:-:S03]  /*9210*/  IMAD.MOV.U32 R140, RZ, RZ, R168 ;  /* 0x000000ffff8c7224 */ /* 0x000fc600078e00a8 */
[----:B------:R-:W3:Y:S04]  /*9220*/  LDL.LU.64 R170, [R1+0x810] ;  /* 0x0008100001aa7983 */ /* 0x000ee80000300a00 */
[----:B------:R-:W3:Y:S01]  /*9230*/  LDL.LU.64 R168, [R1+0x808] ;  /* 0x0008080001a87983 */ /* 0x000ee20000300a00 */
[----:B------:R-:W-:Y:S01]  /*9240*/  UMOV UR16, UR4 ;  /* 0x0000000400107c82 */ /* 0x000fe20008000000 */
[----:B------:R-:W-:Y:S01]  /*9250*/  UMOV UR17, UR5 ;  /* 0x0000000500117c82 */ /* 0x000fe20008000000 */
[----:B------:R-:W-:Y:S01]  /*9260*/  UMOV UR8, UR4 ;  /* 0x0000000400087c82 */ /* 0x000fe20008000000 */
[----:B------:R-:W-:Y:S01]  /*9270*/  UMOV UR9, UR5 ;  /* 0x0000000500097c82 */ /* 0x000fe20008000000 */
[----:B------:R-:W-:Y:S01]  /*9280*/  UMOV UR28, UR4 ;  /* 0x00000004001c7c82 */ /* 0x000fe20008000000 */
[----:B------:R-:W-:Y:S01]  /*9290*/  UMOV UR29, UR5 ;  /* 0x00000005001d7c82 */ /* 0x000fe20008000000 */
[----:B------:R-:W-:Y:S01]  /*92a0*/  UIADD3 UR12, UR51, 0xc04, URZ ;  /* 0x00000c04330c7890 */ /* 0x000fe2000fffe03f */
[----:B---3--:R-:W-:-:S06]  /*92b0*/  WARPGROUP.ARRIVE ;  /* 0x00000000000079c5 */ /* 0x008fcc0000000000 */
[----:B------:R-:W-:Y:S03]  /*92c0*/  HGMMA.64x32x16.F32.BF16 R168, gdesc[UR16], R168, gsb0 ;  /* 0x0060000010a879f0 */ /* 0x000fe600080018a8 */
[----:B------:R-:W-:Y:S02]  /*92d0*/  WARPGROUP.DEPBAR.LE gsb0, 0x0 ;  /* 0x00008000000079c5 */ /* 0x000fe40000010000 */
[----:B----4-:R-:W-:-:S06]  /*92e0*/  WARPGROUP.ARRIVE ;  /* 0x00000000000079c5 */ /* 0x010fcc0000000000 */
[----:B------:R-:W-:Y:S01]  /*92f0*/  HGMMA.64x32x16.F32.BF16 R104, gdesc[UR8], R104, gsb0 ;  /* 0x00600000086879f0 */ /* 0x000fe20008001868 */
[----:B------:R-:W-:Y:S04]  /*9300*/  STL [R1+0x504], R168 ;  /* 0x000504a801007387 */ /* 0x000fe80000100800 */
[----:B------:R0:W-:Y:S04]  /*9310*/  STL [R1+0x500], R169 ;  /* 0x000500a901007387 */ /* 0x0001e80000100800 */
[----:B------:R-:W-:Y:S04]  /*9320*/  STL [R1+0x4fc], R170 ;  /* 0x0004fcaa01007387 */ /* 0x000fe80000100800 */
[----:B------:R1:W-:Y:S04]  /*9330*/  STL [R1+0x4f8], R171 ;  /* 0x0004f8ab01007387 */ /* 0x0003e80000100800 */
[----:B------:R-:W-:Y:S04]  /*9340*/  STL [R1+0x4f4], R172 ;  /* 0x0004f4ac01007387 */ /* 0x000fe80000100800 */
[----:B------:R3:W-:Y:S04]  /*9350*/  STL [R1+0x4f0], R173 ;  /* 0x0004f0ad01007387 */ /* 0x0007e80000100800 */
[----:B------:R-:W-:Y:S04]  /*9360*/  STL [R1+0x4ec], R174 ;  /* 0x0004ecae01007387 */ /* 0x000fe80000100800 */
[----:B------:R4:W-:Y:S04]  /*9370*/  STL [R1+0x4e8], R175 ;  /* 0x0004e8af01007387 */ /* 0x0009e80000100800 */
[----:B------:R-:W-:Y:S04]  /*9380*/  STL [R1+0x4e4], R176 ;  /* 0x0004e4b001007387 */ /* 0x000fe80000100800 */
[----:B------:R4:W-:Y:S01]  /*9390*/  STL [R1+0x4e0], R177 ;  /* 0x0004e0b101007387 */ /* 0x0009e20000100800 */
[----:B------:R-:W-:-:S02]  /*93a0*/  WARPGROUP.DEPBAR.LE gsb0, 0x0 ;  /* 0x00008000000079c5 */ /* 0x000fc40000010000 */
[----:B--2---:R-:W-:-:S06]  /*93b0*/  WARPGROUP.ARRIVE ;  /* 0x00000000000079c5 */ /* 0x004fcc0000000000 */
[----:B------:R-:W-:Y:S01]  /*93c0*/  HGMMA.64x32x16.F32.BF16 R40, gdesc[UR28], R40, gsb0 ;  /* 0x006000001c2879f0 */ /* 0x000fe20008001828 */
[----:B------:R-:W-:Y:S04]  /*93d0*/  STL [R1+0x4dc], R178 ;  /* 0x0004dcb201007387 */ /* 0x000fe80000100800 */
[----:B------:R2:W-:Y:S04]  /*93e0*/  STL [R1+0x4d8], R179 ;  /* 0x0004d8b301007387 */ /* 0x0005e80000100800 */
[----:B------:R-:W-:Y:S04]  /*93f0*/  STL [R1+0x4d4], R180 ;  /* 0x0004d4b401007387 */ /* 0x000fe80000100800 */
[----:B------:R2:W-:Y:S04]  /*9400*/  STL [R1+0x4d0], R181 ;  /* 0x0004d0b501007387 */ /* 0x0005e80000100800 */
[----:B------:R-:W-:Y:S04]  /*9410*/  STL [R1+0x4cc], R182 ;  /* 0x0004ccb601007387 */ /* 0x000fe80000100800 */
[----:B------:R2:W-:Y:S04]  /*9420*/  STL [R1+0x4c8], R183 ;  /* 0x0004c8b701007387 */ /* 0x0005e80000100800 */
[----:B0-----:R-:W2:Y:S04]  /*9430*/  LDL.LU.64 R168, [R1+0xc0] ;  /* 0x0000c00001a87983 */ /* 0x001ea80000300a00 */
[----:B-1----:R-:W2:Y:S04]  /*9440*/  LDL.LU.64 R170, [R1+0xc8] ;  /* 0x0000c80001aa7983 */ /* 0x002ea80000300a00 */
[----:B---3--:R-:W3:Y:S04]  /*9450*/  LDL.LU.64 R172, [R1+0xd0] ;  /* 0x0000d00001ac7983 */ /* 0x008ee80000300a00 */
[----:B----4-:R-:W3:Y:S04]  /*9460*/  LDL.LU.64 R174, [R1+0xd8] ;  /* 0x0000d80001ae7983 */ /* 0x010ee80000300a00 */
[----:B------:R-:W3:Y:S04]  /*9470*/  LDL.LU.64 R176, [R1+0xe0] ;  /* 0x0000e00001b07983 */ /* 0x000ee80000300a00 */
[----:B--2---:R-:W3:Y:S04]  /*9480*/  LDL.LU.64 R178, [R1+0xe8] ;  /* 0x0000e80001b27983 */ /* 0x004ee80000300a00 */
[----:B------:R-:W3:Y:S04]  /*9490*/  LDL.LU.64 R180, [R1+0xf0] ;  /* 0x0000f00001b47983 */ /* 0x000ee80000300a00 */
[----:B------:R-:W3:Y:S01]  /*94a0*/  LDL.LU.64 R182, [R1+0xf8] ;  /* 0x0000f80001b67983 */ /* 0x000ee20000300a00 */
[----:B------:R-:W-:Y:S01]  /*94b0*/  UMOV UR28, UR12 ;  /* 0x0000000c001c7c82 */ /* 0x000fe20008000000 */
[----:B------:R-:W-:Y:S01]  /*94c0*/  UMOV UR29, 0x40000040 ;  /* 0x40000040001d7882 */ /* 0x000fe20000000000 */
[----:B------:R-:W-:-:S02]  /*94d0*/  WARPGROUP.DEPBAR.LE gsb0, 0x0 ;  /* 0x00008000000079c5 */ /* 0x000fc40000010000 */
        /* <DEDUP_REMOVED lines=29> */
[----:B---3--:R-:W-:-:S06]  /*96b0*/  WARPGROUP.ARRIVE ;  /* 0x00000000000079c5 */ /* 0x008fcc0000000000 */
[----:B------:R-:W-:Y:S01]  /*96c0*/  HGMMA.64x32x16.F32.BF16 R168, gdesc[UR12], R168, gsb0 ;  /* 0x006000000ca879f0 */ /* 0x000fe200080018a8 */
        /* <DEDUP_REMOVED lines=38> */
[----:B------:R-:W-:-:S03]  /*9930*/  WARPGROUP.DEPBAR.LE gsb0, 0x0 ;  /* 0x00008000000079c5 */ /* 0x000fc60000010000 */
[----:B------:R-:W-:Y:S04]  /*9940*/  STL.64 [R1+0x618], R156 ;  /* 0x0006189c01007387 */ /* 0x000fe80000100a00 */
[----:B------:R-:W-:Y:S04]  /*9950*/  STL.64 [R1+0x610], R154 ;  /* 0x0006109a01007387 */ /* 0x000fe80000100a00 */
[----:B------:R3:W-:Y:S04]  /*9960*/  STL.64 [R1+0x608], R152 ;  /* 0x0006089801007387 */ /* 0x0007e80000100a00 */
[----:B------:R-:W-:Y:S04]  /*9970*/  STL.64 [R1+0xc0], R168 ;  /* 0x0000c0a801007387 */ /* 0x000fe80000100a00 */
[----:B------:R4:W-:Y:S04]  /*9980*/  STL.64 [R1+0xc8], R170 ;  /* 0x0000c8aa01007387 */ /* 0x0009e80000100a00 */
[----:B------:R4:W-:Y:S04]  /*9990*/  STL [R1+0xd0], R172 ;  /* 0x0000d0ac01007387 */ /* 0x0009e80000100800 */
[----:B0-----:R-:W4:Y:S04]  /*99a0*/  LDL.LU R40, [R1+0x180] ;  /* 0x0001800001287983 */ /* 0x001f280000300800 */
        /* <DEDUP_REMOVED lines=15> */
[----:B-1----:R-:W4:Y:S04]  /*9aa0*/  LDL.LU R24, [R1+0x280] ;  /* 0x0002800001187983 */ /* 0x002f280000300800 */
        /* <DEDUP_REMOVED lines=15> */
[----:B---3--:R-:W3:Y:S04]  /*9ba0*/  LDL.LU.64 R152, [R1+0x2c0] ;  /* 0x0002c00001987983 */ /* 0x008ee80000300a00 */
[----:B------:R-:W3:Y:S04]  /*9bb0*/  LDL.LU.64 R154, [R1+0x2c8] ;  /* 0x0002c800019a7983 */ /* 0x000ee80000300a00 */
[----:B------:R-:W3:Y:S04]  /*9bc0*/  LDL.LU.64 R156, [R1+0x2d0] ;  /* 0x0002d000019c7983 */ /* 0x000ee80000300a00 */
[----:B------:R-:W3:Y:S04]  /*9bd0*/  LDL.LU.64 R158, [R1+0x2d8] ;  /* 0x0002d800019e7983 */ /* 0x000ee80000300a00 */
[----:B------:R-:W3:Y:S04]  /*9be0*/  LDL.LU.64 R160, [R1+0x2e0] ;  /* 0x0002e00001a07983 */ /* 0x000ee80000300a00 */
[----:B------:R-:W3:Y:S04]  /*9bf0*/  LDL.LU.64 R162, [R1+0x2e8] ;  /* 0x0002e80001a27983 */ /* 0x000ee80000300a00 */
[----:B------:R-:W3:Y:S04]  /*9c00*/  LDL.LU.64 R164, [R1+0x2f0] ;  /* 0x0002f00001a47983 */ /* 0x000ee80000300a00 */
[----:B------:R-:W3:Y:S04]  /*9c10*/  LDL.LU.64 R166, [R1+0x2f8] ;  /* 0x0002f80001a67983 */ /* 0x000ee80000300a00 */
        /* <DEDUP_REMOVED lines=15> */
[----:B------:R-:W4:Y:S01]  /*9d10*/  LDL.LU R103, [R1+0x3bc] ;  /* 0x0003bc0001677983 */ /* 0x000f220000300800 */
[----:B--2---:R-:W-:Y:S01]  /*9d20*/  WARPGROUP.ARRIVE ;  /* 0x00000000000079c5 */ /* 0x004fe20000000000 */
[----:B------:R-:W-:Y:S01]  /*9d30*/  UMOV UR24, UR28 ;  /* 0x0000001c00187c82 */ /* 0x000fe20008000000 */
[----:B------:R-:W-:-:S04]  /*9d40*/  UMOV UR25, UR29 ;  /* 0x0000001d00197c82 */ /* 0x000fc80008000000 */
[----:B------:R-:W-:Y:S01]  /*9d50*/  HGMMA.64x32x16.F32.BF16 R104, gdesc[UR24], R104, gsb0 ;  /* 0x00600000186879f0 */ /* 0x000fe20008001868 */
[----:B------:R-:W-:Y:S01]  /*9d60*/  UMOV UR30, UR6 ;  /* 0x00000006001e7c82 */ /* 0x000fe20008000000 */
[----:B------:R-:W-:Y:S01]  /*9d70*/  UMOV UR31, UR7 ;  /* 0x00000007001f7c82 */ /* 0x000fe20008000000 */
[----:B------:R-:W-:Y:S02]  /*9d80*/  WARPGROUP.DEPBAR.LE gsb0, 0x0 ;  /* 0x00008000000079c5 */ /* 0x000fe40000010000 */
[----:B------:R-:W-:Y:S01]  /*9d90*/  UIADD3 UR10, UR54, 0x6, URZ ;  /* 0x00000006360a7890 */ /* 0x000fe2000fffe03f */
[----:B------:R-:W-:Y:S01]  /*9da0*/  UMOV UR5, 0x40000040 ;  /* 0x4000004000057882 */ /* 0x000fe20000000000 */
[----:B------:R-:W-:-:S05]  /*9db0*/  UMOV UR7, 0x40000040 ;  /* 0x4000004000077882 */ /* 0x000fca0000000000 */
[----:B------:R-:W-:Y:S01]  /*9dc0*/  UMOV UR6, UR10 ;  /* 0x0000000a00067c82 */ /* 0x000fe20008000000 */
[----:B------:R-:W-:Y:S01]  /*9dd0*/  UIADD3 UR14, UR54, 0x106, URZ ;  /* 0x00000106360e7890 */ /* 0x000fe2000fffe03f */
[----:B------:R-:W-:Y:S01]  /*9de0*/  UMOV UR8, UR4 ;  /* 0x0000000400087c82 */ /* 0x000fe20008000000 */
[----:B------:R-:W-:Y:S01]  /*9df0*/  UMOV UR9, UR5 ;  /* 0x0000000500097c82 */ /* 0x000fe20008000000 */
[----:B------:R-:W-:-:S04]  /*9e00*/  UMOV UR11, 0x40000040 ;  /* 0x40000040000b7882 */ /* 0x000fc80000000000 */
[----:B------:R-:W-:Y:S01]  /*9e10*/  UMOV UR10, UR14 ;  /* 0x0000000e000a7c82 */ /* 0x000fe20008000000 */
[----:B---3--:R-:W-:-:S06]  /*9e20*/  WARPGROUP.ARRIVE ;  /* 0x00000000000079c5 */ /* 0x008fcc0000000000 */
[----:B------:R-:W-:Y:S03]  /*9e30*/  HGMMA.64x32x16.F32.BF16 R152, gdesc[UR28], R152, gsb0 ;  /* 0x006000001c9879f0 */ /* 0x000fe60008001898 */
[----:B------:R-:W-:Y:S02]  /*9e40*/  WARPGROUP.DEPBAR.LE gsb0, 0x0 ;  /* 0x00008000000079c5 */ /* 0x000fe40000010000 */
[----:B----4-:R-:W-:-:S06]  /*9e50*/  WARPGROUP.ARRIVE ;  /* 0x00000000000079c5 */ /* 0x010fcc0000000000 */
[----:B------:R-:W-:Y:S03]  /*9e60*/  HGMMA.64x32x16.F32.BF16 R88, gdesc[UR4], R88, gsb0 ;  /* 0x00600000045879f0 */ /* 0x000fe60008001858 */
        /* <DEDUP_REMOVED lines=52> */
[----:B------:R-:W-:Y:S01]  /*a1b0*/  IMAD.MOV.U32 R119, RZ, RZ, R0 ;  /* 0x000000ffff777224 */ /* 0x000fe200078e0000 */
[----:B------:R-:W-:Y:S01]  /*a1c0*/  UIADD3 UR22, UR54, 0x306, URZ ;  /* 0x0000030636167890 */ /* 0x000fe2000fffe03f */
[----:B------:R-:W-:-:S04]  /*a1d0*/  WARPGROUP.DEPBAR.LE gsb0, 0x0 ;  /* 0x00008000000079c5 */ /* 0x000fc80000010000 */
[----:B------:R-:W-:Y:S01]  /*a1e0*/  WARPGROUP.ARRIVE ;  /* 0x00000000000079c5 */ /* 0x000fe20000000000 */
[----:B------:R-:W-:Y:S01]  /*a1f0*/  UMOV UR12, UR4 ;  /* 0x00000004000c7c82 */ /* 0x000fe20008000000 */
[----:B------:R-:W-:Y:S01]  /*a200*/  UMOV UR13, UR5 ;  /* 0x00000005000d7c82 */ /* 0x000fe20008000000 */
[----:B------:R-:W-:Y:S01]  /*a210*/  UMOV UR14, UR22 ;  /* 0x00000016000e7c82 */ /* 0x000fe20008000000 */
[----:B------:R-:W-:Y:S02]  /*a220*/  UMOV UR15, 0x40000040 ;  /* 0x40000040000f7882 */ /* 0x000fe40000000000 */
[----:B------:R-:W-:Y:S01]  /*a230*/  HGMMA.64x32x16.F32.BF16 R104, gdesc[UR12], R104, gsb0 ;  /* 0x006000000c6879f0 */ /* 0x000fe20008001868 */
[----:B------:R-:W-:Y:S01]  /*a240*/  UIADD3 UR8, UR54, 0x406, URZ ;  /* 0x0000040636087890 */ /* 0x000fe2000fffe03f */
[----:B------:R-:W-:Y:S01]  /*a250*/  UMOV UR20, UR4 ;  /* 0x0000000400147c82 */ /* 0x000fe20008000000 */
[----:B------:R-:W-:Y:S01]  /*a260*/  UMOV UR21, UR5 ;  /* 0x0000000500157c82 */ /* 0x000fe20008000000 */
[----:B------:R-:W-:-:S04]  /*a270*/  UMOV UR23, 0x40000040 ;  /* 0x4000004000177882 */ /* 0x000fc80000000000 */
[----:B------:R-:W-:Y:S01]  /*a280*/  UMOV UR22, UR8 ;  /* 0x0000000800167c82 */ /* 0x000fe20008000000 */
[----:B------:R-:W-:Y:S04]  /*a290*/  STL.64 [R1+0x380], R88 ;  /* 0x0003805801007387 */ /* 0x000fe80000100a00 */
[----:B------:R-:W-:Y:S04]  /*a2a0*/  STL.64 [R1+0x388], R90 ;  /* 0x0003885a01007387 */ /* 0x000fe80000100a00 */
[----:B------:R-:W-:Y:S04]  /*a2b0*/  STL.64 [R1+0x390], R92 ;  /* 0x0003905c01007387 */ /* 0x000fe80000100a00 */
[----:B------:R-:W-:Y:S01]  /*a2c0*/  STL.64 [R1+0x398], R94 ;  /* 0x0003985e01007387 */ /* 0x000fe20000100a00 */
[----:B------:R-:W-:-:S02]  /*a2d0*/  WARPGROUP.DEPBAR.LE gsb0, 0x0 ;  /* 0x00008000000079c5 */ /* 0x000fc40000010000 */
[----:B------:R-:W-:-:S06]  /*a2e0*/  WARPGROUP.ARRIVE ;  /* 0x00000000000079c5 */ /* 0x000fcc0000000000 */
        /* <DEDUP_REMOVED lines=40> */
[----:B--2---:R-:W-:Y:S01]  /*a570*/  IMAD.MOV.U32 R202, RZ, RZ, R142 ;  /* 0x000000ffffca7224 */ /* 0x004fe200078e008e */
[----:B------:R-:W-:Y:S01]  /*a580*/  MOV R203, R143 ;  /* 0x0000008f00cb7202 */ /* 0x000fe20000000f00 */
[----:B---3--:R-:W-:Y:S02]  /*a590*/  IMAD.MOV.U32 R200, RZ, RZ, R140 ;  /* 0x000000ffffc87224 */ /* 0x008fe400078e008c */
        /* <DEDUP_REMOVED lines=14> */
[----:B------:R-:W2:Y:S04]  /*a680*/  LDL.LU R147, [R1+0x7e4] ;  /* 0x0007e40001937983 */ /* 0x000ea80000300800 */
[----:B------:R-:W2:Y:S04]  /*a690*/  LDL.LU R148, [R1+0x7e0] ;  /* 0x0007e00001947983 */ /* 0x000ea80000300800 */
[----:B------:R-:W2:Y:S04]  /*a6a0*/  LDL.LU R149, [R1+0x7dc] ;  /* 0x0007dc0001957983 */ /* 0x000ea80000300800 */
[----:B------:R-:W2:Y:S04]  /*a6b0*/  LDL.LU R150, [R1+0x7d8] ;  /* 0x0007d80001967983 */ /* 0x000ea80000300800 */
[----:B------:R-:W2:Y:S01]  /*a6c0*/  LDL.LU R151, [R1+0x7d4] ;  /* 0x0007d40001977983 */ /* 0x000ea20000300800 */
[----:B------:R-:W-:Y:S01]  /*a6d0*/  UIADD3 UR26, UR54, 0x506, URZ ;  /* 0x00000506361a7890 */ /* 0x000fe2000fffe03f */
[----:B------:R-:W-:Y:S01]  /*a6e0*/  UMOV UR24, UR4 ;  /* 0x0000000400187c82 */ /* 0x000fe20008000000 */
[----:B------:R-:W-:Y:S01]  /*a6f0*/  UMOV UR25, UR5 ;  /* 0x0000000500197c82 */ /* 0x000fe20008000000 */
[----:B------:R-:W-:Y:S01]  /*a700*/  UMOV UR27, 0x40000040 ;  /* 0x40000040001b7882 */ /* 0x000fe20000000000 */
[----:B------:R-:W-:-:S02]  /*a710*/  IMAD.MOV.U32 R212, RZ, RZ, R187 ;  /* 0x000000ffffd47224 */ /* 0x000fc400078e00bb */
[----:B------:R-:W3:Y:S01]  /*a720*/  LDL.LU R187, [R1+0x7d0] ;  /* 0x0007d00001bb7983 */ /* 0x000ee20000300800 */
[----:B------:R-:W-:Y:S02]  /*a730*/  IMAD.MOV.U32 R213, RZ, RZ, R186 ;  /* 0x000000ffffd57224 */ /* 0x000fe400078e00ba */
[----:B------:R-:W-:Y:S01]  /*a740*/  IMAD.MOV.U32 R214, RZ, RZ, R185 ;  /* 0x000000ffffd67224 */ /* 0x000fe200078e00b9 */
[----:B------:R-:W4:Y:S01]  /*a750*/  LDL.LU R186, [R1+0x7cc] ;  /* 0x0007cc0001ba7983 */ /* 0x000f220000300800 */
[----:B------:R-:W-:-:S03]  /*a760*/  IMAD.MOV.U32 R215, RZ, RZ, R59 ;  /* 0x000000ffffd77224 */ /* 0x000fc600078e003b */
[----:B------:R-:W3:Y:S04]  /*a770*/  LDL.LU R185, [R1+0x7c8] ;  /* 0x0007c80001b97983 */ /* 0x000ee80000300800 */
[----:B------:R-:W4:Y:S01]  /*a780*/  LDL.LU R59, [R1+0x7c4] ;  /* 0x0007c400013b7983 */ /* 0x000f220000300800 */
        /* <DEDUP_REMOVED lines=14> */
[----:B------:R-:W-:Y:S01]  /*a870*/  IMAD.MOV.U32 R118, RZ, RZ, R72 ;  /* 0x000000ffff767224 */ /* 0x000fe200078e0048 */
[----:B--2---:R-:W-:-:S06]  /*a880*/  WARPGROUP.ARRIVE ;  /* 0x00000000000079c5 */ /* 0x004fcc0000000000 */
        /* <DEDUP_REMOVED lines=12> */
[----:B--2---:R-:W-:Y:S02]  /*a950*/  IMAD.MOV.U32 R138, RZ, RZ, R56 ;  /* 0x000000ffff8a7224 */ /* 0x004fe400078e0038 */
[----:B---3--:R-:W-:Y:S01]  /*a960*/  IMAD.MOV.U32 R136, RZ, RZ, R58 ;  /* 0x000000ffff887224 */ /* 0x008fe200078e003a */
[----:B------:R-:W-:Y:S01]  /*a970*/  MOV R137, R57 ;  /* 0x0000003900897202 */ /* 0x000fe20000000f00 */
[----:B------:R-:W2:Y:S01]  /*a980*/  LDL.LU R58, [R1+0x7c0] ;  /* 0x0007c000013a7983 */ /* 0x000ea20000300800 */
[----:B------:R-:W-:-:S03]  /*a990*/  IMAD.MOV.U32 R139, RZ, RZ, R134 ;  /* 0x000000ffff8b7224 */ /* 0x000fc600078e0086 */
        /* <DEDUP_REMOVED lines=19> */
[----:B------:R-:W-:-:S03]  /*aad0*/  MOV R151, R87 ;  /* 0x0000005700977202 */ /* 0x000fc60000000f00 */
        /* <DEDUP_REMOVED lines=19> */
[----:B------:R-:W3:Y:S01]  /*ac10*/  LDL.LU R72, [R1+0x748] ;  /* 0x0007480001487983 */ /* 0x000ee20000300800 */
[----:B------:R-:W-:-:S02]  /*ac20*/  IMAD.MOV.U32 R119, RZ, RZ, R184 ;  /* 0x000000ffff777224 */ /* 0x000fc400078e00b8 */
[----:B------:R-:W-:Y:S01]  /*ac30*/  IMAD.MOV.U32 R40, RZ, RZ, R185 ;  /* 0x000000ffff287224 */ /* 0x000fe200078e00b9 */
[----:B------:R-:W3:Y:S01]  /*ac40*/  LDL.LU R184, [R1+0x744] ;  /* 0x0007440001b87983 */ /* 0x000ee20000300800 */
[----:B----4-:R-:W-:Y:S02]  /*ac50*/  IMAD.MOV.U32 R41, RZ, RZ, R186 ;  /* 0x000000ffff297224 */ /* 0x010fe400078e00ba */
[----:B------:R-:W-:Y:S01]  /*ac60*/  IMAD.MOV.U32 R42, RZ, RZ, R187 ;  /* 0x000000ffff2a7224 */ /* 0x000fe200078e00bb */
        /* <DEDUP_REMOVED lines=16> */
[----:B------:R-:W-:-:S03]  /*ad70*/  MOV R51, R196 ;  /* 0x000000c400337202 */ /* 0x000fc60000000f00 */
        /* <DEDUP_REMOVED lines=8> */
[----:B------:R-:W4:Y:S04]  /*ae00*/  LDL.LU R197, [R1+0x710] ;  /* 0x0007100001c57983 */ /* 0x000f280000300800 */
[----:B------:R-:W4:Y:S04]  /*ae10*/  LDL.LU R120, [R1+0x70c] ;  /* 0x00070c0001787983 */ /* 0x000f280000300800 */
[----:B------:R-:W4:Y:S04]  /*ae20*/  LDL.LU R121, [R1+0x708] ;  /* 0x0007080001797983 */ /* 0x000f280000300800 */
[----:B------:R-:W4:Y:S01]  /*ae30*/  LDL.LU R122, [R1+0x704] ;  /* 0x00070400017a7983 */ /* 0x000f220000300800 */
[----:B------:R-:W-:-:S02]  /*ae40*/  IMAD.MOV.U32 R39, RZ, RZ, R59 ;  /* 0x000000ffff277224 */ /* 0x000fc400078e003b */
[----:B--2---:R-:W-:Y:S02]  /*ae50*/  IMAD.MOV.U32 R38, RZ, RZ, R58 ;  /* 0x000000ffff267224 */ /* 0x004fe400078e003a */
[----:B---3--:R-:W-:Y:S02]  /*ae60*/  IMAD.MOV.U32 R37, RZ, RZ, R57 ;  /* 0x000000ffff257224 */ /* 0x008fe400078e0039 */
        /* <DEDUP_REMOVED lines=27> */
[----:B------:R-:W2:Y:S01]  /*b020*/  LDL.LU R58, [R1+0x6c8] ;  /* 0x0006c800013a7983 */ /* 0x000ea20000300800 */
[----:B------:R-:W-:-:S02]  /*b030*/  IMAD.MOV.U32 R90, RZ, RZ, R74 ;  /* 0x000000ffff5a7224 */ /* 0x000fc400078e004a */
[----:B------:R-:W-:Y:S01]  /*b040*/  IMAD.MOV.U32 R89, RZ, RZ, R73 ;  /* 0x000000ffff597224 */ /* 0x000fe200078e0049 */
[----:B------:R-:W2:Y:S01]  /*b050*/  LDL.LU R59, [R1+0x6c4] ;  /* 0x0006c400013b7983 */ /* 0x000ea20000300800 */
        /* <DEDUP_REMOVED lines=8> */
[----:B------:R-:W-:Y:S01]  /*b0e0*/  IMAD.MOV.U32 R94, RZ, RZ, R78 ;  /* 0x000000ffff5e7224 */ /* 0x000fe200078e004e */
[----:B------:R-:W-:Y:S02]  /*b0f0*/  MOV R95, R79 ;  /* 0x0000004f005f7202 */ /* 0x000fe40000000f00 */
        /* <DEDUP_REMOVED lines=24> */
[----:B------:R-:W-:-:S02]  /*b280*/  IMAD.MOV.U32 R20, RZ, RZ, R152 ;  /* 0x000000ffff147224 */ /* 0x000fc400078e0098 */
[----:B------:R-:W-:Y:S01]  /*b290*/  IMAD.MOV.U32 R19, RZ, RZ, R153 ;  /* 0x000000ffff137224 */ /* 0x000fe200078e0099 */
[----:B------:R-:W4:Y:S01]  /*b2a0*/  LDL.LU R152, [R1+0x40] ;  /* 0x0000400001987983 */ /* 0x000f220000300800 */
[----:B------:R-:W-:Y:S02]  /*b2b0*/  IMAD.MOV.U32 R18, RZ, RZ, R154 ;  /* 0x000000ffff127224 */ /* 0x000fe400078e009a */
        /* <DEDUP_REMOVED lines=62> */
[----:B------:R-:W2:Y:S01]  /*b6a0*/  LDL.LU R71, [R1+0x654] ;  /* 0x0006540001477983 */ /* 0x000ea20000300800 */
[----:B------:R-:W-:-:S03]  /*b6b0*/  MOV R84, R135 ;  /* 0x0000008700547202 */ /* 0x000fc60000000f00 */
[----:B------:R-:W4:Y:S01]  /*b6c0*/  LDL.LU R135, [R1+0x650] ;  /* 0x0006500001877983 */ /* 0x000f220000300800 */
[----:B------:R-:W-:Y:S02]  /*b6d0*/  IMAD.MOV.U32 R85, RZ, RZ, R198 ;  /* 0x000000ffff557224 */ /* 0x000fe400078e00c6 */
[----:B------:R-:W-:Y:S01]  /*b6e0*/  IMAD.MOV.U32 R86, RZ, RZ, R199 ;  /* 0x000000ffff567224 */ /* 0x000fe200078e00c7 */
[----:B------:R-:W3:Y:S04]  /*b6f0*/  LDL.LU R198, [R1+0x64c] ;  /* 0x00064c0001c67983 */ /* 0x000ee80000300800 */
[----:B------:R-:W3:Y:S01]  /*b700*/  LDL.LU R199, [R1+0x648] ;  /* 0x0006480001c77983 */ /* 0x000ee20000300800 */
[----:B------:R-:W-:Y:S01]  /*b710*/  UIADD3 UR8, UR51, 0x406, URZ ;  /* 0x0000040633087890 */ /* 0x000fe2000fffe03f */
[----:B------:R-:W-:-:S02]  /*b720*/  UMOV UR29, 0x40000040 ;  /* 0x40000040001d7882 */ /* 0x000fc40000000000 */
[----:B------:R-:W3:Y:S04]  /*b730*/  LDL.LU R87, [R1+0x23c] ;  /* 0x00023c0001577983 */ /* 0x000ee80000300800 */
        /* <DEDUP_REMOVED lines=12> */
[----:B----4-:R-:W-:-:S06]  /*b800*/  WARPGROUP.ARRIVE ;  /* 0x00000000000079c5 */ /* 0x010fcc0000000000 */
        /* <DEDUP_REMOVED lines=21> */
[----:B------:R-:W-:-:S06]  /*b960*/  UMOV UR5, 0x40000040 ;  /* 0x4000004000057882 */ /* 0x000fcc0000000000 */
        /* <DEDUP_REMOVED lines=11> */
[----:B------:R-:W-:Y:S04]  /*ba20*/  STL.64 [R1+0x40], R152 ;  /* 0x0000409801007387 */ /* 0x000fe80000100a00 */
        /* <DEDUP_REMOVED lines=26> */
[----:B------:R-:W-:-:S02]  /*bbd0*/  WARPGROUP.DEPBAR.LE gsb0, 0x0 ;  /* 0x00008000000079c5 */ /* 0x000fc40000010000 */
[----:B------:R-:W-:Y:S01]  /*bbe0*/  WARPGROUP.ARRIVE ;  /* 0x00000000000079c5 */ /* 0x000fe20000000000 */
        /* <DEDUP_REMOVED lines=8> */
[----:B------:R-:W-:-:S03]  /*bc70*/  UMOV UR12, UR4 ;  /* 0x00000004000c7c82 */ /* 0x000fc60008000000 */
[----:B------:R-:W-:Y:S01]  /*bc80*/  STL.64 [R1+0x240], R24 ;  /* 0x0002401801007387 */ /* 0x000fe20000100a00 */
[----:B------:R-:W-:Y:S02]  /*bc90*/  UMOV UR13, UR5 ;  /* 0x00000005000d7c82 */ /* 0x000fe40008000000 */
        /* <DEDUP_REMOVED lines=60> */
[----:B0-----:R-:W-:-:S03]  /*c060*/  IMAD.MOV.U32 R136, RZ, RZ, R168 ;  /* 0x000000ffff887224 */ /* 0x001fc600078e00a8 */
[----:B------:R0:W-:Y:S04]  /*c070*/  STL.64 [R1+0x120], R144 ;  /* 0x0001209001007387 */ /* 0x0001e80000100a00 */
[----:B------:R0:W-:Y:S01]  /*c080*/  STL.64 [R1+0x128], R146 ;  /* 0x0001289201007387 */ /* 0x0001e20000100a00 */
[----:B------:R-:W-:-:S03]  /*c090*/  WARPGROUP.DEPBAR.LE gsb0, 0x0 ;  /* 0x00008000000079c5 */ /* 0x000fc60000010000 */
[----:B------:R0:W-:Y:S04]  /*c0a0*/  STL.64 [R1+0x130], R148 ;  /* 0x0001309401007387 */ /* 0x0001e80000100a00 */
[----:B------:R0:W-:Y:S04]  /*c0b0*/  STL.64 [R1+0x138], R150 ;  /* 0x0001389601007387 */ /* 0x0001e80000100a00 */
[----:B------:R-:W4:Y:S04]  /*c0c0*/  LDL.LU R168, [R1+0x504] ;  /* 0x0005040001a87983 */ /* 0x000f280000300800 */
[----:B------:R2:W-:Y:S04]  /*c0d0*/  STL.64 [R1], R200 ;  /* 0x000000c801007387 */ /* 0x0005e80000100a00 */
[----:B------:R-:W-:Y:S04]  /*c0e0*/  STL.64 [R1+0x8], R202 ;  /* 0x000008ca01007387 */ /* 0x000fe80000100a00 */
[----:B------:R2:W-:Y:S04]  /*c0f0*/  STL.64 [R1+0x10], R204 ;  /* 0x000010cc01007387 */ /* 0x0005e80000100a00 */
[----:B------:R-:W-:Y:S01]  /*c100*/  STL.64 [R1+0x18], R206 ;  /* 0x000018ce01007387 */ /* 0x000fe20000100a00 */
[----:B------:R-:W-:-:S03]  /*c110*/  IMAD.MOV.U32 R137, RZ, RZ, R169 ;  /* 0x000000ffff897224 */ /* 0x000fc600078e00a9 */
[----:B------:R-:W-:Y:S01]  /*c120*/  STL.64 [R1+0x20], R208 ;  /* 0x000020d001007387 */ /* 0x000fe20000100a00 */
[----:B-1----:R-:W-:-:S03]  /*c130*/  IMAD.MOV.U32 R138, RZ, RZ, R170 ;  /* 0x000000ffff8a7224 */ /* 0x002fc600078e00aa */
[----:B------:R-:W-:Y:S01]  /*c140*/  STL.64 [R1+0x28], R210 ;  /* 0x000028d201007387 */ /* 0x000fe20000100a00 */
[----:B------:R-:W-:-:S03]  /*c150*/  IMAD.MOV.U32 R139, RZ, RZ, R171 ;  /* 0x000000ffff8b7224 */ /* 0x000fc600078e00ab */
[----:B------:R1:W-:Y:S01]  /*c160*/  STL.64 [R1+0x30], R212 ;  /* 0x000030d401007387 */ /* 0x0003e20000100a00 */
[----:B------:R-:W-:-:S03]  /*c170*/  MOV R140, R172 ;  /* 0x000000ac008c7202 */ /* 0x000fc60000000f00 */
[----:B------:R1:W-:Y:S01]  /*c180*/  STL.64 [R1+0x38], R214 ;  /* 0x000038d601007387 */ /* 0x0003e20000100a00 */
[----:B------:R-:W-:-:S03]  /*c190*/  IMAD.MOV.U32 R141, RZ, RZ, R173 ;  /* 0x000000ffff8d7224 */ /* 0x000fc600078e00ad */
[----:B------:R-:W4:Y:S01]  /*c1a0*/  LDL.LU R169, [R1+0x500] ;  /* 0x0005000001a97983 */ /* 0x000f220000300800 */
[----:B------:R-:W-:-:S03]  /*c1b0*/  IMAD.MOV.U32 R142, RZ, RZ, R174 ;  /* 0x000000ffff8e7224 */ /* 0x000fc600078e00ae */
[----:B------:R-:W4:Y:S01]  /*c1c0*/  LDL.LU R170, [R1+0x4fc] ;  /* 0x0004fc0001aa7983 */ /* 0x000f220000300800 */
[----:B------:R-:W-:-:S03]  /*c1d0*/  IMAD.MOV.U32 R143, RZ, RZ, R175 ;  /* 0x000000ffff8f7224 */ /* 0x000fc600078e00af */
[----:B------:R-:W4:Y:S01]  /*c1e0*/  LDL.LU R171, [R1+0x4f8] ;  /* 0x0004f80001ab7983 */ /* 0x000f220000300800 */
[----:B0-----:R-:W-:-:S03]  /*c1f0*/  IMAD.MOV.U32 R144, RZ, RZ, R176 ;  /* 0x000000ffff907224 */ /* 0x001fc600078e00b0 */
        /* <DEDUP_REMOVED lines=17> */
[----:B------:R-:W4:Y:S04]  /*c310*/  LDL.LU R182, [R1+0x4cc] ;  /* 0x0004cc0001b67983 */ /* 0x000f280000300800 */
[----:B------:R-:W4:Y:S01]  /*c320*/  LDL.LU R183, [R1+0x4c8] ;  /* 0x0004c80001b77983 */ /* 0x000f220000300800 */
[----:B------:R-:W-:Y:S01]  /*c330*/  UMOV UR20, UR4 ;  /* 0x0000000400147c82 */ /* 0x000fe20008000000 */
[----:B------:R-:W-:Y:S01]  /*c340*/  UMOV UR21, UR5 ;  /* 0x0000000500157c82 */ /* 0x000fe20008000000 */
[----:B------:R-:W-:Y:S01]  /*c350*/  UMOV UR24, UR4 ;  /* 0x0000000400187c82 */ /* 0x000fe20008000000 */
[----:B------:R-:W-:Y:S01]  /*c360*/  UMOV UR25, UR5 ;  /* 0x0000000500197c82 */ /* 0x000fe20008000000 */
[----:B------:R-:W-:Y:S01]  /*c370*/  UMOV UR28, UR4 ;  /* 0x00000004001c7c82 */ /* 0x000fe20008000000 */
[----:B------:R-:W-:Y:S01]  /*c380*/  UMOV UR29, UR5 ;  /* 0x00000005001d7c82 */ /* 0x000fe20008000000 */
[----:B------:R-:W2:Y:S04]  /*c390*/  LDL.LU R72, [R1+0xc0] ;  /* 0x0000c00001487983 */ /* 0x000ea80000300800 */
[----:B------:R-:W2:Y:S04]  /*c3a0*/  LDL.LU R73, [R1+0xc4] ;  /* 0x0000c40001497983 */ /* 0x000ea80000300800 */
[----:B------:R-:W2:Y:S04]  /*c3b0*/  LDL.LU R74, [R1+0xc8] ;  /* 0x0000c800014a7983 */ /* 0x000ea80000300800 */
[----:B------:R-:W2:Y:S04]  /*c3c0*/  LDL.LU R75, [R1+0xcc] ;  /* 0x0000cc00014b7983 */ /* 0x000ea80000300800 */
[----:B------:R-:W2:Y:S01]  /*c3d0*/  LDL.LU R76, [R1+0xd0] ;  /* 0x0000d000014c7983 */ /* 0x000ea20000300800 */
[----:B------:R-:W-:Y:S01]  /*c3e0*/  UIADD3 UR51, UR51, 0xc06, URZ ;  /* 0x00000c0633337890 */ /* 0x000fe2000fffe03f */
[----:B----4-:R-:W-:-:S06]  /*c3f0*/  WARPGROUP.ARRIVE ;  /* 0x00000000000079c5 */ /* 0x010fcc0000000000 */
[----:B------:R-:W-:Y:S03]  /*c400*/  HGMMA.64x32x16.F32.BF16 R168, gdesc[UR20], R168, gsb0 ;  /* 0x0060000014a879f0 */ /* 0x000fe600080018a8 */
[----:B------:R-:W-:Y:S02]  /*c410*/  WARPGROUP.DEPBAR.LE gsb0, 0x0 ;  /* 0x00008000000079c5 */ /* 0x000fe40000010000 */
[----:B---3--:R-:W-:-:S06]  /*c420*/  WARPGROUP.ARRIVE ;  /* 0x00000000000079c5 */ /* 0x008fcc0000000000 */
[----:B------:R-:W-:Y:S03]  /*c430*/  HGMMA.64x32x16.F32.BF16 R104, gdesc[UR24], R104, gsb0 ;  /* 0x00600000186879f0 */ /* 0x000fe60008001868 */
[----:B------:R-:W-:Y:S02]  /*c440*/  WARPGROUP.DEPBAR.LE gsb0, 0x0 ;  /* 0x00008000000079c5 */ /* 0x000fe40000010000 */
[----:B--2---:R-:W-:-:S06]  /*c450*/  WARPGROUP.ARRIVE ;  /* 0x00000000000079c5 */ /* 0x004fcc0000000000 */
[----:B------:R-:W-:Y:S01]  /*c460*/  HGMMA.64x32x16.F32.BF16 R40, gdesc[UR28], R40, gsb0 ;  /* 0x006000001c2879f0 */ /* 0x000fe20008001828 */
[----:B------:R-:W-:Y:S01]  /*c470*/  UMOV UR28, UR51 ;  /* 0x00000033001c7c82 */ /* 0x000fe20008000000 */
[----:B------:R-:W-:Y:S01]  /*c480*/  UMOV UR29, 0x40000040 ;  /* 0x40000040001d7882 */ /* 0x000fe20000000000 */
        /* <DEDUP_REMOVED lines=28> */
[----:B------:R-:W-:Y:S01]  /*c650*/  IMAD.MOV.U32 R87, RZ, RZ, R21 ;  /* 0x000000ffff577224 */ /* 0x000fe200078e0015 */
[----:B------:R-:W-:Y:S01]  /*c660*/  UMOV UR16, UR28 ;  /* 0x0000001c00107c82 */ /* 0x000fe20008000000 */
[----:B------:R-:W-:Y:S01]  /*c670*/  UMOV UR17, UR29 ;  /* 0x0000001d00117c82 */ /* 0x000fe20008000000 */
[----:B------:R-:W-:Y:S01]  /*c680*/  UMOV UR8, UR28 ;  /* 0x0000001c00087c82 */ /* 0x000fe20008000000 */
[----:B------:R-:W-:Y:S01]  /*c690*/  UMOV UR9, UR29 ;  /* 0x0000001d00097c82 */ /* 0x000fe20008000000 */
[----:B------:R-:W-:Y:S01]  /*c6a0*/  IMAD.MOV.U32 R200, RZ, RZ, R20 ;  /* 0x000000ffffc87224 */ /* 0x000fe200078e0014 */
[----:B------:R-:W-:Y:S01]  /*c6b0*/  MOV R205, R13 ;  /* 0x0000000d00cd7202 */ /* 0x000fe20000000f00 */
[----:B------:R-:W-:Y:S01]  /*c6c0*/  IMAD.MOV.U32 R201, RZ, RZ, R19 ;  /* 0x000000ffffc97224 */ /* 0x000fe200078e0013 */
[----:B-1----:R-:W-:Y:S01]  /*c6d0*/  MOV R212, R6 ;  /* 0x0000000600d47202 */ /* 0x002fe20000000f00 */
        /* <DEDUP_REMOVED lines=11> */
[----:B------:R-:W-:Y:S01]  /*c790*/  IMAD.MOV.U32 R215, RZ, RZ, R0 ;  /* 0x000000ffffd77224 */ /* 0x000fe200078e0000 */
[----:B------:R-:W-:Y:S01]  /*c7a0*/  UMOV UR4, UR28 ;  /* 0x0000001c00047c82 */ /* 0x000fe20008000000 */
[----:B------:R-:W-:Y:S01]  /*c7b0*/  UMOV UR5, UR29 ;  /* 0x0000001d00057c82 */ /* 0x000fe20008000000 */
[----:B------:R0:W5:Y:S04]  /*c7c0*/  LDL.LU R17, [R1+0x4c4] ;  /* 0x0004c40001117983 */ /* 0x0001680000300800 */
[----:B------:R0:W5:Y:S04]  /*c7d0*/  LDL.LU R16, [R1+0x4c0] ;  /* 0x0004c00001107983 */ /* 0x0001680000300800 */
[----:B------:R0:W5:Y:S01]  /*c7e0*/  LDL.LU R3, [R1+0x4bc] ;  /* 0x0004bc0001037983 */ /* 0x0001620000300800 */
[----:B------:R-:W-:-:S02]  /*c7f0*/  WARPGROUP.DEPBAR.LE gsb0, 0x0 ;  /* 0x00008000000079c5 */ /* 0x000fc40000010000 */
[----:B------:R-:W-:Y:S01]  /*c800*/  WARPGROUP.ARRIVE ;  /* 0x00000000000079c5 */ /* 0x000fe20000000000 */
[----:B------:R0:W5:Y:S05]  /*c810*/  LDL.LU R2, [R1+0x4b8] ;  /* 0x0004b80001027983 */ /* 0x00016a0000300800 */
[----:B------:R-:W-:Y:S03]  /*c820*/  HGMMA.64x32x16.F32.BF16 R72, gdesc[UR16], R72, gsb0 ;  /* 0x00600000104879f0 */ /* 0x000fe60008001848 */
[----:B------:R-:W-:Y:S02]  /*c830*/  WARPGROUP.DEPBAR.LE gsb0, 0x0 ;  /* 0x00008000000079c5 */ /* 0x000fe40000010000 */
[----:B------:R-:W-:-:S06]  /*c840*/  WARPGROUP.ARRIVE ;  /* 0x00000000000079c5 */ /* 0x000fcc0000000000 */
[----:B------:R-:W-:Y:S01]  /*c850*/  HGMMA.64x32x16.F32.BF16 R136, gdesc[UR8], R136, gsb0 ;  /* 0x00600000088879f0 */ /* 0x000fe20008001888 */
        /* <DEDUP_REMOVED lines=11> */
[----:B-1----:R0:W5:Y:S04]  /*c910*/  LDL.LU.64 R86, [R1+0x4b0] ;  /* 0x0004b00001567983 */ /* 0x0021680000300a00 */
[----:B------:R0:W5:Y:S04]  /*c920*/  LDL.LU.64 R84, [R1+0x4a8] ;  /* 0x0004a80001547983 */ /* 0x0001680000300a00 */
[----:B------:R0:W5:Y:S04]  /*c930*/  LDL.LU.64 R82, [R1+0x4a0] ;  /* 0x0004a00001527983 */ /* 0x0001680000300a00 */
[----:B------:R0:W5:Y:S04]  /*c940*/  LDL.LU.64 R80, [R1+0x498] ;  /* 0x0004980001507983 */ /* 0x0001680000300a00 */
[----:B------:R0:W5:Y:S04]  /*c950*/  LDL.LU.64 R78, [R1+0x490] ;  /* 0x00049000014e7983 */ /* 0x0001680000300a00 */
[----:B------:R0:W5:Y:S04]  /*c960*/  LDL.LU.64 R76, [R1+0x488] ;  /* 0x00048800014c7983 */ /* 0x0001680000300a00 */
[----:B------:R0:W5:Y:S04]  /*c970*/  LDL.LU.64 R74, [R1+0x480] ;  /* 0x00048000014a7983 */ /* 0x0001680000300a00 */
[----:B------:R0:W5:Y:S04]  /*c980*/  LDL.LU.64 R72, [R1+0x478] ;  /* 0x0004780001487983 */ /* 0x0001680000300a00 */
        /* <DEDUP_REMOVED lines=32> */
[----:B------:R0:W5:Y:S01]  /*cb90*/  LDL.LU.64 R200, [R1+0x3f8] ;  /* 0x0003f80001c87983 */ /* 0x0001620000300a00 */
[----:B------:R-:W-:Y:S05]  /*cba0*/  @!P1 BRA `(.L_x_22) ;  /* 0x000000b800389947 */ /* 0x000fea0003800000 */
[----:B------:R-:W-:Y:S01]  /*cbb0*/  UIADD3 UR34, UR37, 0x1, URZ ;  /* 0x0000000125227890 */ /* 0x000fe2000fffe03f */
[----:B-----5:R-:W-:Y:S01]  /*cbc0*/  R2UR UR33, R3 ;  /* 0x00000000032172ca */ /* 0x020fe200000e0000 */
[----:B------:R-:W-:Y:S02]  /*cbd0*/  UMOV UR32, UR37 ;  /* 0x0000002500207c82 */ /* 0x000fe40008000000 */
[----:B------:R-:W-:-:S04]  /*cbe0*/  UISETP.NE.AND UP0, UPT, UR34, 0x2, UPT ;  /* 0x000000022200788c */ /* 0x000fc8000bf05270 */
[----:B------:R-:W-:Y:S02]  /*cbf0*/  USEL UR35, URZ, 0x1, UP0 ;  /* 0x000000013f237887 */ /* 0x000fe40008000000 */
[----:B------:R-:W-:Y:S02]  /*cc00*/  USEL UR34, UR34, URZ, UP0 ;  /* 0x0000003f22227287 */ /* 0x000fe40008000000 */
[----:B------:R-:W-:-:S12]  /*cc10*/  ULOP3.LUT UR35, UR36, UR35, URZ, 0x3c, !UPT ;  /* 0x0000002324237292 */ /* 0x000fd8000f8e3c3f */
.L_x_29:
[----:B-----5:R-:W-:Y:S05]  /*cc20*/  @!P0 BRA `(.L_x_23) ;  /* 0x0000000000048947 */ /* 0x020fea0003800000 */
[----:B------:R-:W-:Y:S01]  /*cc30*/  BPT.TRAP 0x1 ;  /* 0x000000040000795c */ /* 0x000fe20000300000 */
.L_x_23:
[----:B------:R-:W-:Y:S01]  /*cc40*/  ULEA UR4, UR34, UR40, 0x3 ;  /* 0x0000002822047291 */ /* 0x000fe2000f8e183f */
[----:B------:R-:W-:-:S05]  /*cc50*/  IMAD.U32 R0, RZ, RZ, UR35 ;  /* 0x00000023ff007e24 */ /* 0x000fca000f8e00ff */
[----:B------:R-:W-:-:S04]  /*cc60*/  SHF.L.U32 R0, R0, 0x1f, RZ ;  /* 0x0000001f00007819 */ /* 0x000fc800000006ff */
[----:B------:R1:W2:Y:S01]  /*cc70*/  SYNCS.PHASECHK.TRANS64.TRYWAIT P1, [UR4], R0 ;  /* 0x00000000ff0075a7 */ /* 0x0002a20008020144 */
[----:B------:R-:W-:Y:S05]  /*cc80*/  @!P0 BRA `(.L_x_24) ;  /* 0x0000000000048947 */ /* 0x000fea0003800000 */
[----:B------:R-:W-:Y:S01]  /*cc90*/  BPT.TRAP 0x1 ;  /* 0x000000040000795c */ /* 0x000fe20000300000 */
.L_x_24:
[----:B--2---:R-:W-:Y:S05]  /*cca0*/  @P1 BRA `(.L_x_25) ;  /* 0x0000000000081947 */ /* 0x004fea0003800000 */
[----:B------:R-:W2:Y:S02]  /*ccb0*/  SYNCS.PHASECHK.TRANS64.TRYWAIT P1, [UR4], R0 ;  /* 0x00000000ff0075a7 */ /* 0x000ea40008020144 */
[----:B--2---:R-:W-:Y:S05]  /*ccc0*/  @!P1 BRA `(.L_x_26) ;  /* 0x000003c0005c9947 */ /* 0x004fea0003800000 */
.L_x_25:
        /* <DEDUP_REMOVED lines=8> */
[----:B---3--:R-:W3:Y:S04]  /*cd50*/  LDL.LU.64 R152, [R1+0x380] ;  /* 0x0003800001987983 */ /* 0x008ee80000300a00 */
[----:B------:R-:W3:Y:S04]  /*cd60*/  LDL.LU.64 R154, [R1+0x388] ;  /* 0x00038800019a7983 */ /* 0x000ee80000300a00 */
[----:B------:R-:W3:Y:S04]  /*cd70*/  LDL.LU.64 R156, [R1+0x390] ;  /* 0x00039000019c7983 */ /* 0x000ee80000300a00 */
[----:B------:R-:W3:Y:S04]  /*cd80*/  LDL.LU.64 R158, [R1+0x398] ;  /* 0x00039800019e7983 */ /* 0x000ee80000300a00 */
[----:B------:R-:W3:Y:S04]  /*cd90*/  LDL.LU.64 R160, [R1+0x3a0] ;  /* 0x0003a00001a07983 */ /* 0x000ee80000300a00 */
[----:B------:R-:W3:Y:S04]  /*cda0*/  LDL.LU.64 R162, [R1+0x3a8] ;  /* 0x0003a80001a27983 */ /* 0x000ee80000300a00 */
[----:B------:R-:W3:Y:S04]  /*cdb0*/  LDL.LU.64 R164, [R1+0x3b0] ;  /* 0x0003b00001a47983 */ /* 0x000ee80000300a00 */
[----:B------:R-:W3:Y:S01]  /*cdc0*/  LDL.LU.64 R166, [R1+0x3b8] ;  /* 0x0003b80001a67983 */ /* 0x000ee20000300a00 */
[----:B------:R-:W-:-:S02]  /*cdd0*/  ULEA UR44, UR34, UR49, 0xc ;  /* 0x00000031222c7291 */ /* 0x000fc4000f8e603f */
[----:B------:R-:W-:Y:S01]  /*cde0*/  UIMAD UR45, UR34, 0x700, UR50 ;  /* 0x00000700222d78a4 */ /* 0x000fe2000f8e0232 */
[----:B------:R-:W-:Y:S01]  /*cdf0*/  STL.64 [R1+0xd58], R230 ;  /* 0x000d58e601007387 */ /* 0x000fe20000100a00 */
[----:B------:R-:W-:Y:S01]  /*ce00*/  UMOV UR5, 0x40000040 ;  /* 0x4000004000057882 */ /* 0x000fe20000000000 */
[----:B------:R-:W-:Y:S01]  /*ce10*/  UMOV UR7, 0x40000040 ;  /* 0x4000004000077882 */ /* 0x000fe20000000000 */
[----:B------:R-:W-:Y:S01]  /*ce20*/  UIADD3 UR10, UR45, 0x100, URZ ;  /* 0x000001002d0a7890 */ /* 0x000fe2000fffe03f */
[----:B------:R-:W-:Y:S01]  /*ce30*/  STL.64 [R1+0xd50], R228 ;  /* 0x000d50e401007387 */ /* 0x000fe20000100a00 */
[----:B------:R-:W-:Y:S01]  /*ce40*/  UMOV UR4, UR44 ;  /* 0x0000002c00047c82 */ /* 0x000fe20008000000 */
[----:B------:R-:W-:Y:S01]  /*ce50*/  UMOV UR6, UR45 ;  /* 0x0000002d00067c82 */ /* 0x000fe20008000000 */
[----:B------:R-:W-:Y:S01]  /*ce60*/  UMOV UR11, 0x40000040 ;  /* 0x40000040000b7882 */ /* 0x000fe20000000000 */
[----:B------:R-:W-:Y:S01]  /*ce70*/  STL.64 [R1+0xd48], R226 ;  /* 0x000d48e201007387 */ /* 0x000fe20000100a00 */
[----:B------:R-:W-:-:S03]  /*ce80*/  UIADD3 UR14, UR45, 0x200, URZ ;  /* 0x000002002d0e7890 */ /* 0x000fc6000fffe03f */
[----:B------:R-:W-:Y:S04]  /*ce90*/  STL.64 [R1+0xd40], R224 ;  /* 0x000d40e001007387 */ /* 0x000fe80000100a00 */
[----:B------:R-:W-:Y:S04]  /*cea0*/  STL.64 [R1+0xd38], R222 ;  /* 0x000d38de01007387 */ /* 0x000fe80000100a00 */
[----:B------:R-:W-:Y:S04]  /*ceb0*/  STL.64 [R1+0xd30], R220 ;  /* 0x000d30dc01007387 */ /* 0x000fe80000100a00 */
[----:B------:R-:W-:Y:S04]  /*cec0*/  STL.64 [R1+0xd28], R218 ;  /* 0x000d28da01007387 */ /* 0x000fe80000100a00 */
[----:B------:R4:W-:Y:S04]  /*ced0*/  STL.64 [R1+0xd20], R216 ;  /* 0x000d20d801007387 */ /* 0x0009e80000100a00 */
[----:B------:R-:W-:Y:S04]  /*cee0*/  STL [R1+0x4c4], R17 ;  /* 0x0004c41101007387 */ /* 0x000fe80000100800 */
[----:B------:R-:W-:Y:S04]  /*cef0*/  STL [R1+0x4c0], R16 ;  /* 0x0004c01001007387 */ /* 0x000fe80000100800 */
[----:B------:R-:W-:Y:S04]  /*cf00*/  STL [R1+0x4bc], R3 ;  /* 0x0004bc0301007387 */ /* 0x000fe80000100800 */
[----:B------:R-:W-:Y:S04]  /*cf10*/  STL [R1+0x4b8], R2 ;  /* 0x0004b80201007387 */ /* 0x000fe80000100800 */
[----:B----4-:R-:W4:Y:S04]  /*cf20*/  LDL.LU.64 R216, [R1+0x280] ;  /* 0x0002800001d87983 */ /* 0x010f280000300a00 */
[----:B------:R-:W4:Y:S04]  /*cf30*/  LDL.LU.64 R218, [R1+0x288] ;  /* 0x0002880001da7983 */ /* 0x000f280000300a00 */
[----:B------:R-:W4:Y:S04]  /*cf40*/  LDL.LU.64 R220, [R1+0x290] ;  /* 0x0002900001dc7983 */ /* 0x000f280000300a00 */
[----:B------:R-:W4:Y:S04]  /*cf50*/  LDL.LU.64 R222, [R1+0x298] ;  /* 0x0002980001de7983 */ /* 0x000f280000300a00 */
[----:B------:R-:W4:Y:S04]  /*cf60*/  LDL.LU.64 R224, [R1+0x2a0] ;  /* 0x0002a00001e07983 */ /* 0x000f280000300a00 */
[----:B------:R-:W4:Y:S04]  /*cf70*/  LDL.LU.64 R226, [R1+0x2a8] ;  /* 0x0002a80001e27983 */ /* 0x000f280000300a00 */
[----:B------:R-:W4:Y:S04]  /*cf80*/  LDL.LU.64 R228, [R1+0x2b0] ;  /* 0x0002b00001e47983 */ /* 0x000f280000300a00 */
[----:B------:R-:W4:Y:S01]  /*cf90*/  LDL.LU.64 R230, [R1+0x2b8] ;  /* 0x0002b80001e67983 */ /* 0x000f220000300a00 */
[----:B------:R-:W-:Y:S01]  /*cfa0*/  UMOV UR8, UR4 ;  /* 0x0000000400087c82 */ /* 0x000fe20008000000 */
[----:B------:R-:W-:Y:S01]  /*cfb0*/  UMOV UR9, UR5 ;  /* 0x0000000500097c82 */ /* 0x000fe20008000000 */
[----:B---3--:R-:W-:-:S06]  /*cfc0*/  WARPGROUP.ARRIVE ;  /* 0x00000000000079c5 */ /* 0x008fcc0000000000 */
[----:B------:R-:W-:Y:S03]  /*cfd0*/  HGMMA.64x32x16.F32.BF16 R152, gdesc[UR4], R152, gsb0 ;  /* 0x00600000049879f0 */ /* 0x000fe60008001898 */
[----:B------:R-:W-:Y:S02]  /*cfe0*/  WARPGROUP.DEPBAR.LE gsb0, 0x0 ;  /* 0x00008000000079c5 */ /* 0x000fe40000010000 */
[----:B------:R-:W-:Y:S01]  /*cff0*/  IMAD.MOV.U32 R20, RZ, RZ, R152 ;  /* 0x000000ffff147224 */ /* 0x000fe200078e0098 */
[----:B------:R-:W-:Y:S01]  /*d000*/  MOV R18, R154 ;  /* 0x0000009a00127202 */ /* 0x000fe20000000f00 */
[----:B------:R-:W-:Y:S01]  /*d010*/  IMAD.MOV.U32 R19, RZ, RZ, R153 ;  /* 0x000000ffff137224 */ /* 0x000fe200078e0099 */
[----:B------:R-:W-:Y:S01]  /*d020*/  MOV R9, R161 ;  /* 0x000000a100097202 */ /* 0x000fe20000000f00 */
[----:B------:R-:W-:Y:S01]  /*d030*/  IMAD.MOV.U32 R15, RZ, RZ, R155 ;  /* 0x000000ffff0f7224 */ /* 0x000fe200078e009b */
[----:B------:R-:W3:Y:S01]  /*d040*/  LDL.LU.64 R152, [R1+0x180] ;  /* 0x0001800001987983 */ /* 0x000ee20000300a00 */
[----:B------:R-:W-:-:S02]  /*d050*/  IMAD.MOV.U32 R14, RZ, RZ, R156 ;  /* 0x000000ffff0e7224 */ /* 0x000fc400078e009c */
[----:B------:R-:W-:Y:S01]  /*d060*/  IMAD.MOV.U32 R13, RZ, RZ, R157 ;  /* 0x000000ffff0d7224 */ /* 0x000fe200078e009d */
[----:B------:R-:W3:Y:S01]  /*d070*/  LDL.LU.64 R154, [R1+0x188] ;  /* 0x00018800019a7983 */ /* 0x000ee20000300a00 */
[----:B------:R-:W-:Y:S01]  /*d080*/  IMAD.MOV.U32 R12, RZ, RZ, R158 ;  /* 0x000000ffff0c7224 */ /* 0x000fe200078e009e */
[----:B----4-:R-:W-:Y:S01]  /*d090*/  WARPGROUP.ARRIVE ;  /* 0x00000000000079c5 */ /* 0x010fe20000000000 */
[----:B------:R-:W-:Y:S01]  /*d0a0*/  IMAD.MOV.U32 R11, RZ, RZ, R159 ;  /* 0x000000ffff0b7224 */ /* 0x000fe200078e009f */
[----:B------:R-:W3:Y:S01]  /*d0b0*/  LDL.LU.64 R156, [R1+0x190] ;  /* 0x00019000019c7983 */ /* 0x000ee20000300a00 */
[----:B------:R-:W-:Y:S02]  /*d0c0*/  IMAD.MOV.U32 R10, RZ, RZ, R160 ;  /* 0x000000ffff0a7224 */ /* 0x000fe400078e00a0 */
[----:B------:R-:W-:Y:S01]  /*d0d0*/  IMAD.MOV.U32 R8, RZ, RZ, R162 ;  /* 0x000000ffff087224 */ /* 0x000fe200078e00a2 */
[----:B------:R-:W-:Y:S01]  /*d0e0*/  HGMMA.64x32x16.F32.BF16 R216, gdesc[UR8], R216, gsb0 ;  /* 0x0060000008d879f0 */ /* 0x000fe200080018d8 */
[----:B------:R-:W3:Y:S01]  /*d0f0*/  LDL.LU.64 R158, [R1+0x198] ;  /* 0x00019800019e7983 */ /* 0x000ee20000300a00 */
[----:B------:R-:W-:-:S02]  /*d100*/  IMAD.MOV.U32 R7, RZ, RZ, R163 ;  /* 0x000000ffff077224 */ /* 0x000fc400078e00a3 */
[----:B------:R-:W-:Y:S01]  /*d110*/  IMAD.MOV.U32 R6, RZ, RZ, R164 ;  /* 0x000000ffff067224 */ /* 0x000fe200078e00a4 */
[----:B------:R-:W3:Y:S01]  /*d120*/  LDL.LU.64 R160, [R1+0x1a0] ;  /* 0x0001a00001a07983 */ /* 0x000ee20000300a00 */
[----:B------:R-:W-:Y:S02]  /*d130*/  IMAD.MOV.U32 R5, RZ, RZ, R165 ;  /* 0x000000ffff057224 */ /* 0x000fe400078e00a5 */
[----:B--2---:R-:W-:Y:S01]  /*d140*/  IMAD.MOV.U32 R4, RZ, RZ, R166 ;  /* 0x000000ffff047224 */ /* 0x004fe200078e00a6 */
[----:B------:R-:W3:Y:S01]  /*d150*/  LDL.LU.64 R162, [R1+0x1a8] ;  /* 0x0001a80001a27983 */ /* 0x000ee20000300a00 */
[----:B-1----:R-:W-:-:S03]  /*d160*/  IMAD.MOV.U32 R0, RZ, RZ, R167 ;  /* 0x000000ffff007224 */ /* 0x002fc600078e00a7 */
        /* <DEDUP_REMOVED lines=27> */
[----:B-1----:R-:W3:Y:S04]  /*d320*/  LDL.LU.64 R216, [R1+0x80] ;  /* 0x0000800001d87983 */ /* 0x002ee80000300a00 */
[----:B--2---:R-:W2:Y:S04]  /*d330*/  LDL.LU.64 R218, [R1+0x88] ;  /* 0x0000880001da7983 */ /* 0x004ea80000300a00 */
[----:B----4-:R-:W2:Y:S04]  /*d340*/  LDL.LU.64 R220, [R1+0x90] ;  /* 0x0000900001dc7983 */ /* 0x010ea80000300a00 */
[----:B0-----:R-:W2:Y:S04]  /*d350*/  LDL.LU.64 R222, [R1+0x98] ;  /* 0x0000980001de7983 */ /* 0x001ea80000300a00 */
[----:B------:R-:W2:Y:S04]  /*d360*/  LDL.LU.64 R224, [R1+0xa0] ;  /* 0x0000a00001e07983 */ /* 0x000ea80000300a00 */
[----:B------:R-:W2:Y:S04]  /*d370*/  LDL.LU.64 R226, [R1+0xa8] ;  /* 0x0000a80001e27983 */ /* 0x000ea80000300a00 */
[----:B------:R-:W2:Y:S04]  /*d380*/  LDL.LU.64 R228, [R1+0xb0] ;  /* 0x0000b00001e47983 */ /* 0x000ea80000300a00 */
[----:B------:R-:W2:Y:S01]  /*d390*/  LDL.LU.64 R230, [R1+0xb8] ;  /* 0x0000b80001e67983 */ /* 0x000ea20000300a00 */
        /* <DEDUP_REMOVED lines=19> */
[----:B------:R-:W-:Y:S01]  /*d4d0*/  MOV R19, R166 ;  /* 0x000000a600137202 */ /* 0x000fe20000000f00 */
[----:B------:R-:W-:Y:S01]  /*d4e0*/  IMAD.MOV.U32 R20, RZ, RZ, R167 ;  /* 0x000000ffff147224 */ /* 0x000fe200078e00a7 */
[----:B------:R-:W-:Y:S01]  /*d4f0*/  UIADD3 UR26, UR45, 0x500, URZ ;  /* 0x000005002d1a7890 */ /* 0x000fe2000fffe03f */
        /* <DEDUP_REMOVED lines=19> */
[----:B------:R-:W-:Y:S01]  /*d630*/  IMAD.MOV.U32 R4, RZ, RZ, R153 ;  /* 0x000000ffff047224 */ /* 0x000fe200078e0099 */
[----:B------:R-:W-:-:S02]  /*d640*/  UMOV UR24, UR4 ;  /* 0x0000000400187c82 */ /* 0x000fc40008000000 */
[----:B------:R-:W2:Y:S01]  /*d650*/  LDL.LU.64 R154, [R1+0xd68] ;  /* 0x000d6800019a7983 */ /* 0x000ea20000300a00 */
[----:B------:R-:W-:Y:S01]  /*d660*/  UMOV UR25, UR5 ;  /* 0x0000000500197c82 */ /* 0x000fe20008000000 */
[----:B------:R-:W-:Y:S02]  /*d670*/  UMOV UR27, 0x40000040 ;  /* 0x40000040001b7882 */ /* 0x000fe40000000000 */
[----:B------:R-:W2:Y:S04]  /*d680*/  LDL.LU.64 R152, [R1+0xd60] ;  /* 0x000d600001987983 */ /* 0x000ea80000300a00 */
[----:B------:R0:W-:Y:S04]  /*d690*/  STL.64 [R1+0x80], R216 ;  /* 0x000080d801007387 */ /* 0x0001e80000100a00 */
[----:B------:R1:W-:Y:S04]  /*d6a0*/  STL.64 [R1+0x88], R218 ;  /* 0x000088da01007387 */ /* 0x0003e80000100a00 */
[----:B------:R3:W-:Y:S04]  /*d6b0*/  STL.64 [R1+0x90], R220 ;  /* 0x000090dc01007387 */ /* 0x0007e80000100a00 */
[----:B------:R4:W-:Y:S01]  /*d6c0*/  STL.64 [R1+0x98], R222 ;  /* 0x000098de01007387 */ /* 0x0009e20000100a00 */
[----:B------:R-:W-:-:S02]  /*d6d0*/  WARPGROUP.DEPBAR.LE gsb0, 0x0 ;  /* 0x00008000000079c5 */ /* 0x000fc40000010000 */
[----:B------:R-:W-:Y:S01]  /*d6e0*/  WARPGROUP.ARRIVE ;  /* 0x00000000000079c5 */ /* 0x000fe20000000000 */
[----:B------:R4:W-:Y:S05]  /*d6f0*/  STL.64 [R1+0xa0], R224 ;  /* 0x0000a0e001007387 */ /* 0x0009ea0000100a00 */
[----:B------:R-:W-:Y:S01]  /*d700*/  HGMMA.64x32x16.F32.BF16 R136, gdesc[UR24], R136, gsb0 ;  /* 0x00600000188879f0 */ /* 0x000fe20008001888 */
[----:B------:R4:W-:Y:S04]  /*d710*/  STL.64 [R1+0xa8], R226 ;  /* 0x0000a8e201007387 */ /* 0x0009e80000100a00 */
[----:B------:R4:W-:Y:S04]  /*d720*/  STL.64 [R1+0xb0], R228 ;  /* 0x0000b0e401007387 */ /* 0x0009e80000100a00 */
[----:B------:R4:W-:Y:S04]  /*d730*/  STL.64 [R1+0xb8], R230 ;  /* 0x0000b8e601007387 */ /* 0x0009e80000100a00 */
[----:B0-----:R-:W2:Y:S04]  /*d740*/  LDL.LU.64 R216, [R1+0x140] ;  /* 0x0001400001d87983 */ /* 0x001ea80000300a00 */
[----:B-1----:R-:W2:Y:S04]  /*d750*/  LDL.LU.64 R218, [R1+0x148] ;  /* 0x0001480001da7983 */ /* 0x002ea80000300a00 */
[----:B---3--:R-:W2:Y:S04]  /*d760*/  LDL.LU.64 R220, [R1+0x150] ;  /* 0x0001500001dc7983 */ /* 0x008ea80000300a00 */
[----:B----4-:R-:W2:Y:S04]  /*d770*/  LDL.LU.64 R222, [R1+0x158] ;  /* 0x0001580001de7983 */ /* 0x010ea80000300a00 */
        /* <DEDUP_REMOVED lines=21> */
[----:B------:R-:W-:-:S02]  /*d8d0*/  WARPGROUP.DEPBAR.LE gsb0, 0x0 ;  /* 0x00008000000079c5 */ /* 0x000fc40000010000 */
[----:B------:R-:W-:Y:S01]  /*d8e0*/  WARPGROUP.ARRIVE ;  /* 0x00000000000079c5 */ /* 0x000fe20000000000 */
[----:B------:R-:W-:Y:S01]  /*d8f0*/  UMOV UR28, UR4 ;  /* 0x00000004001c7c82 */ /* 0x000fe20008000000 */
[----:B------:R-:W-:Y:S01]  /*d900*/  UMOV UR29, UR5 ;  /* 0x00000005001d7c82 */ /* 0x000fe20008000000 */
[----:B------:R-:W-:-:S03]  /*d910*/  UMOV UR31, 0x40000040 ;  /* 0x40000040001f7882 */ /* 0x000fc60000000000 */
        /* <DEDUP_REMOVED lines=14> */
[----:B------:R-:W-:Y:S04]  /*da00*/  STL [R1+0xb44], R136 ;  /* 0x000b448801007387 */ /* 0x000fe80000100800 */
[----:B------:R-:W-:Y:S01]  /*da10*/  STL [R1+0xb40], R137 ;  /* 0x000b408901007387 */ /* 0x000fe20000100800 */
[----:B------:R-:W-:Y:S02]  /*da20*/  WARPGROUP.DEPBAR.LE gsb0, 0x0 ;  /* 0x00008000000079c5 */ /* 0x000fe40000010000 */
[----:B------:R-:W-:-:S06]  /*da30*/  WARPGROUP.ARRIVE ;  /* 0x00000000000079c5 */ /* 0x000fcc0000000000 */
[----:B------:R-:W-:Y:S01]  /*da40*/  HGMMA.64x32x16.F32.BF16 R184, gdesc[UR20], R184, gsb0 ;  /* 0x0060000014b879f0 */ /* 0x000fe200080018b8 */
        /* <DEDUP_REMOVED lines=16> */
[----:B------:R-:W-:Y:S01]  /*db50*/  STL [R1+0xb80], R73 ;  /* 0x000b804901007387 */ /* 0x000fe20000100800 */
[----:B------:R-:W-:-:S03]  /*db60*/  UMOV UR16, UR28 ;  /* 0x0000001c00107c82 */ /* 0x000fc60008000000 */
[----:B------:R-:W-:Y:S01]  /*db70*/  STL [R1+0xb7c], R74 ;  /* 0x000b7c4a01007387 */ /* 0x000fe20000100800 */
[----:B------:R-:W-:-:S03]  /*db80*/  UMOV UR17, UR29 ;  /* 0x0000001d00117c82 */ /* 0x000fc60008000000 */
[----:B------:R-:W-:Y:S04]  /*db90*/  STL [R1+0xb78], R75 ;  /* 0x000b784b01007387 */ /* 0x000fe80000100800 */
[----:B------:R-:W-:Y:S04]  /*dba0*/  STL [R1+0xb74], R76 ;  /* 0x000b744c01007387 */ /* 0x000fe80000100800 */
[----:B------:R-:W-:Y:S01]  /*dbb0*/  STL [R1+0xb70], R77 ;  /* 0x000b704d01007387 */ /* 0x000fe20000100800 */
[----:B---3--:R-:W-:-:S03]  /*dbc0*/  WARPGROUP.ARRIVE ;  /* 0x00000000000079c5 */ /* 0x008fc60000000000 */
[----:B------:R-:W-:Y:S04]  /*dbd0*/  STL [R1+0xb6c], R78 ;  /* 0x000b6c4e01007387 */ /* 0x000fe80000100800 */
        /* <DEDUP_REMOVED lines=58> */
[----:B------:R-:W-:-:S03]  /*df80*/  WARPGROUP.DEPBAR.LE gsb0, 0x0 ;  /* 0x00008000000079c5 */ /* 0x000fc60000010000 */
[----:B0-----:R-:W2:Y:S04]  /*df90*/  LDL.LU.64 R56, [R1+0x240] ;  /* 0x0002400001387983 */ /* 0x001ea80000300a00 */
[----:B-1----:R-:W2:Y:S04]  /*dfa0*/  LDL.LU.64 R58, [R1+0x248] ;  /* 0x00024800013a7983 */ /* 0x002ea80000300a00 */
[----:B---3--:R-:W3:Y:S04]  /*dfb0*/  LDL.LU.64 R60, [R1+0x250] ;  /* 0x00025000013c7983 */ /* 0x008ee80000300a00 */
        /* <DEDUP_REMOVED lines=8> */
[----:B----4-:R-:W3:Y:S04]  /*e040*/  LDL.LU.64 R62, [R1+0x258] ;  /* 0x00025800013e7983 */ /* 0x010ee80000300a00 */
[----:B--2---:R-:W3:Y:S04]  /*e050*/  LDL.LU.64 R64, [R1+0x260] ;  /* 0x0002600001407983 */ /* 0x004ee80000300a00 */
[----:B------:R-:W3:Y:S04]  /*e060*/  LDL.LU.64 R66, [R1+0x268] ;  /* 0x0002680001427983 */ /* 0x000ee80000300a00 */
[----:B------:R-:W3:Y:S04]  /*e070*/  LDL.LU.64 R68, [R1+0x270] ;  /* 0x0002700001447983 */ /* 0x000ee80000300a00 */
[----:B------:R-:W3:Y:S01]  /*e080*/  LDL.LU.64 R70, [R1+0x278] ;  /* 0x0002780001467983 */ /* 0x000ee20000300a00 */
[----:B------:R-:W-:Y:S01]  /*e090*/  WARPGROUP.ARRIVE ;  /* 0x00000000000079c5 */ /* 0x000fe20000000000 */
[----:B------:R-:W-:Y:S01]  /*e0a0*/  UMOV UR12, UR28 ;  /* 0x0000001c000c7c82 */ /* 0x000fe20008000000 */
[----:B------:R-:W-:Y:S01]  /*e0b0*/  UMOV UR13, UR29 ;  /* 0x0000001d000d7c82 */ /* 0x000fe20008000000 */
[----:B------:R-:W2:Y:S03]  /*e0c0*/  LDL.LU.64 R120, [R1+0x340] ;  /* 0x0003400001787983 */ /* 0x000ea60000300a00 */
[----:B------:R-:W-:Y:S01]  /*e0d0*/  HGMMA.64x32x16.F32.BF16 R216, gdesc[UR12], R216, gsb0 ;  /* 0x006000000cd879f0 */ /* 0x000fe200080018d8 */
[----:B------:R-:W2:Y:S04]  /*e0e0*/  LDL.LU.64 R122, [R1+0x348] ;  /* 0x00034800017a7983 */ /* 0x000ea80000300a00 */
[----:B------:R-:W2:Y:S04]  /*e0f0*/  LDL.LU.64 R124, [R1+0x350] ;  /* 0x00035000017c7983 */ /* 0x000ea80000300a00 */
[----:B------:R-:W2:Y:S04]  /*e100*/  LDL.LU.64 R126, [R1+0x358] ;  /* 0x00035800017e7983 */ /* 0x000ea80000300a00 */
[----:B------:R-:W2:Y:S04]  /*e110*/  LDL.LU.64 R128, [R1+0x360] ;  /* 0x0003600001807983 */ /* 0x000ea80000300a00 */
[----:B------:R-:W2:Y:S04]  /*e120*/  LDL.LU.64 R130, [R1+0x368] ;  /* 0x0003680001827983 */ /* 0x000ea80000300a00 */
[----:B------:R-:W2:Y:S04]  /*e130*/  LDL.LU.64 R132, [R1+0x370] ;  /* 0x0003700001847983 */ /* 0x000ea80000300a00 */
[----:B------:R-:W2:Y:S01]  /*e140*/  LDL.LU.64 R134, [R1+0x378] ;  /* 0x0003780001867983 */ /* 0x000ea20000300a00 */
[----:B------:R-:W-:Y:S01]  /*e150*/  UMOV UR8, UR28 ;  /* 0x0000001c00087c82 */ /* 0x000fe20008000000 */
[----:B------:R-:W-:Y:S01]  /*e160*/  UMOV UR9, UR29 ;  /* 0x0000001d00097c82 */ /* 0x000fe20008000000 */
[----:B------:R-:W-:-:S02]  /*e170*/  WARPGROUP.DEPBAR.LE gsb0, 0x0 ;  /* 0x00008000000079c5 */ /* 0x000fc40000010000 */
[----:B------:R-:W-:Y:S02]  /*e180*/  IMAD.MOV.U32 R2, RZ, RZ, R231 ;  /* 0x000000ffff027224 */ /* 0x000fe400078e00e7 */
[----:B------:R-:W-:Y:S01]  /*e190*/  IMAD.MOV.U32 R3, RZ, RZ, R230 ;  /* 0x000000ffff037224 */ /* 0x000fe200078e00e6 */
[----:B------:R-:W-:Y:S01]  /*e1a0*/  MOV R17, R228 ;  /* 0x000000e400117202 */ /* 0x000fe20000000f00 */
[----:B------:R-:W-:Y:S01]  /*e1b0*/  IMAD.MOV.U32 R16, RZ, RZ, R229 ;  /* 0x000000ffff107224 */ /* 0x000fe200078e00e5 */
[----:B------:R-:W-:Y:S01]  /*e1c0*/  STL [R1+0xc84], R2 ;  /* 0x000c840201007387 */ /* 0x000fe20000100800 */
[----:B------:R-:W-:Y:S02]  /*e1d0*/  IMAD.MOV.U32 R21, RZ, RZ, R227 ;  /* 0x000000ffff157224 */ /* 0x000fe400078e00e3 */
[----:B------:R-:W-:Y:S01]  /*e1e0*/  IMAD.MOV.U32 R22, RZ, RZ, R226 ;  /* 0x000000ffff167224 */ /* 0x000fe200078e00e2 */
[----:B------:R-:W-:Y:S01]  /*e1f0*/  STL [R1+0xc80], R3 ;  /* 0x000c800301007387 */ /* 0x000fe20000100800 */
[----:B------:R-:W-:-:S02]  /*e200*/  IMAD.MOV.U32 R23, RZ, RZ, R225 ;  /* 0x000000ffff177224 */ /* 0x000fc400078e00e1 */
[----:B------:R-:W-:Y:S01]  /*e210*/  IMAD.MOV.U32 R232, RZ, RZ, R224 ;  /* 0x000000ffffe87224 */ /* 0x000fe200078e00e0 */
[----:B------:R-:W-:Y:S01]  /*e220*/  STL [R1+0xc7c], R16 ;  /* 0x000c7c1001007387 */ /* 0x000fe20000100800 */
[----:B------:R-:W-:Y:S01]  /*e230*/  IMAD.MOV.U32 R233, RZ, RZ, R223 ;  /* 0x000000ffffe97224 */ /* 0x000fe200078e00df */
[----:B------:R-:W-:Y:S01]  /*e240*/  MOV R235, R221 ;  /* 0x000000dd00eb7202 */ /* 0x000fe20000000f00 */
[----:B------:R-:W-:Y:S01]  /*e250*/  IMAD.MOV.U32 R234, RZ, RZ, R222 ;  /* 0x000000ffffea7224 */ /* 0x000fe200078e00de */
[----:B------:R-:W-:Y:S01]  /*e260*/  STL [R1+0xc78], R17 ;  /* 0x000c781101007387 */ /* 0x000fe20000100800 */
[----:B------:R-:W-:-:S03]  /*e270*/  IMAD.MOV.U32 R151, RZ, RZ, R220 ;  /* 0x000000ffff977224 */ /* 0x000fc600078e00dc */
        /* <DEDUP_REMOVED lines=16> */
[----:B------:R-:W4:Y:S04]  /*e380*/  LDL.LU.64 R184, [R1+0x300] ;  /* 0x0003000001b87983 */ /* 0x000f280000300a00 */
[----:B------:R-:W4:Y:S04]  /*e390*/  LDL.LU.64 R186, [R1+0x308] ;  /* 0x0003080001ba7983 */ /* 0x000f280000300a00 */
[----:B------:R-:W4:Y:S04]  /*e3a0*/  LDL.LU.64 R188, [R1+0x310] ;  /* 0x0003100001bc7983 */ /* 0x000f280000300a00 */
[----:B------:R-:W4:Y:S04]  /*e3b0*/  LDL.LU.64 R190, [R1+0x318] ;  /* 0x0003180001be7983 */ /* 0x000f280000300a00 */
[----:B------:R-:W4:Y:S04]  /*e3c0*/  LDL.LU.64 R192, [R1+0x320] ;  /* 0x0003200001c07983 */ /* 0x000f280000300a00 */
[----:B------:R-:W4:Y:S04]  /*e3d0*/  LDL.LU.64 R194, [R1+0x328] ;  /* 0x0003280001c27983 */ /* 0x000f280000300a00 */
[----:B------:R-:W4:Y:S04]  /*e3e0*/  LDL.LU.64 R196, [R1+0x330] ;  /* 0x0003300001c47983 */ /* 0x000f280000300a00 */
[----:B------:R-:W4:Y:S01]  /*e3f0*/  LDL.LU.64 R198, [R1+0x338] ;  /* 0x0003380001c67983 */ /* 0x000f220000300a00 */
[----:B---3--:R-:W-:-:S06]  /*e400*/  WARPGROUP.ARRIVE ;  /* 0x00000000000079c5 */ /* 0x008fcc0000000000 */
[----:B------:R-:W-:Y:S03]  /*e410*/  HGMMA.64x32x16.F32.BF16 R56, gdesc[UR8], R56, gsb0 ;  /* 0x00600000083879f0 */ /* 0x000fe60008001838 */
[----:B------:R-:W-:Y:S02]  /*e420*/  WARPGROUP.DEPBAR.LE gsb0, 0x0 ;  /* 0x00008000000079c5 */ /* 0x000fe40000010000 */
[----:B------:R-:W-:Y:S01]  /*e430*/  IMAD.MOV.U32 R87, RZ, RZ, R60 ;  /* 0x000000ffff577224 */ /* 0x000fe200078e003c */
[----:B------:R-:W-:Y:S01]  /*e440*/  MOV R86, R59 ;  /* 0x0000003b00567202 */ /* 0x000fe20000000f00 */
[----:B------:R-:W-:Y:S02]  /*e450*/  IMAD.MOV.U32 R85, RZ, RZ, R58 ;  /* 0x000000ffff557224 */ /* 0x000fe400078e003a */
[----:B------:R-:W-:Y:S01]  /*e460*/  IMAD.MOV.U32 R84, RZ, RZ, R57 ;  /* 0x000000ffff547224 */ /* 0x000fe200078e0039 */
[----:B------:R3:W-:Y:S01]  /*e470*/  STL [R1+0xc98], R87 ;  /* 0x000c985701007387 */ /* 0x0007e20000100800 */
[----:B------:R-:W-:-:S03]  /*e480*/  IMAD.MOV.U32 R83, RZ, RZ, R56 ;  /* 0x000000ffff537224 */ /* 0x000fc600078e0038 */
[----:B------:R3:W-:Y:S04]  /*e490*/  STL [R1+0xc94], R86 ;  /* 0x000c945601007387 */ /* 0x0007e80000100800 */
[----:B------:R3:W-:Y:S04]  /*e4a0*/  STL [R1+0xc90], R85 ;  /* 0x000c905501007387 */ /* 0x0007e80000100800 */
[----:B------:R3:W-:Y:S04]  /*e4b0*/  STL [R1+0xc8c], R84 ;  /* 0x000c8c5401007387 */ /* 0x0007e80000100800 */
[----:B------:R3:W-:Y:S04]  /*e4c0*/  STL [R1+0xc88], R83 ;  /* 0x000c885301007387 */ /* 0x0007e80000100800 */
[----:B0-----:R-:W3:Y:S04]  /*e4d0*/  LDL.LU.64 R200, [R1+0x200] ;  /* 0x0002000001c87983 */ /* 0x001ee80000300a00 */
[----:B-1----:R-:W3:Y:S04]  /*e4e0*/  LDL.LU.64 R202, [R1+0x208] ;  /* 0x0002080001ca7983 */ /* 0x002ee80000300a00 */
[----:B------:R-:W3:Y:S04]  /*e4f0*/  LDL.LU.64 R204, [R1+0x210] ;  /* 0x0002100001cc7983 */ /* 0x000ee80000300a00 */
[----:B------:R-:W3:Y:S04]  /*e500*/  LDL.LU.64 R206, [R1+0x218] ;  /* 0x0002180001ce7983 */ /* 0x000ee80000300a00 */
[----:B------:R-:W3:Y:S04]  /*e510*/  LDL.LU.64 R208, [R1+0x220] ;  /* 0x0002200001d07983 */ /* 0x000ee80000300a00 */
[----:B------:R-:W3:Y:S04]  /*e520*/  LDL.LU.64 R210, [R1+0x228] ;  /* 0x0002280001d27983 */ /* 0x000ee80000300a00 */
[----:B------:R-:W3:Y:S04]  /*e530*/  LDL.LU.64 R212, [R1+0x230] ;  /* 0x0002300001d47983 */ /* 0x000ee80000300a00 */
[----:B------:R-:W3:Y:S01]  /*e540*/  LDL.LU.64 R214, [R1+0x238] ;  /* 0x0002380001d67983 */ /* 0x000ee20000300a00 */
[----:B--2---:R-:W-:Y:S01]  /*e550*/  WARPGROUP.ARRIVE ;  /* 0x00000000000079c5 */ /* 0x004fe20000000000 */
[----:B------:R-:W-:Y:S01]  /*e560*/  UMOV UR4, UR28 ;  /* 0x0000001c00047c82 */ /* 0x000fe20008000000 */
[----:B------:R-:W-:Y:S01]  /*e570*/  UMOV UR5, UR29 ;  /* 0x0000001d00057c82 */ /* 0x000fe20008000000 */
[----:B------:R-:W-:Y:S01]  /*e580*/  UIADD3 UR12, UR44, 0x800, URZ ;  /* 0x000008002c0c7890 */ /* 0x000fe2000fffe03f */
[----:B------:R-:W2:Y:S02]  /*e590*/  LDL.LU.64 R216, [R1+0x100] ;  /* 0x0001000001d87983 */ /* 0x000ea40000300a00 */
[----:B------:R-:W-:Y:S01]  /*e5a0*/  HGMMA.64x32x16.F32.BF16 R120, gdesc[UR4], R120, gsb0 ;  /* 0x00600000047879f0 */ /* 0x000fe20008001878 */
[----:B------:R-:W-:Y:S01]  /*e5b0*/  UMOV UR5, 0x40000040 ;  /* 0x4000004000057882 */ /* 0x000fe20000000000 */
[----:B------:R-:W2:Y:S02]  /*e5c0*/  LDL.LU.64 R218, [R1+0x108] ;  /* 0x0001080001da7983 */ /* 0x000ea40000300a00 */
[----:B------:R-:W-:-:S02]  /*e5d0*/  UMOV UR4, UR12 ;  /* 0x0000000c00047c82 */ /* 0x000fc40008000000 */
[----:B------:R-:W2:Y:S01]  /*e5e0*/  LDL.LU.64 R220, [R1+0x110] ;  /* 0x0001100001dc7983 */ /* 0x000ea20000300a00 */
[----:B------:R-:W-:Y:S02]  /*e5f0*/  WARPGROUP.DEPBAR.LE gsb0, 0x0 ;  /* 0x00008000000079c5 */ /* 0x000fe40000010000 */
[----:B----4-:R-:W-:Y:S01]  /*e600*/  WARPGROUP.ARRIVE ;  /* 0x00000000000079c5 */ /* 0x010fe20000000000 */
[----:B------:R-:W2:Y:S01]  /*e610*/  LDL.LU.64 R222, [R1+0x118] ;  /* 0x0001180001de7983 */ /* 0x000ea20000300a00 */
[----:B------:R-:W-:Y:S01]  /*e620*/  UMOV UR8, UR4 ;  /* 0x0000000400087c82 */ /* 0x000fe20008000000 */
[----:B------:R-:W-:Y:S02]  /*e630*/  UMOV UR9, UR5 ;  /* 0x0000000500097c82 */ /* 0x000fe40008000000 */
[----:B------:R-:W2:Y:S01]  /*e640*/  LDL.LU.64 R224, [R1+0x120] ;  /* 0x0001200001e07983 */ /* 0x000ea20000300a00 */
[----:B------:R-:W-:Y:S03]  /*e650*/  HGMMA.64x32x16.F32.BF16 R184, gdesc[UR4], R184, gsb0 ;  /* 0x0060000004b879f0 */ /* 0x000fe600080018b8 */
        /* <DEDUP_REMOVED lines=29> */
[----:B------:R-:W-:Y:S01]  /*e830*/  IMAD.MOV.U32 R77, RZ, RZ, R130 ;  /* 0x000000ffff4d7224 */ /* 0x000fe200078e0082 */
[----:B---3--:R-:W-:-:S06]  /*e840*/  WARPGROUP.ARRIVE ;  /* 0x00000000000079c5 */ /* 0x008fcc0000000000 */
[----:B------:R-:W-:Y:S03]  /*e850*/  HGMMA.64x32x16.F32.BF16 R200, gdesc[UR8], R200, gsb0 ;  /* 0x0060000008c879f0 */ /* 0x000fe600080018c8 */
[----:B------:R-:W-:Y:S02]  /*e860*/  WARPGROUP.DEPBAR.LE gsb0, 0x0 ;  /* 0x00008000000079c5 */ /* 0x000fe40000010000 */
[----:B------:R-:W-:Y:S02]  /*e870*/  IMAD.MOV.U32 R195, RZ, RZ, R200 ;  /* 0x000000ffffc37224 */ /* 0x000fe400078e00c8 */
[----:B------:R-:W-:Y:S01]  /*e880*/  IMAD.MOV.U32 R196, RZ, RZ, R201 ;  /* 0x000000ffffc47224 */ /* 0x000fe200078e00c9 */
[----:B------:R-:W-:Y:S01]  /*e890*/  MOV R199, R204 ;  /* 0x000000cc00c77202 */ /* 0x000fe20000000f00 */
[----:B------:R-:W-:Y:S01]  /*e8a0*/  IMAD.MOV.U32 R197, RZ, RZ, R202 ;  /* 0x000000ffffc57224 */ /* 0x000fe200078e00ca */
[----:B------:R-:W3:Y:S01]  /*e8b0*/  LDL.LU.64 R200, [R1] ;  /* 0x0000000001c87983 */ /* 0x000ee20000300a00 */
        /* <DEDUP_REMOVED lines=26> */
[----:B------:R-:W-:Y:S01]  /*ea60*/  UMOV UR20, UR4 ;  /* 0x0000000400147c82 */ /* 0x000fe20008000000 */
[----:B------:R-:W-:Y:S01]  /*ea70*/  UMOV UR21, UR5 ;  /* 0x0000000500157c82 */ /* 0x000fe20008000000 */
[----:B------:R-:W-:Y:S01]  /*ea80*/  UMOV UR24, UR4 ;  /* 0x0000000400187c82 */ /* 0x000fe20008000000 */
[----:B------:R-:W-:Y:S01]  /*ea90*/  UMOV UR25, UR5 ;  /* 0x0000000500197c82 */ /* 0x000fe20008000000 */
[----:B------:R-:W-:Y:S02]  /*eaa0*/  IMAD.MOV.U32 R136, RZ, RZ, R61 ;  /* 0x000000ffff887224 */ /* 0x000fe400078e003d */
[----:B------:R-:W-:-:S02]  /*eab0*/  IMAD.MOV.U32 R60, RZ, RZ, R193 ;  /* 0x000000ffff3c7224 */ /* 0x000fc400078e00c1 */
[----:B------:R-:W-:Y:S01]  /*eac0*/  IMAD.MOV.U32 R61, RZ, RZ, R194 ;  /* 0x000000ffff3d7224 */ /* 0x000fe200078e00c2 */
[----:B------:R-:W-:Y:S01]  /*ead0*/  MOV R82, R135 ;  /* 0x0000008700527202 */ /* 0x000fe20000000f00 */
[----:B------:R-:W-:Y:S01]  /*eae0*/  IMAD.MOV.U32 R58, RZ, RZ, R191 ;  /* 0x000000ffff3a7224 */ /* 0x000fe200078e00bf */
[----:B------:R-:W-:Y:S01]  /*eaf0*/  MOV R57, R190 ;  /* 0x000000be00397202 */ /* 0x000fe20000000f00 */
[----:B------:R-:W-:Y:S02]  /*eb00*/  IMAD.MOV.U32 R59, RZ, RZ, R192 ;  /* 0x000000ffff3b7224 */ /* 0x000fe400078e00c0 */
[----:B------:R-:W-:Y:S02]  /*eb10*/  IMAD.MOV.U32 R193, RZ, RZ, R230 ;  /* 0x000000ffffc17224 */ /* 0x000fe400078e00e6 */
[----:B------:R-:W-:Y:S02]  /*eb20*/  IMAD.MOV.U32 R194, RZ, RZ, R231 ;  /* 0x000000ffffc27224 */ /* 0x000fe400078e00e7 */
[----:B------:R-:W-:Y:S01]  /*eb30*/  IMAD.MOV.U32 R81, RZ, RZ, R134 ;  /* 0x000000ffff517224 */ /* 0x000fe200078e0086 */
[----:B------:R-:W2:Y:S01]  /*eb40*/  LDL.LU.64 R230, [R1+0xd58] ;  /* 0x000d580001e67983 */ /* 0x000ea20000300a00 */
[----:B------:R-:W-:-:S02]  /*eb50*/  IMAD.MOV.U32 R56, RZ, RZ, R189 ;  /* 0x000000ffff387224 */ /* 0x000fc400078e00bd */
[----:B------:R-:W-:Y:S02]  /*eb60*/  IMAD.MOV.U32 R191, RZ, RZ, R228 ;  /* 0x000000ffffbf7224 */ /* 0x000fe400078e00e4 */
[----:B------:R-:W-:Y:S02]  /*eb70*/  IMAD.MOV.U32 R192, RZ, RZ, R229 ;  /* 0x000000ffffc07224 */ /* 0x000fe400078e00e5 */
[----:B------:R-:W-:Y:S01]  /*eb80*/  IMAD.MOV.U32 R79, RZ, RZ, R132 ;  /* 0x000000ffff4f7224 */ /* 0x000fe200078e0084 */
[----:B------:R-:W2:Y:S01]  /*eb90*/  LDL.LU.64 R228, [R1+0xd50] ;  /* 0x000d500001e47983 */ /* 0x000ea20000300a00 */
[----:B------:R-:W-:Y:S02]  /*eba0*/  IMAD.MOV.U32 R80, RZ, RZ, R133 ;  /* 0x000000ffff507224 */ /* 0x000fe400078e0085 */
[----:B------:R-:W-:Y:S02]  /*ebb0*/  IMAD.MOV.U32 R134, RZ, RZ, R187 ;  /* 0x000000ffff867224 */ /* 0x000fe400078e00bb */
[----:B------:R-:W-:Y:S01]  /*ebc0*/  IMAD.MOV.U32 R135, RZ, RZ, R188 ;  /* 0x000000ffff877224 */ /* 0x000fe200078e00bc */
[----:B------:R-:W-:Y:S01]  /*ebd0*/  MOV R188, R225 ;  /* 0x000000e100bc7202 */ /* 0x000fe20000000f00 */
[----:B------:R-:W-:-:S02]  /*ebe0*/  IMAD.MOV.U32 R189, RZ, RZ, R226 ;  /* 0x000000ffffbd7224 */ /* 0x000fc400078e00e2 */
[----:B------:R-:W-:Y:S02]  /*ebf0*/  IMAD.MOV.U32 R190, RZ, RZ, R227 ;  /* 0x000000ffffbe7224 */ /* 0x000fe400078e00e3 */
[----:B------:R-:W-:Y:S01]  /*ec00*/  IMAD.MOV.U32 R78, RZ, RZ, R131 ;  /* 0x000000ffff4e7224 */ /* 0x000fe200078e0083 */
[----:B------:R-:W2:Y:S01]  /*ec10*/  LDL.LU.64 R226, [R1+0xd48] ;  /* 0x000d480001e27983 */ /* 0x000ea20000300a00 */
[----:B------:R-:W-:Y:S02]  /*ec20*/  IMAD.MOV.U32 R132, RZ, RZ, R185 ;  /* 0x000000ffff847224 */ /* 0x000fe400078e00b9 */
[----:B------:R-:W-:Y:S02]  /*ec30*/  IMAD.MOV.U32 R133, RZ, RZ, R186 ;  /* 0x000000ffff857224 */ /* 0x000fe400078e00ba */
[----:B------:R-:W-:Y:S02]  /*ec40*/  IMAD.MOV.U32 R187, RZ, RZ, R224 ;  /* 0x000000ffffbb7224 */ /* 0x000fe400078e00e0 */
[----:B------:R-:W-:Y:S01]  /*ec50*/  IMAD.MOV.U32 R131, RZ, RZ, R184 ;  /* 0x000000ffff837224 */ /* 0x000fe200078e00b8 */
[----:B------:R-:W2:Y:S01]  /*ec60*/  LDL.LU.64 R224, [R1+0xd40] ;  /* 0x000d400001e07983 */ /* 0x000ea20000300a00 */
[----:B------:R-:W-:-:S02]  /*ec70*/  IMAD.MOV.U32 R185, RZ, RZ, R222 ;  /* 0x000000ffffb97224 */ /* 0x000fc400078e00de */
[----:B------:R-:W-:Y:S01]  /*ec80*/  IMAD.MOV.U32 R186, RZ, RZ, R223 ;  /* 0x000000ffffba7224 */ /* 0x000fe200078e00df */
[----:B------:R-:W-:Y:S01]  /*ec90*/  MOV R149, R218 ;  /* 0x000000da00957202 */ /* 0x000fe20000000f00 */
[----:B------:R-:W-:Y:S01]  /*eca0*/  IMAD.MOV.U32 R147, RZ, RZ, R220 ;  /* 0x000000ffff937224 */ /* 0x000fe200078e00dc */
[----:B------:R-:W2:Y:S01]  /*ecb0*/  LDL.LU.64 R222, [R1+0xd38] ;  /* 0x000d380001de7983 */ /* 0x000ea20000300a00 */
[----:B------:R-:W-:Y:S02]  /*ecc0*/  IMAD.MOV.U32 R184, RZ, RZ, R221 ;  /* 0x000000ffffb87224 */ /* 0x000fe400078e00dd */
[----:B------:R-:W-:Y:S01]  /*ecd0*/  IMAD.MOV.U32 R148, RZ, RZ, R219 ;  /* 0x000000ffff947224 */ /* 0x000fe200078e00db */
[----:B------:R-:W2:Y:S01]  /*ece0*/  LDL.LU.64 R220, [R1+0xd30] ;  /* 0x000d300001dc7983 */ /* 0x000ea20000300a00 */
[----:B------:R-:W-:Y:S02]  /*ecf0*/  IMAD.MOV.U32 R151, RZ, RZ, R216 ;  /* 0x000000ffff977224 */ /* 0x000fe400078e00d8 */
[----:B------:R-:W-:Y:S01]  /*ed00*/  IMAD.MOV.U32 R150, RZ, RZ, R217 ;  /* 0x000000ffff967224 */ /* 0x000fe200078e00d9 */
[----:B------:R-:W2:Y:S04]  /*ed10*/  LDL.LU.64 R218, [R1+0xd28] ;  /* 0x000d280001da7983 */ /* 0x000ea80000300a00 */
[----:B------:R-:W2:Y:S01]  /*ed20*/  LDL.LU.64 R216, [R1+0xd20] ;  /* 0x000d200001d87983 */ /* 0x000ea20000300a00 */
        /* <DEDUP_REMOVED lines=10> */
[----:B------:R-:W-:Y:S01]  /*edd0*/  MOV R87, R200 ;  /* 0x000000c800577202 */ /* 0x000fe20000000f00 */
        /* <DEDUP_REMOVED lines=45> */
[----:B--2---:R-:W-:-:S06]  /*f0b0*/  WARPGROUP.ARRIVE ;  /* 0x00000000000079c5 */ /* 0x004fcc0000000000 */
[----:B------:R-:W-:Y:S01]  /*f0c0*/  HGMMA.64x32x16.F32.BF16 R216, gdesc[UR16], R216, gsb0 ;  /* 0x0060000010d879f0 */ /* 0x000fe200080018d8 */
[----:B------:R-:W-:Y:S01]  /*f0d0*/  UMOV UR12, UR28 ;  /* 0x0000001c000c7c82 */ /* 0x000fe20008000000 */
        /* <DEDUP_REMOVED lines=12> */
[----:B---3--:R-:W-:-:S06]  /*f1a0*/  WARPGROUP.ARRIVE ;  /* 0x00000000000079c5 */ /* 0x008fcc0000000000 */
[----:B------:R-:W-:Y:S01]  /*f1b0*/  HGMMA.64x32x16.F32.BF16 R200, gdesc[UR12], R200, gsb0 ;  /* 0x006000000cc879f0 */ /* 0x000fe200080018c8 */
[----:B------:R-:W-:Y:S04]  /*f1c0*/  STL [R1+0x91c], R182 ;  /* 0x00091cb601007387 */ /* 0x000fe80000100800 */
[----:B------:R-:W-:Y:S04]  /*f1d0*/  STL [R1+0x918], R183 ;  /* 0x000918b701007387 */ /* 0x000fe80000100800 */
[----:B------:R-:W-:Y:S04]  /*f1e0*/  STL [R1+0x914], R116 ;  /* 0x0009147401007387 */ /* 0x000fe80000100800 */
[----:B------:R-:W-:Y:S04]  /*f1f0*/  STL [R1+0x910], R117 ;  /* 0x0009107501007387 */ /* 0x000fe80000100800 */
[----:B------:R-:W-:Y:S04]  /*f200*/  STL [R1+0x90c], R118 ;  /* 0x00090c7601007387 */ /* 0x000fe80000100800 */
[----:B------:R-:W-:Y:S04]  /*f210*/  STL [R1+0x908], R119 ;  /* 0x0009087701007387 */ /* 0x000fe80000100800 */
        /* <DEDUP_REMOVED lines=36> */
[----:B0-----:R-:W-:-:S03]  /*f460*/  IMAD.MOV.U32 R24, RZ, RZ, R0 ;  /* 0x000000ffff187224 */ /* 0x001fc600078e0000 */
[----:B------:R-:W-:Y:S04]  /*f470*/  STL.64 [R1+0xa60], R222 ;  /* 0x000a60de01007387 */ /* 0x000fe80000100a00 */
[----:B------:R-:W-:Y:S01]  /*f480*/  STL.64 [R1+0xa58], R220 ;  /* 0x000a58dc01007387 */ /* 0x000fe20000100a00 */
[----:B------:R-:W-:-:S03]  /*f490*/  WARPGROUP.DEPBAR.LE gsb0, 0x0 ;  /* 0x00008000000079c5 */ /* 0x000fc60000010000 */
[----:B------:R-:W-:Y:S04]  /*f4a0*/  STL.64 [R1+0xa50], R218 ;  /* 0x000a50da01007387 */ /* 0x000fe80000100a00 */
[----:B------:R-:W-:Y:S04]  /*f4b0*/  STL.64 [R1+0xa48], R216 ;  /* 0x000a48d801007387 */ /* 0x000fe80000100a00 */
[----:B------:R-:W2:Y:S04]  /*f4c0*/  LDL.LU R0, [R1+0xd1c] ;  /* 0x000d1c0001007983 */ /* 0x000ea80000300800 */
[----:B------:R0:W-:Y:S04]  /*f4d0*/  STL.64 [R1+0xc0], R200 ;  /* 0x0000c0c801007387 */ /* 0x0001e80000100a00 */
[----:B------:R3:W-:Y:S04]  /*f4e0*/  STL.64 [R1+0xc8], R202 ;  /* 0x0000c8ca01007387 */ /* 0x0007e80000100a00 */
[----:B------:R4:W-:Y:S04]  /*f4f0*/  STL.64 [R1+0xd0], R204 ;  /* 0x0000d0cc01007387 */ /* 0x0009e80000100a00 */
        /* <DEDUP_REMOVED lines=35> */
[----:B-1----:R-:W2:Y:S04]  /*f730*/  LDL.LU R100, [R1+0x280] ;  /* 0x0002800001647983 */ /* 0x002ea80000300800 */
        /* <DEDUP_REMOVED lines=15> */
[----:B0-----:R-:W2:Y:S04]  /*f830*/  LDL.LU.64 R200, [R1+0x1c0] ;  /* 0x0001c00001c87983 */ /* 0x001ea80000300a00 */
[----:B---3--:R-:W3:Y:S04]  /*f840*/  LDL.LU.64 R202, [R1+0x1c8] ;  /* 0x0001c80001ca7983 */ /* 0x008ee80000300a00 */
[----:B----4-:R-:W3:Y:S04]  /*f850*/  LDL.LU.64 R204, [R1+0x1d0] ;  /* 0x0001d00001cc7983 */ /* 0x010ee80000300a00 */
[----:B------:R-:W3:Y:S04]  /*f860*/  LDL.LU.64 R206, [R1+0x1d8] ;  /* 0x0001d80001ce7983 */ /* 0x000ee80000300a00 */
[----:B------:R-:W3:Y:S04]  /*f870*/  LDL.LU.64 R208, [R1+0x1e0] ;  /* 0x0001e00001d07983 */ /* 0x000ee80000300a00 */
[----:B------:R-:W3:Y:S04]  /*f880*/  LDL.LU.64 R210, [R1+0x1e8] ;  /* 0x0001e80001d27983 */ /* 0x000ee80000300a00 */
[----:B------:R-:W3:Y:S04]  /*f890*/  LDL.LU.64 R212, [R1+0x1f0] ;  /* 0x0001f00001d47983 */ /* 0x000ee80000300a00 */
[----:B------:R-:W3:Y:S04]  /*f8a0*/  LDL.LU.64 R214, [R1+0x1f8] ;  /* 0x0001f80001d67983 */ /* 0x000ee80000300a00 */
        /* <DEDUP_REMOVED lines=9> */
[----:B------:R-:W-:-:S02]  /*f940*/  UMOV UR9, UR29 ;  /* 0x0000001d00097c82 */ /* 0x000fc40008000000 */
        /* <DEDUP_REMOVED lines=10> */
[----:B------:R-:W-:-:S02]  /*f9f0*/  UIADD3 UR4, UR44, 0x2, URZ ;  /* 0x000000022c047890 */ /* 0x000fc4000fffe03f */
[----:B------:R-:W-:Y:S01]  /*fa00*/  UIADD3 UR5, UR45, 0x2, URZ ;  /* 0x000000022d057890 */ /* 0x000fe2000fffe03f */
[----:B--2---:R-:W-:Y:S02]  /*fa10*/  IMAD.MOV.U32 R171, RZ, RZ, R0 ;  /* 0x000000ffffab7224 */ /* 0x004fe400078e0000 */
[----:B------:R-:W-:Y:S02]  /*fa20*/  IMAD.MOV.U32 R170, RZ, RZ, R4 ;  /* 0x000000ffffaa7224 */ /* 0x000fe400078e0004 */
[----:B------:R-:W-:Y:S02]  /*fa30*/  IMAD.MOV.U32 R169, RZ, RZ, R5 ;  /* 0x000000ffffa97224 */ /* 0x000fe400078e0005 */
[----:B------:R-:W-:Y:S02]  /*fa40*/  IMAD.MOV.U32 R168, RZ, RZ, R6 ;  /* 0x000000ffffa87224 */ /* 0x000fe400078e0006 */
[----:B------:R-:W-:Y:S01]  /*fa50*/  IMAD.MOV.U32 R167, RZ, RZ, R7 ;  /* 0x000000ffffa77224 */ /* 0x000fe200078e0007 */
[----:B------:R-:W-:Y:S01]  /*fa60*/  MOV R166, R8 ;  /* 0x0000000800a67202 */ /* 0x000fe20000000f00 */
[----:B------:R-:W-:-:S02]  /*fa70*/  IMAD.MOV.U32 R165, RZ, RZ, R9 ;  /* 0x000000ffffa57224 */ /* 0x000fc400078e0009 */
[----:B------:R-:W-:Y:S01]  /*fa80*/  IMAD.MOV.U32 R164, RZ, RZ, R10 ;  /* 0x000000ffffa47224 */ /* 0x000fe200078e000a */
[----:B---3--:R-:W-:-:S06]  /*fa90*/  WARPGROUP.ARRIVE ;  /* 0x00000000000079c5 */ /* 0x008fcc0000000000 */
[----:B------:R-:W-:Y:S03]  /*faa0*/  HGMMA.64x32x16.F32.BF16 R200, gdesc[UR8], R200, gsb0 ;  /* 0x0060000008c879f0 */ /* 0x000fe600080018c8 */
[----:B------:R-:W-:Y:S02]  /*fab0*/  WARPGROUP.DEPBAR.LE gsb0, 0x0 ;  /* 0x00008000000079c5 */ /* 0x000fe40000010000 */
[----:B----4-:R-:W-:-:S06]  /*fac0*/  WARPGROUP.ARRIVE ;  /* 0x00000000000079c5 */ /* 0x010fcc0000000000 */
[----:B------:R-:W-:Y:S01]  /*fad0*/  HGMMA.64x32x16.F32.BF16 R216, gdesc[UR28], R216, gsb0 ;  /* 0x006000001cd879f0 */ /* 0x000fe200080018d8 */
[----:B------:R-:W-:Y:S01]  /*fae0*/  IMAD.MOV.U32 R118, RZ, RZ, R214 ;  /* 0x000000ffff767224 */ /* 0x000fe200078e00d6 */
[----:B------:R-:W-:Y:S01]  /*faf0*/  MOV R119, R215 ;  /* 0x000000d700777202 */ /* 0x000fe20000000f00 */
[----:B------:R-:W-:Y:S01]  /*fb00*/  IMAD.MOV.U32 R116, RZ, RZ, R212 ;  /* 0x000000ffff747224 */ /* 0x000fe200078e00d4 */
[----:B------:R-:W2:Y:S01]  /*fb10*/  LDL.LU.64 R214, [R1+0xcd8] ;  /* 0x000cd80001d67983 */ /* 0x000ea20000300a00 */
[----:B------:R-:W-:Y:S01]  /*fb20*/  IMAD.MOV.U32 R117, RZ, RZ, R213 ;  /* 0x000000ffff757224 */ /* 0x000fe200078e00d5 */
[----:B------:R-:W-:Y:S01]  /*fb30*/  MOV R180, R208 ;  /* 0x000000d000b47202 */ /* 0x000fe20000000f00 */
[----:B------:R-:W-:Y:S01]  /*fb40*/  IMAD.MOV.U32 R182, RZ, RZ, R210 ;  /* 0x000000ffffb67224 */ /* 0x000fe200078e00d2 */
[----:B------:R-:W2:Y:S01]  /*fb50*/  LDL.LU.64 R212, [R1+0xcd0] ;  /* 0x000cd00001d47983 */ /* 0x000ea20000300a00 */
[----:B------:R-:W-:Y:S02]  /*fb60*/  IMAD.MOV.U32 R183, RZ, RZ, R211 ;  /* 0x000000ffffb77224 */ /* 0x000fe400078e00d3 */
        /* <DEDUP_REMOVED lines=14> */
[----:B------:R-:W2:Y:S01]  /*fc50*/  LDL.LU.64 R200, [R1+0xca0] ;  /* 0x000ca00001c87983 */ /* 0x000ea20000300a00 */
        /* <DEDUP_REMOVED lines=8> */
[----:B------:R-:W-:Y:S01]  /*fce0*/  UMOV UR8, UR4 ;  /* 0x0000000400087c82 */ /* 0x000fe20008000000 */
[----:B------:R-:W-:Y:S01]  /*fcf0*/  UMOV UR9, 0x40000040 ;  /* 0x4000004000097882 */ /* 0x000fe20000000000 */
        /* <DEDUP_REMOVED lines=74> */
[----:B0-----:R-:W-:Y:S01]  /*101a0*/  IMAD.MOV.U32 R206, RZ, RZ, R3 ;  /* 0x000000ffffce7224 */ /* 0x001fe200078e0003 */
[----:B-1----:R-:W-:Y:S01]  /*101b0*/  MOV R204, R83 ;  /* 0x0000005300cc7202 */ /* 0x002fe20000000f00 */
[----:B------:R-:W-:-:S02]  /*101c0*/  IMAD.MOV.U32 R205, RZ, RZ, R2 ;  /* 0x000000ffffcd7224 */ /* 0x000fc400078e0002 */
[----:B--2---:R-:W-:Y:S02]  /*101d0*/  IMAD.MOV.U32 R202, RZ, RZ, R85 ;  /* 0x000000ffffca7224 */ /* 0x004fe400078e0055 */
[----:B---3--:R-:W-:Y:S02]  /*101e0*/  IMAD.MOV.U32 R200, RZ, RZ, R87 ;  /* 0x000000ffffc87224 */ /* 0x008fe400078e0057 */
[----:B------:R-:W2:Y:S01]  /*101f0*/  LDL.LU R87, [R1+0xc98] ;  /* 0x000c980001577983 */ /* 0x000ea20000300800 */
[----:B------:R-:W-:Y:S02]  /*10200*/  IMAD.MOV.U32 R201, RZ, RZ, R86 ;  /* 0x000000ffffc97224 */ /* 0x000fe400078e0056 */
[----:B------:R-:W-:Y:S01]  /*10210*/  IMAD.MOV.U32 R203, RZ, RZ, R84 ;  /* 0x000000ffffcb7224 */ /* 0x000fe200078e0054 */
[----:B------:R-:W3:Y:S04]  /*10220*/  LDL.LU R86, [R1+0xc94] ;  /* 0x000c940001567983 */ /* 0x000ee80000300800 */
[----:B------:R-:W4:Y:S01]  /*10230*/  LDL.LU R85, [R1+0xc90] ;  /* 0x000c900001557983 */ /* 0x000f220000300800 */
[----:B------:R-:W-:-:S03]  /*10240*/  IMAD.MOV.U32 R207, RZ, RZ, R16 ;  /* 0x000000ffffcf7224 */ /* 0x000fc600078e0010 */
[----:B------:R-:W2:Y:S01]  /*10250*/  LDL.LU R84, [R1+0xc8c] ;  /* 0x000c8c0001547983 */ /* 0x000ea20000300800 */
[----:B------:R-:W-:-:S03]  /*10260*/  IMAD.MOV.U32 R208, RZ, RZ, R17 ;  /* 0x000000ffffd07224 */ /* 0x000fc600078e0011 */
[----:B------:R-:W3:Y:S01]  /*10270*/  LDL.LU R83, [R1+0xc88] ;  /* 0x000c880001537983 */ /* 0x000ee20000300800 */
        /* <DEDUP_REMOVED lines=17> */
[----:B------:R-:W4:Y:S04]  /*10390*/  LDL.LU R235, [R1+0xc5c] ;  /* 0x000c5c0001eb7983 */ /* 0x000f280000300800 */
[----:B------:R-:W-:Y:S04]  /*103a0*/  STL.64 [R1+0xac0], R214 ;  /* 0x000ac0d601007387 */ /* 0x000fe80000100a00 */
[----:B------:R-:W-:Y:S04]  /*103b0*/  STL.64 [R1+0xab8], R212 ;  /* 0x000ab8d401007387 */ /* 0x000fe80000100a00 */
[----:B------:R-:W-:Y:S01]  /*103c0*/  STL.64 [R1+0xab0], R210 ;  /* 0x000ab0d201007387 */ /* 0x000fe20000100a00 */
[----:B------:R-:W-:-:S03]  /*103d0*/  IMAD.MOV.U32 R20, RZ, RZ, R40 ;  /* 0x000000ffff147224 */ /* 0x000fc600078e0028 */
[----:B------:R-:W-:Y:S01]  /*103e0*/  STL.64 [R1+0xaa8], R208 ;  /* 0x000aa8d001007387 */ /* 0x000fe20000100a00 */
[----:B------:R-:W-:-:S03]  /*103f0*/  IMAD.MOV.U32 R19, RZ, RZ, R41 ;  /* 0x000000ffff137224 */ /* 0x000fc600078e0029 */
[----:B------:R-:W-:Y:S01]  /*10400*/  STL.64 [R1+0xaa0], R206 ;  /* 0x000aa0ce01007387 */ /* 0x000fe20000100a00 */
[----:B------:R-:W-:-:S03]  /*10410*/  IMAD.MOV.U32 R40, RZ, RZ, R151 ;  /* 0x000000ffff287224 */ /* 0x000fc600078e0097 */
[----:B------:R-:W-:Y:S01]  /*10420*/  STL.64 [R1+0xa98], R204 ;  /* 0x000a98cc01007387 */ /* 0x000fe20000100a00 */
[----:B------:R-:W-:-:S03]  /*10430*/  IMAD.MOV.U32 R18, RZ, RZ, R42 ;  /* 0x000000ffff127224 */ /* 0x000fc600078e002a */
[----:B------:R-:W-:Y:S01]  /*10440*/  STL.64 [R1+0xa90], R202 ;  /* 0x000a90ca01007387 */ /* 0x000fe20000100a00 */
[----:B------:R-:W-:Y:S01]  /*10450*/  IMAD.MOV.U32 R41, RZ, RZ, R150 ;  /* 0x000000ffff297224 */ /* 0x000fe200078e0096 */
[----:B------:R-:W-:Y:S02]  /*10460*/  MOV R42, R149 ;  /* 0x00000095002a7202 */ /* 0x000fe40000000f00 */
[----:B------:R-:W-:Y:S01]  /*10470*/  STL.64 [R1+0xa88], R200 ;  /* 0x000a88c801007387 */ /* 0x000fe20000100a00 */
[----:B------:R-:W-:-:S03]  /*10480*/  IMAD.MOV.U32 R15, RZ, RZ, R43 ;  /* 0x000000ffff0f7224 */ /* 0x000fc600078e002b */
[----:B------:R-:W4:Y:S01]  /*10490*/  LDL.LU R151, [R1+0xc58] ;  /* 0x000c580001977983 */ /* 0x000f220000300800 */
[----:B------:R-:W-:Y:S02]  /*104a0*/  IMAD.MOV.U32 R14, RZ, RZ, R44 ;  /* 0x000000ffff0e7224 */ /* 0x000fe400078e002c */
[----:B------:R-:W-:Y:S01]  /*104b0*/  IMAD.MOV.U32 R43, RZ, RZ, R148 ;  /* 0x000000ffff2b7224 */ /* 0x000fe200078e0094 */
[----:B------:R-:W4:Y:S01]  /*104c0*/  LDL.LU R150, [R1+0xc54] ;  /* 0x000c540001967983 */ /* 0x000f220000300800 */
[----:B------:R-:W-:-:S03]  /*104d0*/  IMAD.MOV.U32 R44, RZ, RZ, R147 ;  /* 0x000000ffff2c7224 */ /* 0x000fc600078e0093 */
[----:B------:R-:W4:Y:S04]  /*104e0*/  LDL.LU R149, [R1+0xc50] ;  /* 0x000c500001957983 */ /* 0x000f280000300800 */
[----:B------:R-:W4:Y:S04]  /*104f0*/  LDL.LU R148, [R1+0xc4c] ;  /* 0x000c4c0001947983 */ /* 0x000f280000300800 */
[----:B------:R-:W4:Y:S01]  /*10500*/  LDL.LU R147, [R1+0xc48] ;  /* 0x000c480001937983 */ /* 0x000f220000300800 */
[----:B------:R-:W-:Y:S01]  /*10510*/  IMAD.MOV.U32 R13, RZ, RZ, R45 ;  /* 0x000000ffff0d7224 */ /* 0x000fe200078e002d */
[----:B------:R-:W-:Y:S01]  /*10520*/  MOV R12, R46 ;  /* 0x0000002e000c7202 */ /* 0x000fe20000000f00 */
[----:B------:R-:W-:-:S02]  /*10530*/  IMAD.MOV.U32 R45, RZ, RZ, R184 ;  /* 0x000000ffff2d7224 */ /* 0x000fc400078e00b8 */
[----:B------:R-:W-:Y:S01]  /*10540*/  IMAD.MOV.U32 R11, RZ, RZ, R47 ;  /* 0x000000ffff0b7224 */ /* 0x000fe200078e002f */
        /* <DEDUP_REMOVED lines=11> */
[----:B------:R-:W-:-:S02]  /*10600*/  IMAD.MOV.U32 R7, RZ, RZ, R51 ;  /* 0x000000ffff077224 */ /* 0x000fc400078e0033 */
[----:B------:R-:W-:Y:S01]  /*10610*/  IMAD.MOV.U32 R50, RZ, RZ, R189 ;  /* 0x000000ffff327224 */ /* 0x000fe200078e00bd */
[----:B------:R-:W4:Y:S01]  /*10620*/  LDL.LU R188, [R1+0xc34] ;  /* 0x000c340001bc7983 */ /* 0x000f220000300800 */
[----:B------:R-:W-:Y:S01]  /*10630*/  IMAD.MOV.U32 R6, RZ, RZ, R52 ;  /* 0x000000ffff067224 */ /* 0x000fe200078e0034 */
[----:B------:R-:W-:Y:S01]  /*10640*/  MOV R5, R53 ;  /* 0x0000003500057202 */ /* 0x000fe20000000f00 */
[----:B------:R-:W-:Y:S01]  /*10650*/  IMAD.MOV.U32 R4, RZ, RZ, R54 ;  /* 0x000000ffff047224 */ /* 0x000fe200078e0036 */
[----:B------:R-:W4:Y:S01]  /*10660*/  LDL.LU R189, [R1+0xc30] ;  /* 0x000c300001bd7983 */ /* 0x000f220000300800 */
[----:B------:R-:W-:Y:S02]  /*10670*/  IMAD.MOV.U32 R0, RZ, RZ, R55 ;  /* 0x000000ffff007224 */ /* 0x000fe400078e0037 */
[----:B------:R-:W-:Y:S02]  /*10680*/  IMAD.MOV.U32 R51, RZ, RZ, R190 ;  /* 0x000000ffff337224 */ /* 0x000fe400078e00be */
[----:B------:R-:W4:Y:S01]  /*10690*/  LDL.LU R190, [R1+0xc2c] ;  /* 0x000c2c0001be7983 */ /* 0x000f220000300800 */
[----:B------:R-:W-:-:S02]  /*106a0*/  IMAD.MOV.U32 R52, RZ, RZ, R191 ;  /* 0x000000ffff347224 */ /* 0x000fc400078e00bf */
[----:B------:R-:W-:Y:S01]  /*106b0*/  IMAD.MOV.U32 R54, RZ, RZ, R193 ;  /* 0x000000ffff367224 */ /* 0x000fe200078e00c1 */
[----:B------:R-:W4:Y:S01]  /*106c0*/  LDL.LU R191, [R1+0xc28] ;  /* 0x000c280001bf7983 */ /* 0x000f220000300800 */
[----:B------:R-:W-:Y:S02]  /*106d0*/  IMAD.MOV.U32 R55, RZ, RZ, R194 ;  /* 0x000000ffff377224 */ /* 0x000fe400078e00c2 */
[----:B------:R-:W-:Y:S02]  /*106e0*/  IMAD.MOV.U32 R53, RZ, RZ, R192 ;  /* 0x000000ffff357224 */ /* 0x000fe400078e00c0 */
[----:B------:R-:W4:Y:S04]  /*106f0*/  LDL.LU R192, [R1+0xc24] ;  /* 0x000c240001c07983 */ /* 0x000f280000300800 */
[----:B------:R-:W4:Y:S04]  /*10700*/  LDL.LU R193, [R1+0xc20] ;  /* 0x000c200001c17983 */ /* 0x000f280000300800 */
[----:B------:R-:W4:Y:S04]  /*10710*/  LDL.LU R194, [R1+0xc1c] ;  /* 0x000c1c0001c27983 */ /* 0x000f280000300800 */
[----:B------:R-:W-:Y:S04]  /*10720*/  STL.64 [R1+0xb00], R54 ;  /* 0x000b003601007387 */ /* 0x000fe80000100a00 */
[----:B------:R-:W-:Y:S04]  /*10730*/  STL.64 [R1+0xaf8], R52 ;  /* 0x000af83401007387 */ /* 0x000fe80000100a00 */
[----:B------:R-:W-:Y:S04]  /*10740*/  STL.64 [R1+0xaf0], R50 ;  /* 0x000af03201007387 */ /* 0x000fe80000100a00 */
[----:B------:R-:W-:Y:S01]  /*10750*/  STL.64 [R1+0xae8], R48 ;  /* 0x000ae83001007387 */ /* 0x000fe20000100a00 */
[----:B------:R-:W-:-:S03]  /*10760*/  MOV R24, R195 ;  /* 0x000000c300187202 */ /* 0x000fc60000000f00 */
[----:B------:R-:W-:Y:S01]  /*10770*/  STL.64 [R1+0xae0], R46 ;  /* 0x000ae02e01007387 */ /* 0x000fe20000100a00 */
[----:B------:R-:W-:-:S03]  /*10780*/  IMAD.MOV.U32 R25, RZ, RZ, R196 ;  /* 0x000000ffff197224 */ /* 0x000fc600078e00c4 */
[----:B------:R-:W-:Y:S01]  /*10790*/  STL.64 [R1+0xad8], R44 ;  /* 0x000ad82c01007387 */ /* 0x000fe20000100a00 */
[----:B------:R-:W-:-:S03]  /*107a0*/  IMAD.MOV.U32 R26, RZ, RZ, R197 ;  /* 0x000000ffff1a7224 */ /* 0x000fc600078e00c5 */
[----:B------:R-:W-:Y:S01]  /*107b0*/  STL.64 [R1+0xad0], R42 ;  /* 0x000ad02a01007387 */ /* 0x000fe20000100a00 */
[----:B------:R-:W-:-:S03]  /*107c0*/  IMAD.MOV.U32 R27, RZ, RZ, R198 ;  /* 0x000000ffff1b7224 */ /* 0x000fc600078e00c6 */
[----:B------:R0:W-:Y:S01]  /*107d0*/  STL.64 [R1+0xac8], R40 ;  /* 0x000ac82801007387 */ /* 0x0001e20000100a00 */
        /* <DEDUP_REMOVED lines=88> */
[----:B---3--:R-:W-:-:S03]  /*10d60*/  IMAD.MOV.U32 R216, RZ, RZ, R83 ;  /* 0x000000ffffd87224 */ /* 0x008fc600078e0053 */
[----:B------:R-:W3:Y:S01]  /*10d70*/  LDL.LU R79, [R1+0xb68] ;  /* 0x000b6800014f7983 */ /* 0x000ee20000300800 */
[----:B--2---:R-:W-:-:S03]  /*10d80*/  MOV R217, R84 ;  /* 0x0000005400d97202 */ /* 0x004fc60000000f00 */
[----:B------:R-:W3:Y:S01]  /*10d90*/  LDL.LU R80, [R1+0xb64] ;  /* 0x000b640001507983 */ /* 0x000ee20000300800 */
[----:B----4-:R-:W-:-:S03]  /*10da0*/  IMAD.MOV.U32 R218, RZ, RZ, R85 ;  /* 0x000000ffffda7224 */ /* 0x010fc600078e0055 */
        /* <DEDUP_REMOVED lines=26> */
[----:B------:R-:W2:Y:S04]  /*10f50*/  LDL.LU R142, [R1+0xb2c] ;  /* 0x000b2c00018e7983 */ /* 0x000ea80000300800 */
[----:B------:R-:W2:Y:S04]  /*10f60*/  LDL.LU R143, [R1+0xb28] ;  /* 0x000b2800018f7983 */ /* 0x000ea80000300800 */
[----:B------:R-:W2:Y:S04]  /*10f70*/  LDL.LU R144, [R1+0xb24] ;  /* 0x000b240001907983 */ /* 0x000ea80000300800 */
[----:B------:R-:W2:Y:S04]  /*10f80*/  LDL.LU R145, [R1+0xb20] ;  /* 0x000b200001917983 */ /* 0x000ea80000300800 */
[----:B------:R-:W2:Y:S04]  /*10f90*/  LDL.LU R146, [R1+0xb1c] ;  /* 0x000b1c0001927983 */ /* 0x000ea80000300800 */
[----:B0-----:R-:W4:Y:S04]  /*10fa0*/  LDL.LU.64 R40, [R1+0x40] ;  /* 0x0000400001287983 */ /* 0x001f280000300a00 */
[----:B------:R-:W4:Y:S04]  /*10fb0*/  LDL.LU.64 R42, [R1+0x48] ;  /* 0x00004800012a7983 */ /* 0x000f280000300a00 */
[----:B------:R-:W4:Y:S04]  /*10fc0*/  LDL.LU.64 R44, [R1+0x50] ;  /* 0x00005000012c7983 */ /* 0x000f280000300a00 */
[----:B------:R-:W4:Y:S01]  /*10fd0*/  LDL.LU.64 R46, [R1+0x58] ;  /* 0x00005800012e7983 */ /* 0x000f220000300a00 */
[----:B------:R-:W-:-:S03]  /*10fe0*/  IMAD.MOV.U32 R200, RZ, RZ, R147 ;  /* 0x000000ffffc87224 */ /* 0x000fc600078e0093 */
        /* <DEDUP_REMOVED lines=22> */
[----:B--2---:R-:W-:-:S06]  /*11150*/  WARPGROUP.ARRIVE ;  /* 0x00000000000079c5 */ /* 0x004fcc0000000000 */
[----:B------:R-:W-:Y:S03]  /*11160*/  HGMMA.64x32x16.F32.BF16 R136, gdesc[UR24], R136, gsb0 ;  /* 0x00600000188879f0 */ /* 0x000fe60008001888 */
[----:B------:R-:W-:Y:S02]  /*11170*/  WARPGROUP.DEPBAR.LE gsb0, 0x0 ;  /* 0x00008000000079c5 */ /* 0x000fe40000010000 */
[----:B---3--:R-:W-:-:S06]  /*11180*/  WARPGROUP.ARRIVE ;  /* 0x00000000000079c5 */ /* 0x008fcc0000000000 */
        /* <DEDUP_REMOVED lines=19> */
[----:B----4-:R-:W-:-:S06]  /*112c0*/  WARPGROUP.ARRIVE ;  /* 0x00000000000079c5 */ /* 0x010fcc0000000000 */
        /* <DEDUP_REMOVED lines=14> */
[----:B------:R-:W-:-:S03]  /*113b0*/  WARPGROUP.DEPBAR.LE gsb0, 0x0 ;  /* 0x00008000000079c5 */ /* 0x000fc60000010000 */
[----:B------:R-:W-:-:S06]  /*113c0*/  WARPGROUP.ARRIVE ;  /* 0x00000000000079c5 */ /* 0x000fcc0000000000 */
[----:B------:R-:W-:Y:S01]  /*113d0*/  HGMMA.64x32x16.F32.BF16 R200, gdesc[UR12], R200, gsb0 ;  /* 0x006000000cc879f0 */ /* 0x000fe200080018c8 */
[----:B------:R-:W-:Y:S01]  /*113e0*/  STL.64 [R1+0x40], R40 ;  /* 0x0000402801007387 */ /* 0x000fe20000100a00 */
[----:B------:R-:W-:Y:S02]  /*113f0*/  IMAD.MOV.U32 R3, RZ, RZ, R54 ;  /* 0x000000ffff037224 */ /* 0x000fe400078e0036 */
[----:B------:R-:W-:Y:S01]  /*11400*/  IMAD.MOV.U32 R2, RZ, RZ, R55 ;  /* 0x000000ffff027224 */ /* 0x000fe200078e0037 */
[----:B------:R-:W-:Y:S01]  /*11410*/  STL.64 [R1+0x48], R42 ;  /* 0x0000482a01007387 */ /* 0x000fe20000100a00 */
[----:B------:R-:W-:Y:S02]  /*11420*/  IMAD.MOV.U32 R17, RZ, RZ, R52 ;  /* 0x000000ffff117224 */ /* 0x000fe400078e0034 */
[----:B------:R-:W-:Y:S01]  /*11430*/  IMAD.MOV.U32 R16, RZ, RZ, R53 ;  /* 0x000000ffff107224 */ /* 0x000fe200078e0035 */
[----:B------:R0:W-:Y:S01]  /*11440*/  STL [R1+0x50], R44 ;  /* 0x0000502c01007387 */ /* 0x0001e20000100800 */
        /* <DEDUP_REMOVED lines=9> */
[----:B------:R-:W-:-:S03]  /*114e0*/  IMAD.MOV.U32 R235, RZ, RZ, R45 ;  /* 0x000000ffffeb7224 */ /* 0x000fc600078e002d */
[----:B------:R-:W2:Y:S04]  /*114f0*/  LDL.LU.64 R48, [R1+0xae8] ;  /* 0x000ae80001307983 */ /* 0x000ea80000300a00 */
[----:B------:R-:W2:Y:S04]  /*11500*/  LDL.LU.64 R46, [R1+0xae0] ;  /* 0x000ae000012e7983 */ /* 0x000ea80000300a00 */
[----:B0-----:R-:W2:Y:S04]  /*11510*/  LDL.LU.64 R44, [R1+0xad8] ;  /* 0x000ad800012c7983 */ /* 0x001ea80000300a00 */
[----:B------:R-:W2:Y:S04]  /*11520*/  LDL.LU.64 R42, [R1+0xad0] ;  /* 0x000ad000012a7983 */ /* 0x000ea80000300a00 */
[----:B------:R-:W2:Y:S01]  /*11530*/  LDL.LU.64 R40, [R1+0xac8] ;  /* 0x000ac80001287983 */ /* 0x000ea20000300a00 */
[----:B------:R-:W-:Y:S01]  /*11540*/  UMOV UR4, UR28 ;  /* 0x0000001c00047c82 */ /* 0x000fe20008000000 */
[----:B------:R-:W-:Y:S01]  /*11550*/  UMOV UR5, UR29 ;  /* 0x0000001d00057c82 */ /* 0x000fe20008000000 */
        /* <DEDUP_REMOVED lines=19> */
[----:B------:R-:W-:-:S02]  /*11690*/  WARPGROUP.DEPBAR.LE gsb0, 0x0 ;  /* 0x00008000000079c5 */ /* 0x000fc40000010000 */
[----:B------:R-:W-:Y:S01]  /*116a0*/  WARPGROUP.ARRIVE ;  /* 0x00000000000079c5 */ /* 0x000fe20000000000 */
[----:B------:R-:W-:Y:S01]  /*116b0*/  UMOV UR8, UR28 ;  /* 0x0000001c00087c82 */ /* 0x000fe20008000000 */
[----:B------:R-:W-:-:S04]  /*116c0*/  UMOV UR9, UR29 ;  /* 0x0000001d00097c82 */ /* 0x000fc80008000000 */
        /* <DEDUP_REMOVED lines=14> */
[----:B------:R-:W-:Y:S01]  /*117b0*/  STL.64 [R1+0x240], R216 ;  /* 0x000240d801007387 */ /* 0x000fe20000100a00 */
[----:B------:R-:W-:Y:S02]  /*117c0*/  WARPGROUP.DEPBAR.LE gsb0, 0x0 ;  /* 0x00008000000079c5 */ /* 0x000fe40000010000 */
        /* <DEDUP_REMOVED lines=8> */
[----:B------:R0:W-:Y:S01]  /*11850*/  STL.64 [R1+0x278], R230 ;  /* 0x000278e601007387 */ /* 0x0001e20000100a00 */
[----:B------:R-:W-:Y:S01]  /*11860*/  UMOV UR16, UR8 ;  /* 0x0000000800107c82 */ /* 0x000fe20008000000 */
[----:B------:R-:W-:-:S02]  /*11870*/  UMOV UR17, UR9 ;  /* 0x0000000900117c82 */ /* 0x000fc40008000000 */
[----:B0-----:R-:W2:Y:S04]  /*11880*/  LDL.LU.64 R230, [R1+0xa80] ;  /* 0x000a800001e67983 */ /* 0x001ea80000300a00 */
[----:B------:R-:W2:Y:S04]  /*11890*/  LDL.LU.64 R228, [R1+0xa78] ;  /* 0x000a780001e47983 */ /* 0x000ea80000300a00 */
[----:B------:R-:W2:Y:S04]  /*118a0*/  LDL.LU.64 R226, [R1+0xa70] ;  /* 0x000a700001e27983 */ /* 0x000ea80000300a00 */
[----:B------:R-:W2:Y:S04]  /*118b0*/  LDL.LU.64 R224, [R1+0xa68] ;  /* 0x000a680001e07983 */ /* 0x000ea80000300a00 */
[----:B------:R-:W2:Y:S04]  /*118c0*/  LDL.LU.64 R222, [R1+0xa60] ;  /* 0x000a600001de7983 */ /* 0x000ea80000300a00 */
[----:B------:R-:W2:Y:S01]  /*118d0*/  LDL.LU.64 R220, [R1+0xa58] ;  /* 0x000a580001dc7983 */ /* 0x000ea20000300a00 */
[----:B------:R-:W-:-:S03]  /*118e0*/  WARPGROUP.DEPBAR.LE gsb0, 0x0 ;  /* 0x00008000000079c5 */ /* 0x000fc60000010000 */
[----:B------:R-:W2:Y:S04]  /*118f0*/  LDL.LU.64 R218, [R1+0xa50] ;  /* 0x000a500001da7983 */ /* 0x000ea80000300a00 */
[----:B------:R-:W2:Y:S04]  /*11900*/  LDL.LU.64 R216, [R1+0xa48] ;  /* 0x000a480001d87983 */ /* 0x000ea80000300a00 */
[----:B------:R-:W-:Y:S04]  /*11910*/  STL.64 [R1+0x340], R156 ;  /* 0x0003409c01007387 */ /* 0x000fe80000100a00 */
[----:B------:R-:W-:Y:S04]  /*11920*/  STL.64 [R1+0x348], R158 ;  /* 0x0003489e01007387 */ /* 0x000fe80000100a00 */
[----:B------:R-:W-:Y:S04]  /*11930*/  STL.64 [R1+0x350], R160 ;  /* 0x000350a001007387 */ /* 0x000fe80000100a00 */
[----:B------:R-:W-:Y:S01]  /*11940*/  STL.64 [R1+0x358], R162 ;  /* 0x000358a201007387 */ /* 0x000fe20000100a00 */
[----:B---3--:R-:W-:-:S03]  /*11950*/  WARPGROUP.ARRIVE ;  /* 0x00000000000079c5 */ /* 0x008fc60000000000 */
[----:B------:R-:W-:Y:S04]  /*11960*/  STL.64 [R1+0x360], R164 ;  /* 0x000360a401007387 */ /* 0x000fe80000100a00 */
[----:B------:R-:W-:Y:S01]  /*11970*/  STL.64 [R1+0x368], R166 ;  /* 0x000368a601007387 */ /* 0x000fe20000100a00 */
[----:B------:R-:W-:Y:S03]  /*11980*/  HGMMA.64x32x16.F32.BF16 R200, gdesc[UR16], R200, gsb0 ;  /* 0x0060000010c879f0 */ /* 0x000fe600080018c8 */
[----:B------:R-:W-:Y:S04]  /*11990*/  STL.64 [R1+0x370], R168 ;  /* 0x000370a801007387 */ /* 0x000fe80000100a00 */
[----:B------:R0:W-:Y:S04]  /*119a0*/  STL.64 [R1+0x378], R170 ;  /* 0x000378aa01007387 */ /* 0x0001e80000100a00 */
[----:B0-----:R-:W3:Y:S04]  /*119b0*/  LDL.LU.64 R170, [R1+0xa40] ;  /* 0x000a400001aa7983 */ /* 0x001ee80000300a00 */
[----:B------:R-:W3:Y:S04]  /*119c0*/  LDL.LU.64 R168, [R1+0xa38] ;  /* 0x000a380001a87983 */ /* 0x000ee80000300a00 */
        /* <DEDUP_REMOVED lines=55> */
[----:B------:R0:W-:Y:S04]  /*11d40*/  STL.64 [R1], R200 ;  /* 0x000000c801007387 */ /* 0x0001e80000100a00 */
[----:B------:R1:W-:Y:S04]  /*11d50*/  STL.64 [R1+0x8], R202 ;  /* 0x000008ca01007387 */ /* 0x0003e80000100a00 */
[----:B------:R1:W-:Y:S04]  /*11d60*/  STL.64 [R1+0x10], R204 ;  /* 0x000010cc01007387 */ /* 0x0003e80000100a00 */
[----:B------:R1:W-:Y:S01]  /*11d70*/  STL.64 [R1+0x18], R206 ;  /* 0x000018ce01007387 */ /* 0x0003e20000100a00 */
[----:B0-----:R-:W-:-:S03]  /*11d80*/  MOV R200, R172 ;  /* 0x000000ac00c87202 */ /* 0x001fc60000000f00 */
[----:B------:R0:W-:Y:S01]  /*11d90*/  STL.64 [R1+0x20], R208 ;  /* 0x000020d001007387 */ /* 0x0001e20000100a00 */
[----:B------:R-:W-:-:S03]  /*11da0*/  IMAD.MOV.U32 R201, RZ, RZ, R173 ;  /* 0x000000ffffc97224 */ /* 0x000fc600078e00ad */
[----:B------:R0:W-:Y:S01]  /*11db0*/  STL.64 [R1+0x28], R210 ;  /* 0x000028d201007387 */ /* 0x0001e20000100a00 */
[----:B-1----:R-:W-:-:S03]  /*11dc0*/  IMAD.MOV.U32 R202, RZ, RZ, R174 ;  /* 0x000000ffffca7224 */ /* 0x002fc600078e00ae */
[----:B------:R1:W-:Y:S01]  /*11dd0*/  STL.64 [R1+0x30], R212 ;  /* 0x000030d401007387 */ /* 0x0003e20000100a00 */
[----:B------:R-:W-:-:S03]  /*11de0*/  IMAD.MOV.U32 R203, RZ, RZ, R175 ;  /* 0x000000ffffcb7224 */ /* 0x000fc600078e00af */
[----:B------:R1:W-:Y:S01]  /*11df0*/  STL.64 [R1+0x38], R214 ;  /* 0x000038d601007387 */ /* 0x0003e20000100a00 */
        /* <DEDUP_REMOVED lines=8> */
[----:B0-----:R-:W-:-:S03]  /*11e80*/  IMAD.MOV.U32 R208, RZ, RZ, R180 ;  /* 0x000000ffffd07224 */ /* 0x001fc600078e00b4 */
        /* <DEDUP_REMOVED lines=11> */
[----:B-1----:R-:W-:Y:S01]  /*11f40*/  IMAD.MOV.U32 R212, RZ, RZ, R116 ;  /* 0x000000ffffd47224 */ /* 0x002fe200078e0074 */
[----:B------:R-:W-:Y:S01]  /*11f50*/  MOV R214, R118 ;  /* 0x0000007600d67202 */ /* 0x000fe20000000f00 */
[----:B------:R-:W-:Y:S01]  /*11f60*/  IMAD.MOV.U32 R213, RZ, RZ, R117 ;  /* 0x000000ffffd57224 */ /* 0x000fe200078e0075 */
[----:B------:R-:W2:Y:S01]  /*11f70*/  LDL.LU R116, [R1+0x914] ;  /* 0x0009140001747983 */ /* 0x000ea20000300800 */
[----:B------:R-:W-:-:S03]  /*11f80*/  IMAD.MOV.U32 R215, RZ, RZ, R119 ;  /* 0x000000ffffd77224 */ /* 0x000fc600078e0077 */
        /* <DEDUP_REMOVED lines=23> */
[----:B0-----:R-:W2:Y:S04]  /*12100*/  LDL.LU R168, [R1+0xc0] ;  /* 0x0000c00001a87983 */ /* 0x001ea80000300800 */
[----:B------:R-:W2:Y:S04]  /*12110*/  LDL.LU R169, [R1+0xc4] ;  /* 0x0000c40001a97983 */ /* 0x000ea80000300800 */
[----:B------:R-:W2:Y:S04]  /*12120*/  LDL.LU R170, [R1+0xc8] ;  /* 0x0000c80001aa7983 */ /* 0x000ea80000300800 */
[----:B------:R-:W2:Y:S04]  /*12130*/  LDL.LU R171, [R1+0xcc] ;  /* 0x0000cc0001ab7983 */ /* 0x000ea80000300800 */
[----:B------:R-:W2:Y:S01]  /*12140*/  LDL.LU R172, [R1+0xd0] ;  /* 0x0000d00001ac7983 */ /* 0x000ea20000300800 */
[----:B------:R-:W-:-:S02]  /*12150*/  WARPGROUP.DEPBAR.LE gsb0, 0x0 ;  /* 0x00008000000079c5 */ /* 0x000fc40000010000 */
[----:B----4-:R-:W-:Y:S01]  /*12160*/  WARPGROUP.ARRIVE ;  /* 0x00000000000079c5 */ /* 0x010fe20000000000 */
[----:B------:R-:W2:Y:S04]  /*12170*/  LDL.LU R173, [R1+0xd4] ;  /* 0x0000d40001ad7983 */ /* 0x000ea80000300800 */
[----:B------:R-:W2:Y:S01]  /*12180*/  LDL.LU R174, [R1+0xd8] ;  /* 0x0000d80001ae7983 */ /* 0x000ea20000300800 */
[----:B------:R-:W-:Y:S03]  /*12190*/  HGMMA.64x32x16.F32.BF16 R40, gdesc[UR28], R40, gsb0 ;  /* 0x006000001c2879f0 */ /* 0x000fe60008001828 */
        /* <DEDUP_REMOVED lines=58> */
[----:B------:R3:W-:Y:S04]  /*12540*/  STL.64 [R1+0xd8], R174 ;  /* 0x0000d8ae01007387 */ /* 0x0007e80000100a00 */
[----:B------:R4:W-:Y:S04]  /*12550*/  STL.64 [R1+0xe0], R176 ;  /* 0x0000e0b001007387 */ /* 0x0009e80000100a00 */
[----:B------:R4:W-:Y:S04]  /*12560*/  STL.64 [R1+0xe8], R178 ;  /* 0x0000e8b201007387 */ /* 0x0009e80000100a00 */
[----:B------:R4:W-:Y:S01]  /*12570*/  STL.64 [R1+0xf0], R180 ;  /* 0x0000f0b401007387 */ /* 0x0009e20000100a00 */
[----:B------:R-:W-:-:S03]  /*12580*/  WARPGROUP.DEPBAR.LE gsb0, 0x0 ;  /* 0x00008000000079c5 */ /* 0x000fc60000010000 */
[----:B------:R4:W-:Y:S04]  /*12590*/  STL.64 [R1+0xf8], R182 ;  /* 0x0000f8b601007387 */ /* 0x0009e80000100a00 */
[----:B0-----:R-:W4:Y:S04]  /*125a0*/  LDL.LU R168, [R1+0x2c0] ;  /* 0x0002c00001a87983 */ /* 0x001f280000300800 */
[----:B------:R-:W4:Y:S04]  /*125b0*/  LDL.LU R169, [R1+0x2c4] ;  /* 0x0002c40001a97983 */ /* 0x000f280000300800 */
        /* <DEDUP_REMOVED lines=8> */
[----:B-1----:R-:W4:Y:S04]  /*12640*/  LDL.LU R170, [R1+0x2c8] ;  /* 0x0002c80001aa7983 */ /* 0x002f280000300800 */
[----:B------:R-:W4:Y:S04]  /*12650*/  LDL.LU R171, [R1+0x2cc] ;  /* 0x0002cc0001ab7983 */ /* 0x000f280000300800 */
[----:B--2---:R-:W2:Y:S04]  /*12660*/  LDL.LU R172, [R1+0x2d0] ;  /* 0x0002d00001ac7983 */ /* 0x004ea80000300800 */
[----:B------:R-:W2:Y:S04]  /*12670*/  LDL.LU R173, [R1+0x2d4] ;  /* 0x0002d40001ad7983 */ /* 0x000ea80000300800 */
[----:B---3--:R-:W2:Y:S04]  /*12680*/  LDL.LU R174, [R1+0x2d8] ;  /* 0x0002d80001ae7983 */ /* 0x008ea80000300800 */
[----:B------:R-:W2:Y:S04]  /*12690*/  LDL.LU R175, [R1+0x2dc] ;  /* 0x0002dc0001af7983 */ /* 0x000ea80000300800 */
[----:B----4-:R-:W2:Y:S04]  /*126a0*/  LDL.LU R176, [R1+0x2e0] ;  /* 0x0002e00001b07983 */ /* 0x010ea80000300800 */
[----:B------:R-:W2:Y:S04]  /*126b0*/  LDL.LU R177, [R1+0x2e4] ;  /* 0x0002e40001b17983 */ /* 0x000ea80000300800 */
[----:B------:R-:W2:Y:S04]  /*126c0*/  LDL.LU R178, [R1+0x2e8] ;  /* 0x0002e80001b27983 */ /* 0x000ea80000300800 */
        /* <DEDUP_REMOVED lines=37> */
[----:B------:R-:W-:Y:S01]  /*12920*/  UMOV UR8, UR28 ;  /* 0x0000001c00087c82 */ /* 0x000fe20008000000 */
[----:B------:R-:W-:-:S02]  /*12930*/  UMOV UR9, UR29 ;  /* 0x0000001d00097c82 */ /* 0x000fc40008000000 */
[----:B------:R-:W3:Y:S04]  /*12940*/  LDL.LU.64 R104, [R1+0x180] ;  /* 0x0001800001687983 */ /* 0x000ee80000300a00 */
[----:B------:R-:W3:Y:S04]  /*12950*/  LDL.LU.64 R106, [R1+0x188] ;  /* 0x00018800016a7983 */ /* 0x000ee80000300a00 */
[----:B------:R-:W3:Y:S04]  /*12960*/  LDL.LU.64 R108, [R1+0x190] ;  /* 0x00019000016c7983 */ /* 0x000ee80000300a00 */
[----:B------:R-:W3:Y:S04]  /*12970*/  LDL.LU.64 R110, [R1+0x198] ;  /* 0x00019800016e7983 */ /* 0x000ee80000300a00 */
[----:B------:R-:W3:Y:S04]  /*12980*/  LDL.LU.64 R112, [R1+0x1a0] ;  /* 0x0001a00001707983 */ /* 0x000ee80000300a00 */
[----:B------:R-:W3:Y:S04]  /*12990*/  LDL.LU.64 R114, [R1+0x1a8] ;  /* 0x0001a80001727983 */ /* 0x000ee80000300a00 */
[----:B------:R-:W3:Y:S04]  /*129a0*/  LDL.LU.64 R116, [R1+0x1b0] ;  /* 0x0001b00001747983 */ /* 0x000ee80000300a00 */
[----:B------:R-:W3:Y:S01]  /*129b0*/  LDL.LU.64 R118, [R1+0x1b8] ;  /* 0x0001b80001767983 */ /* 0x000ee20000300a00 */
[----:B------:R-:W-:-:S02]  /*129c0*/  UIADD3 UR16, UR44, 0x4, URZ ;  /* 0x000000042c107890 */ /* 0x000fc4000fffe03f */
[----:B------:R-:W-:Y:S01]  /*129d0*/  UIADD3 UR12, UR45, 0x4, URZ ;  /* 0x000000042d0c7890 */ /* 0x000fe2000fffe03f */
[----:B------:R-:W-:Y:S01]  /*129e0*/  UMOV UR5, 0x40000040 ;  /* 0x4000004000057882 */ /* 0x000fe20000000000 */
[----:B------:R-:W-:-:S03]  /*129f0*/  UMOV UR7, 0x40000040 ;  /* 0x4000004000077882 */ /* 0x000fc60000000000 */
[----:B------:R-:W-:Y:S02]  /*12a00*/  UMOV UR4, UR16 ;  /* 0x0000001000047c82 */ /* 0x000fe40008000000 */
[----:B------:R-:W-:Y:S01]  /*12a10*/  UMOV UR6, UR12 ;  /* 0x0000000c00067c82 */ /* 0x000fe20008000000 */
[----:B--2---:R-:W-:-:S06]  /*12a20*/  WARPGROUP.ARRIVE ;  /* 0x00000000000079c5 */ /* 0x004fcc0000000000 */
[----:B------:R-:W-:Y:S03]  /*12a30*/  HGMMA.64x32x16.F32.BF16 R168, gdesc[UR8], R168, gsb0 ;  /* 0x0060000008a879f0 */ /* 0x000fe600080018a8 */
[----:B------:R-:W-:Y:S02]  /*12a40*/  WARPGROUP.DEPBAR.LE gsb0, 0x0 ;  /* 0x00008000000079c5 */ /* 0x000fe40000010000 */
[----:B------:R-:W-:Y:S01]  /*12a50*/  STL.64 [R1+0x2c0], R168 ;  /* 0x0002c0a801007387 */ /* 0x000fe20000100a00 */
[----:B----4-:R-:W-:-:S06]  /*12a60*/  WARPGROUP.ARRIVE ;  /* 0x00000000000079c5 */ /* 0x010fcc0000000000 */
[----:B------:R-:W-:Y:S01]  /*12a70*/  HGMMA.64x32x16.F32.BF16 R200, gdesc[UR4], R200, gsb0 ;  /* 0x0060000004c879f0 */ /* 0x000fe200080018c8 */
        /* <DEDUP_REMOVED lines=25> */
[----:B---3--:R-:W-:Y:S01]  /*12c10*/  WARPGROUP.ARRIVE ;  /* 0x00000000000079c5 */ /* 0x008fe20000000000 */
[----:B------:R-:W-:Y:S01]  /*12c20*/  UMOV UR8, UR4 ;  /* 0x0000000400087c82 */ /* 0x000fe20008000000 */
[----:B------:R-:W-:Y:S01]  /*12c30*/  UMOV UR9, UR5 ;  /* 0x0000000500097c82 */ /* 0x000fe20008000000 */
[----:B------:R-:W-:-:S03]  /*12c40*/  UMOV UR11, 0x40000040 ;  /* 0x40000040000b7882 */ /* 0x000fc60000000000 */
[----:B------:R-:W-:Y:S02]  /*12c50*/  UMOV UR10, UR13 ;  /* 0x0000000d000a7c82 */ /* 0x000fe40008000000 */
        /* <DEDUP_REMOVED lines=54> */
[----:B------:R-:W-:-:S06]  /*12fc0*/  WARPGROUP.ARRIVE ;  /* 0x00000000000079c5 */ /* 0x000fcc0000000000 */
[----:B------:R-:W-:Y:S01]  /*12fd0*/  HGMMA.64x32x16.F32.BF16 R136, gdesc[UR24], R136, gsb0 ;  /* 0x00600000188879f0 */ /* 0x000fe20008001888 */
[----:B------:R3:W-:Y:S04]  /*12fe0*/  STL.64 [R1+0x98], R174 ;  /* 0x000098ae01007387 */ /* 0x0007e80000100a00 */
[----:B------:R4:W-:Y:S04]  /*12ff0*/  STL.64 [R1+0xa0], R176 ;  /* 0x0000a0b001007387 */ /* 0x0009e80000100a00 */
[----:B------:R-:W-:Y:S04]  /*13000*/  STL.64 [R1+0xa8], R178 ;  /* 0x0000a8b201007387 */ /* 0x000fe80000100a00 */
[----:B------:R4:W-:Y:S04]  /*13010*/  STL.64 [R1+0xb0], R180 ;  /* 0x0000b0b401007387 */ /* 0x0009e80000100a00 */
[----:B------:R4:W-:Y:S04]  /*13020*/  STL.64 [R1+0xb8], R182 ;  /* 0x0000b8b601007387 */ /* 0x0009e80000100a00 */
[----:B0-----:R-:W4:Y:S04]  /*13030*/  LDL.LU R168, [R1+0x40] ;  /* 0x0000400001a87983 */ /* 0x001f280000300800 */
[----:B------:R-:W4:Y:S04]  /*13040*/  LDL.LU R169, [R1+0x44] ;  /* 0x0000440001a97983 */ /* 0x000f280000300800 */
[----:B-1----:R-:W4:Y:S04]  /*13050*/  LDL.LU R170, [R1+0x48] ;  /* 0x0000480001aa7983 */ /* 0x002f280000300800 */
[----:B------:R-:W4:Y:S04]  /*13060*/  LDL.LU R171, [R1+0x4c] ;  /* 0x00004c0001ab7983 */ /* 0x000f280000300800 */
[----:B--2---:R-:W2:Y:S01]  /*13070*/  LDL.LU R172, [R1+0x50] ;  /* 0x0000500001ac7983 */ /* 0x004ea20000300800 */
[----:B------:R-:W-:Y:S01]  /*13080*/  UIADD3 UR30, UR45, 0x604, URZ ;  /* 0x000006042d1e7890 */ /* 0x000fe2000fffe03f */
[----:B------:R-:W-:Y:S01]  /*13090*/  UMOV UR28, UR4 ;  /* 0x00000004001c7c82 */ /* 0x000fe20008000000 */
[----:B------:R-:W-:Y:S01]  /*130a0*/  UMOV UR29, UR5 ;  /* 0x00000005001d7c82 */ /* 0x000fe20008000000 */
[----:B------:R-:W-:Y:S01]  /*130b0*/  UMOV UR31, 0x40000040 ;  /* 0x40000040001f7882 */ /* 0x000fe20000000000 */
[----:B------:R-:W-:-:S02]  /*130c0*/  WARPGROUP.DEPBAR.LE gsb0, 0x0 ;  /* 0x00008000000079c5 */ /* 0x000fc40000010000 */
        /* <DEDUP_REMOVED lines=15> */
[----:B------:R-:W-:Y:S01]  /*131c0*/  IMAD.MOV.U32 R20, RZ, RZ, R104 ;  /* 0x000000ffff147224 */ /* 0x000fe200078e0068 */
[----:B------:R-:W-:Y:S01]  /*131d0*/  MOV R15, R107 ;  /* 0x0000006b000f7202 */ /* 0x000fe20000000f00 */
[----:B------:R-:W-:Y:S02]  /*131e0*/  IMAD.MOV.U32 R19, RZ, RZ, R105 ;  /* 0x000000ffff137224 */ /* 0x000fe400078e0069 */
        /* <DEDUP_REMOVED lines=18> */
[----:B------:R-:W-:-:S03]  /*13310*/  IMAD.MOV.U32 R0, RZ, RZ, R119 ;  /* 0x000000ffff007224 */ /* 0x000fc600078e0077 */
[----:B------:R-:W2:Y:S04]  /*13320*/  LDL.LU.64 R116, [R1+0x170] ;  /* 0x0001700001747983 */ /* 0x000ea80000300a00 */
[----:B------:R-:W2:Y:S01]  /*13330*/  LDL.LU.64 R118, [R1+0x178] ;  /* 0x0001780001767983 */ /* 0x000ea20000300a00 */
[----:B------:R-:W-:Y:S02]  /*13340*/  WARPGROUP.DEPBAR.LE gsb0, 0x0 ;  /* 0x00008000000079c5 */ /* 0x000fe40000010000 */
[----:B------:R-:W-:-:S06]  /*13350*/  WARPGROUP.ARRIVE ;  /* 0x00000000000079c5 */ /* 0x000fcc0000000000 */
[----:B------:R-:W-:Y:S01]  /*13360*/  HGMMA.64x32x16.F32.BF16 R184, gdesc[UR20], R184, gsb0 ;  /* 0x0060000014b879f0 */ /* 0x000fe200080018b8 */
[----:B------:R-:W-:Y:S01]  /*13370*/  STL [R1+0x800], R140 ;  /* 0x0008008c01007387 */ /* 0x000fe20000100800 */
[----:B------:R-:W-:-:S03]  /*13380*/  IMAD.MOV.U32 R173, RZ, RZ, R235 ;  /* 0x000000ffffad7224 */ /* 0x000fc600078e00eb */
[----:B------:R-:W-:Y:S01]  /*13390*/  STL [R1+0x7fc], R141 ;  /* 0x0007fc8d01007387 */ /* 0x000fe20000100800 */
[----:B---3--:R-:W-:Y:S01]  /*133a0*/  MOV R174, R234 ;  /* 0x000000ea00ae7202 */ /* 0x008fe20000000f00 */
[----:B------:R-:W-:Y:S02]  /*133b0*/  IMAD.MOV.U32 R175, RZ, RZ, R233 ;  /* 0x000000ffffaf7224 */ /* 0x000fe400078e00e9 */
[----:B------:R-:W-:Y:S01]  /*133c0*/  STL [R1+0x7f8], R142 ;  /* 0x0007f88e01007387 */ /* 0x000fe20000100800 */
[----:B----4-:R-:W-:Y:S01]  /*133d0*/  IMAD.MOV.U32 R176, RZ, RZ, R232 ;  /* 0x000000ffffb07224 */ /* 0x010fe200078e00e8 */
        /* <DEDUP_REMOVED lines=9> */
[----:B------:R-:W-:-:S03]  /*13470*/  IMAD.MOV.U32 R183, RZ, RZ, R2 ;  /* 0x000000ffffb77224 */ /* 0x000fc600078e0002 */
[----:B------:R-:W-:Y:S04]  /*13480*/  STL [R1+0x7e8], R146 ;  /* 0x0007e89201007387 */ /* 0x000fe80000100800 */
[----:B------:R-:W-:Y:S04]  /*13490*/  STL [R1+0x7e4], R147 ;  /* 0x0007e49301007387 */ /* 0x000fe80000100800 */
[----:B------:R-:W-:Y:S04]  /*134a0*/  STL [R1+0x7e0], R148 ;  /* 0x0007e09401007387 */ /* 0x000fe80000100800 */
[----:B------:R-:W-:Y:S04]  /*134b0*/  STL [R1+0x7dc], R149 ;  /* 0x0007dc9501007387 */ /* 0x000fe80000100800 */
[----:B------:R-:W-:Y:S01]  /*134c0*/  STL [R1+0x7d8], R150 ;  /* 0x0007d89601007387 */ /* 0x000fe20000100800 */
[----:B------:R-:W-:-:S03]  /*134d0*/  UMOV UR16, UR28 ;  /* 0x0000001c00107c82 */ /* 0x000fc60008000000 */
[----:B------:R-:W-:Y:S01]  /*134e0*/  STL [R1+0x7d4], R151 ;  /* 0x0007d49701007387 */ /* 0x000fe20000100800 */
[----:B------:R-:W-:-:S03]  /*134f0*/  UMOV UR17, UR29 ;  /* 0x0000001d00117c82 */ /* 0x000fc60008000000 */
[----:B------:R-:W-:Y:S04]  /*13500*/  STL [R1+0x6c0], R72 ;  /* 0x0006c04801007387 */ /* 0x000fe80000100800 */
[----:B------:R-:W-:Y:S01]  /*13510*/  STL [R1+0x6bc], R73 ;  /* 0x0006bc4901007387 */ /* 0x000fe20000100800 */
[----:B------:R-:W-:Y:S02]  /*13520*/  WARPGROUP.DEPBAR.LE gsb0, 0x0 ;  /* 0x00008000000079c5 */ /* 0x000fe40000010000 */
[----:B--2---:R-:W-:Y:S01]  /*13530*/  WARPGROUP.ARRIVE ;  /* 0x00000000000079c5 */ /* 0x004fe20000000000 */
        /* <DEDUP_REMOVED lines=72> */
[----:B0-----:R-:W4:Y:S04]  /*139c0*/  LDL.LU.64 R168, [R1+0x240] ;  /* 0x0002400001a87983 */ /* 0x001f280000300a00 */
[----:B-1----:R-:W4:Y:S04]  /*139d0*/  LDL.LU.64 R170, [R1+0x248] ;  /* 0x0002480001aa7983 */ /* 0x002f280000300a00 */
[----:B--2---:R-:W2:Y:S04]  /*139e0*/  LDL.LU.64 R172, [R1+0x250] ;  /* 0x0002500001ac7983 */ /* 0x004ea80000300a00 */
[----:B---3--:R-:W2:Y:S04]  /*139f0*/  LDL.LU.64 R174, [R1+0x258] ;  /* 0x0002580001ae7983 */ /* 0x008ea80000300a00 */
[----:B----4-:R-:W2:Y:S04]  /*13a00*/  LDL.LU.64 R176, [R1+0x260] ;  /* 0x0002600001b07983 */ /* 0x010ea80000300a00 */
[----:B------:R-:W2:Y:S04]  /*13a10*/  LDL.LU.64 R178, [R1+0x268] ;  /* 0x0002680001b27983 */ /* 0x000ea80000300a00 */
[----:B------:R-:W2:Y:S04]  /*13a20*/  LDL.LU.64 R180, [R1+0x270] ;  /* 0x0002700001b47983 */ /* 0x000ea80000300a00 */
[----:B------:R-:W2:Y:S01]  /*13a30*/  LDL.LU.64 R182, [R1+0x278] ;  /* 0x0002780001b67983 */ /* 0x000ea20000300a00 */
        /* <DEDUP_REMOVED lines=32> */
[----:B------:R0:W-:Y:S04]  /*13c40*/  STL [R1+0x780], R86 ;  /* 0x0007805601007387 */ /* 0x0001e80000100800 */
[----:B------:R1:W-:Y:S04]  /*13c50*/  STL [R1+0x77c], R85 ;  /* 0x00077c5501007387 */ /* 0x0003e80000100800 */
[----:B------:R-:W-:Y:S04]  /*13c60*/  STL [R1+0x778], R84 ;  /* 0x0007785401007387 */ /* 0x000fe80000100800 */
[----:B------:R-:W-:Y:S04]  /*13c70*/  STL [R1+0x774], R83 ;  /* 0x0007745301007387 */ /* 0x000fe80000100800 */
[----:B------:R-:W-:Y:S04]  /*13c80*/  STL [R1+0x770], R82 ;  /* 0x0007705201007387 */ /* 0x000fe80000100800 */
[----:B------:R4:W-:Y:S04]  /*13c90*/  STL [R1+0x76c], R81 ;  /* 0x00076c5101007387 */ /* 0x0009e80000100800 */
[----:B------:R4:W-:Y:S04]  /*13ca0*/  STL [R1+0x768], R80 ;  /* 0x0007685001007387 */ /* 0x0009e80000100800 */
[----:B------:R4:W-:Y:S04]  /*13cb0*/  STL [R1+0x764], R79 ;  /* 0x0007644f01007387 */ /* 0x0009e80000100800 */
[----:B------:R4:W-:Y:S04]  /*13cc0*/  STL [R1+0x760], R78 ;  /* 0x0007604e01007387 */ /* 0x0009e80000100800 */
[----:B------:R4:W-:Y:S04]  /*13cd0*/  STL [R1+0x75c], R77 ;  /* 0x00075c4d01007387 */ /* 0x0009e80000100800 */
[----:B------:R4:W-:Y:S04]  /*13ce0*/  STL [R1+0x758], R76 ;  /* 0x0007584c01007387 */ /* 0x0009e80000100800 */
[----:B------:R-:W-:Y:S04]  /*13cf0*/  STL [R1+0x754], R75 ;  /* 0x0007544b01007387 */ /* 0x000fe80000100800 */
[----:B------:R4:W-:Y:S04]  /*13d00*/  STL [R1+0x750], R74 ;  /* 0x0007504a01007387 */ /* 0x0009e80000100800 */
[----:B------:R4:W-:Y:S04]  /*13d10*/  STL [R1+0x74c], R73 ;  /* 0x00074c4901007387 */ /* 0x0009e80000100800 */
[----:B------:R4:W-:Y:S01]  /*13d20*/  STL [R1+0x748], R72 ;  /* 0x0007484801007387 */ /* 0x0009e20000100800 */
[----:B--2---:R-:W-:-:S06]  /*13d30*/  WARPGROUP.ARRIVE ;  /* 0x00000000000079c5 */ /* 0x004fcc0000000000 */
[----:B------:R-:W-:Y:S03]  /*13d40*/  HGMMA.64x32x16.F32.BF16 R168, gdesc[UR8], R168, gsb0 ;  /* 0x0060000008a879f0 */ /* 0x000fe600080018a8 */
[----:B------:R-:W-:Y:S02]  /*13d50*/  WARPGROUP.DEPBAR.LE gsb0, 0x0 ;  /* 0x00008000000079c5 */ /* 0x000fe40000010000 */
[----:B------:R-:W-:Y:S01]  /*13d60*/  IMAD.MOV.U32 R123, RZ, RZ, R168 ;  /* 0x000000ffff7b7224 */ /* 0x000fe200078e00a8 */
[----:B------:R-:W-:Y:S01]  /*13d70*/  MOV R125, R170 ;  /* 0x000000aa007d7202 */ /* 0x000fe20000000f00 */
        /* <DEDUP_REMOVED lines=21> */
[----:B------:R-:W2:Y:S04]  /*13ed0*/  LDL.LU.64 R182, [R1+0x338] ;  /* 0x0003380001b67983 */ /* 0x000ea80000300a00 */
        /* <DEDUP_REMOVED lines=13> */
[----:B---3--:R-:W-:-:S03]  /*13fb0*/  WARPGROUP.ARRIVE ;  /* 0x00000000000079c5 */ /* 0x008fc60000000000 */
[----:B------:R-:W-:Y:S04]  /*13fc0*/  STL [R1+0x790], R125 ;  /* 0x0007907d01007387 */ /* 0x000fe80000100800 */
[----:B------:R-:W-:Y:S04]  /*13fd0*/  STL [R1+0x78c], R124 ;  /* 0x00078c7c01007387 */ /* 0x000fe80000100800 */
[----:B------:R-:W-:Y:S04]  /*13fe0*/  STL [R1+0x788], R123 ;  /* 0x0007887b01007387 */ /* 0x000fe80000100800 */
[----:B------:R-:W3:Y:S01]  /*13ff0*/  LDL.LU.64 R40, [R1+0x200] ;  /* 0x0002000001287983 */ /* 0x000ee20000300a00 */
[----:B------:R-:W-:-:S03]  /*14000*/  UMOV UR4, UR28 ;  /* 0x0000001c00047c82 */ /* 0x000fc60008000000 */
[----:B------:R-:W3:Y:S01]  /*14010*/  LDL.LU.64 R42, [R1+0x208] ;  /* 0x00020800012a7983 */ /* 0x000ee20000300a00 */
[----:B------:R-:W-:Y:S02]  /*14020*/  UMOV UR5, UR29 ;  /* 0x0000001d00057c82 */ /* 0x000fe40008000000 */
[----:B------:R-:W-:Y:S01]  /*14030*/  HGMMA.64x32x16.F32.BF16 R104, gdesc[UR4], R104, gsb0 ;  /* 0x00600000046879f0 */ /* 0x000fe20008001868 */
[----:B------:R-:W3:Y:S04]  /*14040*/  LDL.LU.64 R44, [R1+0x210] ;  /* 0x00021000012c7983 */ /* 0x000ee80000300a00 */
[----:B------:R-:W3:Y:S04]  /*14050*/  LDL.LU.64 R46, [R1+0x218] ;  /* 0x00021800012e7983 */ /* 0x000ee80000300a00 */
[----:B------:R-:W3:Y:S04]  /*14060*/  LDL.LU.64 R48, [R1+0x220] ;  /* 0x0002200001307983 */ /* 0x000ee80000300a00 */
[----:B------:R-:W3:Y:S04]  /*14070*/  LDL.LU.64 R50, [R1+0x228] ;  /* 0x0002280001327983 */ /* 0x000ee80000300a00 */
[----:B------:R-:W3:Y:S04]  /*14080*/  LDL.LU.64 R52, [R1+0x230] ;  /* 0x0002300001347983 */ /* 0x000ee80000300a00 */
[----:B------:R-:W3:Y:S01]  /*14090*/  LDL.LU.64 R54, [R1+0x238] ;  /* 0x0002380001367983 */ /* 0x000ee20000300a00 */
[----:B------:R-:W-:Y:S01]  /*140a0*/  UIADD3 UR12, UR44, 0x804, URZ ;  /* 0x000008042c0c7890 */ /* 0x000fe2000fffe03f */
[----:B------:R-:W-:-:S06]  /*140b0*/  UMOV UR5, 0x40000040 ;  /* 0x4000004000057882 */ /* 0x000fcc0000000000 */
[----:B------:R-:W-:Y:S01]  /*140c0*/  UMOV UR4, UR12 ;  /* 0x0000000c00047c82 */ /* 0x000fe20008000000 */
[----:B------:R-:W-:Y:S02]  /*140d0*/  WARPGROUP.DEPBAR.LE gsb0, 0x0 ;  /* 0x00008000000079c5 */ /* 0x000fe40000010000 */
        /* <DEDUP_REMOVED lines=23> */
[----:B------:R-:W3:Y:S04]  /*14250*/  LDL.LU.64 R118, [R1+0x138] ;  /* 0x0001380001767983 */ /* 0x000ee80000300a00 */
[----:B------:R-:W-:Y:S04]  /*14260*/  STL [R1+0x7d0], R187 ;  /* 0x0007d0bb01007387 */ /* 0x000fe80000100800 */
[----:B------:R-:W-:Y:S04]  /*14270*/  STL [R1+0x7cc], R186 ;  /* 0x0007ccba01007387 */ /* 0x000fe80000100800 */
[----:B------:R-:W-:Y:S01]  /*14280*/  STL [R1+0x7c8], R185 ;  /* 0x0007c8b901007387 */ /* 0x000fe20000100800 */
[----:B--2---:R-:W-:-:S06]  /*14290*/  WARPGROUP.ARRIVE ;  /* 0x00000000000079c5 */ /* 0x004fcc0000000000 */
[----:B------:R-:W-:Y:S03]  /*142a0*/  HGMMA.64x32x16.F32.BF16 R168, gdesc[UR4], R168, gsb0 ;  /* 0x0060000004a879f0 */ /* 0x000fe600080018a8 */
[----:B------:R-:W-:Y:S02]  /*142b0*/  WARPGROUP.DEPBAR.LE gsb0, 0x0 ;  /* 0x00008000000079c5 */ /* 0x000fe40000010000 */
[----:B0-----:R-:W-:Y:S02]  /*142c0*/  IMAD.MOV.U32 R86, RZ, RZ, R168 ;  /* 0x000000ffff567224 */ /* 0x001fe400078e00a8 */
[----:B-1----:R-:W-:Y:S01]  /*142d0*/  IMAD.MOV.U32 R85, RZ, RZ, R169 ;  /* 0x000000ffff557224 */ /* 0x002fe200078e00a9 */
[----:B----4-:R-:W-:Y:S01]  /*142e0*/  MOV R81, R173 ;  /* 0x000000ad00517202 */ /* 0x010fe20000000f00 */
[----:B------:R-:W-:Y:S01]  /*142f0*/  IMAD.MOV.U32 R84, RZ, RZ, R170 ;  /* 0x000000ffff547224 */ /* 0x000fe200078e00aa */
[----:B------:R-:W2:Y:S01]  /*14300*/  LDL.LU.64 R168, [R1] ;  /* 0x0000000001a87983 */ /* 0x000ea20000300a00 */
        /* <DEDUP_REMOVED lines=19> */
[----:B---3--:R-:W-:Y:S01]  /*14440*/  WARPGROUP.ARRIVE ;  /* 0x00000000000079c5 */ /* 0x008fe20000000000 */
        /* <DEDUP_REMOVED lines=16> */
[----:B0-----:R-:W3:Y:S01]  /*14550*/  LDL.LU.64 R54, [R1+0x8c0] ;  /* 0x0008c00001367983 */ /* 0x001ee20000300a00 */
        /* <DEDUP_REMOVED lines=11> */
[----:B------:R-:W3:Y:S01]  /*14610*/  LDL.LU.64 R46, [R1+0x8a0] ;  /* 0x0008a000012e7983 */ /* 0x000ee20000300a00 */
[----:B------:R-:W-:Y:S02]  /*14620*/  IMAD.MOV.U32 R60, RZ, RZ, R40 ;  /* 0x000000ffff3c7224 */ /* 0x000fe400078e0028 */
[----:B------:R-:W-:Y:S01]  /*14630*/  IMAD.MOV.U32 R61, RZ, RZ, R41 ;  /* 0x000000ffff3d7224 */ /* 0x000fe200078e0029 */
[----:B------:R-:W3:Y:S04]  /*14640*/  LDL.LU.64 R44, [R1+0x898] ;  /* 0x00089800012c7983 */ /* 0x000ee80000300a00 */
[----:B------:R-:W3:Y:S04]  /*14650*/  LDL.LU.64 R42, [R1+0x890] ;  /* 0x00089000012a7983 */ /* 0x000ee80000300a00 */
[----:B------:R-:W3:Y:S01]  /*14660*/  LDL.LU.64 R40, [R1+0x888] ;  /* 0x0008880001287983 */ /* 0x000ee20000300a00 */
[----:B------:R-:W-:-:S02]  /*14670*/  WARPGROUP.DEPBAR.LE gsb0, 0x0 ;  /* 0x00008000000079c5 */ /* 0x000fc40000010000 */
[----:B------:R-:W-:Y:S02]  /*14680*/  IMAD.MOV.U32 R123, RZ, RZ, R118 ;  /* 0x000000ffff7b7224 */ /* 0x000fe400078e0076 */
        /* <DEDUP_REMOVED lines=23> */
[----:B--2---:R-:W-:-:S06]  /*14800*/  WARPGROUP.ARRIVE ;  /* 0x00000000000079c5 */ /* 0x004fcc0000000000 */
[----:B------:R-:W-:Y:S03]  /*14810*/  HGMMA.64x32x16.F32.BF16 R168, gdesc[UR16], R168, gsb0 ;  /* 0x0060000010a879f0 */ /* 0x000fe600080018a8 */
[----:B------:R-:W-:Y:S02]  /*14820*/  WARPGROUP.DEPBAR.LE gsb0, 0x0 ;  /* 0x00008000000079c5 */ /* 0x000fe40000010000 */
        /* <DEDUP_REMOVED lines=24> */
[----:B------:R-:W-:Y:S01]  /*149b0*/  UMOV UR20, UR4 ;  /* 0x0000000400147c82 */ /* 0x000fe20008000000 */
[----:B------:R-:W-:Y:S01]  /*149c0*/  UMOV UR21, UR5 ;  /* 0x0000000500157c82 */ /* 0x000fe20008000000 */
[----:B------:R-:W-:Y:S01]  /*149d0*/  UMOV UR24, UR4 ;  /* 0x0000000400187c82 */ /* 0x000fe20008000000 */
[----:B------:R-:W-:Y:S01]  /*149e0*/  UMOV UR25, UR5 ;  /* 0x0000000500197c82 */ /* 0x000fe20008000000 */
[----:B------:R-:W-:Y:S01]  /*149f0*/  UMOV UR28, UR4 ;  /* 0x00000004001c7c82 */ /* 0x000fe20008000000 */
[----:B------:R-:W-:Y:S01]  /*14a00*/  UMOV UR29, UR5 ;  /* 0x00000005001d7c82 */ /* 0x000fe20008000000 */
[----:B------:R-:W-:Y:S01]  /*14a10*/  UIADD3 UR8, UR44, 0xc04, URZ ;  /* 0x00000c042c087890 */ /* 0x000fe2000fffe03f */
[----:B--2---:R-:W-:-:S06]  /*14a20*/  WARPGROUP.ARRIVE ;  /* 0x00000000000079c5 */ /* 0x004fcc0000000000 */
        /* <DEDUP_REMOVED lines=15> */
[----:B---3--:R-:W-:-:S06]  /*14b20*/  WARPGROUP.ARRIVE ;  /* 0x00000000000079c5 */ /* 0x008fcc0000000000 */
[----:B------:R-:W-:Y:S01]  /*14b30*/  HGMMA.64x32x16.F32.BF16 R40, gdesc[UR28], R40, gsb0 ;  /* 0x006000001c2879f0 */ /* 0x000fe20008001828 */
[----:B------:R-:W-:Y:S04]  /*14b40*/  STL [R1+0x4dc], R178 ;  /* 0x0004dcb201007387 */ /* 0x000fe80000100800 */
[----:B------:R3:W-:Y:S04]  /*14b50*/  STL [R1+0x4d8], R179 ;  /* 0x0004d8b301007387 */ /* 0x0007e80000100800 */
[----:B------:R-:W-:Y:S04]  /*14b60*/  STL [R1+0x4d4], R180 ;  /* 0x0004d4b401007387 */ /* 0x000fe80000100800 */
[----:B------:R3:W-:Y:S04]  /*14b70*/  STL [R1+0x4d0], R181 ;  /* 0x0004d0b501007387 */ /* 0x0007e80000100800 */
[----:B------:R-:W-:Y:S04]  /*14b80*/  STL [R1+0x4cc], R182 ;  /* 0x0004ccb601007387 */ /* 0x000fe80000100800 */
[----:B------:R3:W-:Y:S04]  /*14b90*/  STL [R1+0x4c8], R183 ;  /* 0x0004c8b701007387 */ /* 0x0007e80000100800 */
[----:B0-----:R-:W3:Y:S04]  /*14ba0*/  LDL.LU.64 R168, [R1+0xc0] ;  /* 0x0000c00001a87983 */ /* 0x001ee80000300a00 */
[----:B-1----:R-:W3:Y:S04]  /*14bb0*/  LDL.LU.64 R170, [R1+0xc8] ;  /* 0x0000c80001aa7983 */ /* 0x002ee80000300a00 */
[----:B--2---:R-:W2:Y:S04]  /*14bc0*/  LDL.LU.64 R172, [R1+0xd0] ;  /* 0x0000d00001ac7983 */ /* 0x004ea80000300a00 */
[----:B----4-:R-:W2:Y:S04]  /*14bd0*/  LDL.LU.64 R174, [R1+0xd8] ;  /* 0x0000d80001ae7983 */ /* 0x010ea80000300a00 */
[----:B------:R-:W2:Y:S04]  /*14be0*/  LDL.LU.64 R176, [R1+0xe0] ;  /* 0x0000e00001b07983 */ /* 0x000ea80000300a00 */
[----:B---3--:R-:W2:Y:S04]  /*14bf0*/  LDL.LU.64 R178, [R1+0xe8] ;  /* 0x0000e80001b27983 */ /* 0x008ea80000300a00 */
[----:B------:R-:W2:Y:S04]  /*14c00*/  LDL.LU.64 R180, [R1+0xf0] ;  /* 0x0000f00001b47983 */ /* 0x000ea80000300a00 */
[----:B------:R-:W2:Y:S01]  /*14c10*/  LDL.LU.64 R182, [R1+0xf8] ;  /* 0x0000f80001b67983 */ /* 0x000ea20000300a00 */
[----:B------:R-:W-:Y:S01]  /*14c20*/  UMOV UR28, UR8 ;  /* 0x00000008001c7c82 */ /* 0x000fe20008000000 */
[----:B------:R-:W-:Y:S01]  /*14c30*/  UMOV UR29, 0x40000040 ;  /* 0x40000040001d7882 */ /* 0x000fe20000000000 */
        /* <DEDUP_REMOVED lines=77> */
[----:B------:R0:W-:Y:S04]  /*15110*/  STL.64 [R1+0xc0], R168 ;  /* 0x0000c0a801007387 */ /* 0x0001e80000100a00 */
[----:B------:R1:W-:Y:S04]  /*15120*/  STL.64 [R1+0xc8], R170 ;  /* 0x0000c8aa01007387 */ /* 0x0003e80000100a00 */
[----:B------:R2:W-:Y:S01]  /*15130*/  STL [R1+0xd0], R172 ;  /* 0x0000d0ac01007387 */ /* 0x0005e20000100800 */
[----:B0-----:R-:W-:Y:S01]  /*15140*/  IMAD.MOV.U32 R168, RZ, RZ, R104 ;  /* 0x000000ffffa87224 */ /* 0x001fe200078e0068 */
[----:B------:R-:W-:-:S02]  /*15150*/  MOV R169, R105 ;  /* 0x0000006900a97202 */ /* 0x000fc40000000f00 */
[----:B------:R-:W3:Y:S01]  /*15160*/  LDL.LU R104, [R1+0x80] ;  /* 0x0000800001687983 */ /* 0x000ee20000300800 */
[----:B-1----:R-:W-:-:S03]  /*15170*/  IMAD.MOV.U32 R170, RZ, RZ, R106 ;  /* 0x000000ffffaa7224 */ /* 0x002fc600078e006a */
[----:B------:R-:W3:Y:S01]  /*15180*/  LDL.LU R105, [R1+0x84] ;  /* 0x0000840001697983 */ /* 0x000ee20000300800 */
[----:B------:R-:W-:Y:S02]  /*15190*/  IMAD.MOV.U32 R171, RZ, RZ, R107 ;  /* 0x000000ffffab7224 */ /* 0x000fe400078e006b */
[----:B------:R-:W-:Y:S01]  /*151a0*/  IMAD.MOV.U32 R17, RZ, RZ, R173 ;  /* 0x000000ffff117224 */ /* 0x000fe200078e00ad */
[----:B------:R-:W3:Y:S01]  /*151b0*/  LDL.LU R106, [R1+0x88] ;  /* 0x00008800016a7983 */ /* 0x000ee20000300800 */
[----:B--2---:R-:W-:Y:S02]  /*151c0*/  IMAD.MOV.U32 R172, RZ, RZ, R108 ;  /* 0x000000ffffac7224 */ /* 0x004fe400078e006c */
        /* <DEDUP_REMOVED lines=8> */
[----:B------:R-:W-:Y:S01]  /*15250*/  IMAD.MOV.U32 R175, RZ, RZ, R111 ;  /* 0x000000ffffaf7224 */ /* 0x000fe200078e006f */
[----:B------:R-:W-:Y:S01]  /*15260*/  MOV R176, R112 ;  /* 0x0000007000b07202 */ /* 0x000fe20000000f00 */
[----:B------:R-:W-:Y:S01]  /*15270*/  IMAD.MOV.U32 R235, RZ, RZ, R177 ;  /* 0x000000ffffeb7224 */ /* 0x000fe200078e00b1 */
[----:B------:R-:W3:Y:S01]  /*15280*/  LDL.LU R110, [R1+0x98] ;  /* 0x00009800016e7983 */ /* 0x000ee20000300800 */
[----:B------:R-:W-:Y:S01]  /*15290*/  MOV R234, R178 ;  /* 0x000000b200ea7202 */ /* 0x000fe20000000f00 */
[----:B------:R-:W-:Y:S02]  /*152a0*/  IMAD.MOV.U32 R177, RZ, RZ, R113 ;  /* 0x000000ffffb17224 */ /* 0x000fe400078e0071 */
[----:B------:R-:W3:Y:S01]  /*152b0*/  LDL.LU R111, [R1+0x9c] ;  /* 0x00009c00016f7983 */ /* 0x000ee20000300800 */
[----:B------:R-:W-:-:S02]  /*152c0*/  IMAD.MOV.U32 R233, RZ, RZ, R179 ;  /* 0x000000ffffe97224 */ /* 0x000fc400078e00b3 */
        /* <DEDUP_REMOVED lines=14> */
[----:B------:R-:W3:Y:S04]  /*153b0*/  LDL.LU R116, [R1+0xb0] ;  /* 0x0000b00001747983 */ /* 0x000ee80000300800 */
[----:B------:R-:W3:Y:S04]  /*153c0*/  LDL.LU R117, [R1+0xb4] ;  /* 0x0000b40001757983 */ /* 0x000ee80000300800 */
[----:B------:R-:W3:Y:S04]  /*153d0*/  LDL.LU R118, [R1+0xb8] ;  /* 0x0000b80001767983 */ /* 0x000ee80000300800 */
[----:B------:R-:W3:Y:S04]  /*153e0*/  LDL.LU R119, [R1+0xbc] ;  /* 0x0000bc0001777983 */ /* 0x000ee80000300800 */
        /* <DEDUP_REMOVED lines=16> */
[----:B------:R-:W4:Y:S04]  /*154f0*/  LDL.LU.64 R152, [R1+0x2c0] ;  /* 0x0002c00001987983 */ /* 0x000f280000300a00 */
[----:B------:R-:W4:Y:S04]  /*15500*/  LDL.LU.64 R154, [R1+0x2c8] ;  /* 0x0002c800019a7983 */ /* 0x000f280000300a00 */
[----:B------:R-:W4:Y:S04]  /*15510*/  LDL.LU.64 R156, [R1+0x2d0] ;  /* 0x0002d000019c7983 */ /* 0x000f280000300a00 */
[----:B------:R-:W4:Y:S04]  /*15520*/  LDL.LU.64 R158, [R1+0x2d8] ;  /* 0x0002d800019e7983 */ /* 0x000f280000300a00 */
[----:B------:R-:W4:Y:S04]  /*15530*/  LDL.LU.64 R160, [R1+0x2e0] ;  /* 0x0002e00001a07983 */ /* 0x000f280000300a00 */
[----:B------:R-:W4:Y:S04]  /*15540*/  LDL.LU.64 R162, [R1+0x2e8] ;  /* 0x0002e80001a27983 */ /* 0x000f280000300a00 */
[----:B------:R-:W4:Y:S04]  /*15550*/  LDL.LU.64 R164, [R1+0x2f0] ;  /* 0x0002f00001a47983 */ /* 0x000f280000300a00 */
[----:B------:R-:W4:Y:S04]  /*15560*/  LDL.LU.64 R166, [R1+0x2f8] ;  /* 0x0002f80001a67983 */ /* 0x000f280000300a00 */
        /* <DEDUP_REMOVED lines=16> */
[----:B------:R-:W-:Y:S01]  /*15670*/  UMOV UR4, UR28 ;  /* 0x0000001c00047c82 */ /* 0x000fe20008000000 */
[----:B------:R-:W-:Y:S01]  /*15680*/  UMOV UR5, UR29 ;  /* 0x0000001d00057c82 */ /* 0x000fe20008000000 */
[----:B------:R-:W-:-:S02]  /*15690*/  UIADD3 UR16, UR44, 0x6, URZ ;  /* 0x000000062c107890 */ /* 0x000fc4000fffe03f */
[----:B------:R-:W-:Y:S02]  /*156a0*/  UIADD3 UR12, UR45, 0x6, URZ ;  /* 0x000000062d0c7890 */ /* 0x000fe4000fffe03f */
[----:B------:R-:W-:Y:S01]  /*156b0*/  UIADD3 UR10, UR45, 0x106, URZ ;  /* 0x000001062d0a7890 */ /* 0x000fe2000fffe03f */
[----:B------:R-:W-:Y:S01]  /*156c0*/  UMOV UR11, 0x40000040 ;  /* 0x40000040000b7882 */ /* 0x000fe20000000000 */
        /* <DEDUP_REMOVED lines=16> */
[----:B------:R-:W-:Y:S01]  /*157d0*/  UIADD3 UR14, UR45, 0x206, URZ ;  /* 0x000002062d0e7890 */ /* 0x000fe2000fffe03f */
[----:B----4-:R-:W-:-:S06]  /*157e0*/  WARPGROUP.ARRIVE ;  /* 0x00000000000079c5 */ /* 0x010fcc0000000000 */
[----:B------:R-:W-:Y:S01]  /*157f0*/  HGMMA.64x32x16.F32.BF16 R152, gdesc[UR4], R152, gsb0 ;  /* 0x00600000049879f0 */ /* 0x000fe20008001898 */
[----:B------:R-:W-:Y:S01]  /*15800*/  UMOV UR4, UR16 ;  /* 0x0000001000047c82 */ /* 0x000fe20008000000 */
[----:B------:R-:W-:Y:S01]  /*15810*/  UMOV UR5, 0x40000040 ;  /* 0x4000004000057882 */ /* 0x000fe20000000000 */
[----:B------:R-:W-:Y:S01]  /*15820*/  UMOV UR6, UR12 ;  /* 0x0000000c00067c82 */ /* 0x000fe20008000000 */
[----:B------:R-:W-:Y:S01]  /*15830*/  UMOV UR7, 0x40000040 ;  /* 0x4000004000077882 */ /* 0x000fe20000000000 */
[----:B------:R-:W-:Y:S02]  /*15840*/  WARPGROUP.DEPBAR.LE gsb0, 0x0 ;  /* 0x00008000000079c5 */ /* 0x000fe40000010000 */
[----:B---3--:R-:W-:-:S06]  /*15850*/  WARPGROUP.ARRIVE ;  /* 0x00000000000079c5 */ /* 0x008fcc0000000000 */
        /* <DEDUP_REMOVED lines=69> */
[----:B--2---:R-:W-:Y:S01]  /*15cb0*/  MOV R202, R142 ;  /* 0x0000008e00ca7202 */ /* 0x004fe20000000f00 */
[----:B------:R-:W-:Y:S02]  /*15cc0*/  IMAD.MOV.U32 R203, RZ, RZ, R143 ;  /* 0x000000ffffcb7224 */ /* 0x000fe400078e008f */
        /* <DEDUP_REMOVED lines=61> */
[----:B---3--:R-:W-:Y:S01]  /*160a0*/  MOV R136, R58 ;  /* 0x0000003a00887202 */ /* 0x008fe20000000f00 */
[----:B------:R-:W-:Y:S01]  /*160b0*/  IMAD.MOV.U32 R137, RZ, RZ, R57 ;  /* 0x000000ffff897224 */ /* 0x000fe200078e0039 */
[----:B------:R-:W2:Y:S01]  /*160c0*/  LDL.LU R58, [R1+0x7c0] ;  /* 0x0007c000013a7983 */ /* 0x000ea20000300800 */
        /* <DEDUP_REMOVED lines=44> */
[----:B----4-:R-:W-:Y:S01]  /*16390*/  IMAD.MOV.U32 R41, RZ, RZ, R186 ;  /* 0x000000ffff297224 */ /* 0x010fe200078e00ba */
[----:B------:R-:W-:Y:S01]  /*163a0*/  MOV R43, R188 ;  /* 0x000000bc002b7202 */ /* 0x000fe20000000f00 */
        /* <DEDUP_REMOVED lines=29> */
[----:B------:R-:W-:Y:S01]  /*16580*/  MOV R39, R59 ;  /* 0x0000003b00277202 */ /* 0x000fe20000000f00 */
[----:B--2---:R-:W-:-:S02]  /*16590*/  IMAD.MOV.U32 R38, RZ, RZ, R58 ;  /* 0x000000ffff267224 */ /* 0x004fc400078e003a */
[----:B---3--:R-:W-:Y:S02]  /*165a0*/  IMAD.MOV.U32 R37, RZ, RZ, R57 ;  /* 0x000000ffff257224 */ /* 0x008fe400078e0039 */
        /* <DEDUP_REMOVED lines=131> */
[----:B------:R-:W2:Y:S01]  /*16de0*/  LDL.LU R71, [R1+0x654] ;  /* 0x0006540001477983 */ /* 0x000ea20000300800 */
[----:B------:R-:W-:-:S03]  /*16df0*/  IMAD.MOV.U32 R84, RZ, RZ, R135 ;  /* 0x000000ffff547224 */ /* 0x000fc600078e0087 */
        /* <DEDUP_REMOVED lines=168> */
[----:B------:R1:W-:Y:S01]  /*17880*/  STL.64 [R1+0x28], R210 ;  /* 0x000028d201007387 */ /* 0x0003e20000100a00 */
[----:B------:R-:W-:-:S03]  /*17890*/  MOV R139, R171 ;  /* 0x000000ab008b7202 */ /* 0x000fc60000000f00 */
[----:B------:R1:W-:Y:S01]  /*178a0*/  STL.64 [R1+0x30], R212 ;  /* 0x000030d401007387 */ /* 0x0003e20000100a00 */
        /* <DEDUP_REMOVED lines=164> */
[----:B------:R-:W-:Y:S01]  /*182f0*/  BPT.TRAP 0x1 ;  /* 0x000000040000795c */ /* 0x000fe20000300000 */
.L_x_27:
[----:B------:R-:W2:Y:S04]  /*18300*/  LDL R0, [R1+0x3d8] ;  /* 0x0003d80001007983 */ /* 0x000ea80000100800 */
[----:B------:R-:W3:Y:S01]  /*18310*/  LDL R4, [R1+0x3dc] ;  /* 0x0003dc0001047983 */ /* 0x000ee20000100800 */
[----:B------:R-:W-:Y:S01]  /*18320*/  UISETP.GT.U32.AND UP0, UPT, UR38, 0x1, UPT ;  /* 0x000000012600788c */ /* 0x000fe2000bf04070 */
[----:B--2---:R-:W-:Y:S01]  /*18330*/  ISETP.NE.AND P1, PT, R0, RZ, PT ;  /* 0x000000ff0000720c */ /* 0x004fe20003f25270 */
[----:B------:R-:W-:-:S12]  /*18340*/  IMAD.U32 R0, RZ, RZ, UR32 ;  /* 0x00000020ff007e24 */ /* 0x000fd8000f8e00ff */
[----:B------:R-:W-:-:S05]  /*18350*/  @P1 LEA R0, R0, UR40, 0x3 ;  /* 0x0000002800001c11 */ /* 0x000fca000f8e18ff */
[----:B------:R-:W-:-:S05]  /*18360*/  @P1 VIADD R0, R0, 0x10 ;  /* 0x0000001000001836 */ /* 0x000fca0000000000 */
[----:B---3--:R-:W-:-:S04]  /*18370*/  @P1 PRMT R0, R4, 0x654, R0 ;  /* 0x0000065404001816 */ /* 0x008fc80000000000 */
[----:B------:R1:W-:Y:S01]  /*18380*/  @P1 SYNCS.ARRIVE.TRANS64.RED.A1T0 RZ, [R0+URZ], RZ ;  /* 0x000000ff00ff19a7 */ /* 0x0003e2000810043f */
[----:B------:R-:W-:-:S13]  /*18390*/  PLOP3.LUT P1, PT, PT, PT, UP0, 0x80, 0x0 ;  /* 0x000000000000781c */ /* 0x000fda0003f2f008 */
[----:B-1----:R-:W-:Y:S05]  /*183a0*/  @P1 BRA `(.L_x_28) ;  /* 0x0000000000041947 */ /* 0x002fea0003800000 */
[----:B------:R-:W-:Y:S01]  /*183b0*/  BPT.TRAP 0x1 ;  /* 0x000000040000795c */ /* 0x000fe20000300000 */
.L_x_28:
[----:B------:R-:W-:Y:S02]  /*183c0*/  UISETP.GT.AND UP2, UPT, UR33, 0x1, UPT ;  /* 0x000000012100788c */ /* 0x000fe4000bf44270 */
[----:B------:R-:W-:Y:S02]  /*183d0*/  UIADD3 UR34, UR34, 0x1, URZ ;  /* 0x0000000122227890 */ /* 0x000fe4000fffe03f */
[----:B------:R-:W-:Y:S02]  /*183e0*/  UIADD3 UR32, UR32, 0x1, URZ ;  /* 0x0000000120207890 */ /* 0x000fe4000fffe03f */
[----:B------:R-:W-:Y:S01]  /*183f0*/  PLOP3.LUT P1, PT, PT, PT, UP2, 0x80, 0x0 ;  /* 0x000000000000781c */ /* 0x000fe20003f2f028 */
[----:B------:R-:W-:Y:S02]  /*18400*/  UISETP.NE.AND UP0, UPT, UR34, 0x2, UPT ;  /* 0x000000022200788c */ /* 0x000fe4000bf05270 */
[----:B------:R-:W-:Y:S02]  /*18410*/  UIADD3 UR4, UR33, -0x1, URZ ;  /* 0xffffffff21047890 */ /* 0x000fe4000fffe03f */
[----:B------:R-:W-:-:S02]  /*18420*/  UISETP.NE.AND UP1, UPT, UR32, 0x2, UPT ;  /* 0x000000022000788c */ /* 0x000fc4000bf25270 */
[----:B------:R-:W-:Y:S02]  /*18430*/  USEL UR5, URZ, 0x1, UP0 ;  /* 0x000000013f057887 */ /* 0x000fe40008000000 */
[----:B------:R-:W-:Y:S02]  /*18440*/  USEL UR34, UR34, URZ, UP0 ;  /* 0x0000003f22227287 */ /* 0x000fe40008000000 */
[----:B------:R-:W-:Y:S02]  /*18450*/  USEL UR32, UR32, URZ, UP1 ;  /* 0x0000003f20207287 */ /* 0x000fe40008800000 */
[----:B------:R-:W-:Y:S01]  /*18460*/  ULOP3.LUT UR35, UR35, UR5, URZ, 0x3c, !UPT ;  /* 0x0000000523237292 */ /* 0x000fe2000f8e3c3f */
[----:B------:R-:W-:Y:S01]  /*18470*/  UMOV UR33, UR4 ;  /* 0x0000000400217c82 */ /* 0x000fe20008000000 */
[----:B------:R-:W-:Y:S10]  /*18480*/  @P1 BRA `(.L_x_29) ;  /* 0xffffff4400e41947 */ /* 0x000ff4000383ffff */
.L_x_22:
[----:B------:R-:W1:Y:S02]  /*18490*/  LDC R0, c[0x0][0x28c] ;  /* 0x0000a300ff007b82 */ /* 0x000e640000000800 */
[----:B-1----:R-:W-:-:S13]  /*184a0*/  ISETP.GE.AND P1, PT, R0, 0x1, PT ;  /* 0x000000010000780c */ /* 0x002fda0003f26270 */
[----:B------:R-:W-:Y:S05]  /*184b0*/  @!P1 BRA `(.L_x_30) ;  /* 0x0000000000409947 */ /* 0x000fea0003800000 */
[----:B------:R-:W-:Y:S05]  /*184c0*/  @!P0 BRA `(.L_x_31) ;  /* 0x0000000000048947 */ /* 0x000fea0003800000 */
[----:B------:R-:W-:Y:S01]  /*184d0*/  BPT.TRAP 0x1 ;  /* 0x000000040000795c */ /* 0x000fe20000300000 */
.L_x_31:
[----:B------:R-:W2:Y:S04]  /*184e0*/  LDL R0, [R1+0x3d8] ;  /* 0x0003d80001007983 */ /* 0x000ea80000100800 */
[----:B------:R-:W3:Y:S01]  /*184f0*/  LDL R4, [R1+0x3dc] ;  /* 0x0003dc0001047983 */ /* 0x000ee20000100800 */
[----:B------:R-:W-:Y:S01]  /*18500*/  UISETP.GT.U32.AND UP0, UPT, UR38, 0x1, UPT ;  /* 0x000000012600788c */ /* 0x000fe2000bf04070 */
[----:B--2---:R-:W-:-:S13]  /*18510*/  ISETP.NE.AND P0, PT, R0, RZ, PT ;  /* 0x000000ff0000720c */ /* 0x004fda0003f05270 */
[----:B-----5:R-:W-:Y:S01]  /*18520*/  @P0 IADD3 R0, R3, UR37, RZ ;  /* 0x0000002503000c10 */ /* 0x020fe2000fffe0ff */
[----:B------:R-:W-:-:S04]  /*18530*/  IMAD.U32 R3, RZ, RZ, UR40 ;  /* 0x00000028ff037e24 */ /* 0x000fc8000f8e00ff */
[----:B------:R-:W-:-:S05]  /*18540*/  @P0 IMAD.SHL.U32 R0, R0, 0x8, RZ ;  /* 0x0000000800000824 */ /* 0x000fca00078e00ff */
[----:B------:R-:W-:-:S04]  /*18550*/  @P0 LOP3.LUT R0, R0, 0x8, RZ, 0xc0, !PT ;  /* 0x0000000800000812 */ /* 0x000fc800078ec0ff */
[----:B------:R-:W-:-:S04]  /*18560*/  @P0 IADD3 R0, R3, 0x10, R0 ;  /* 0x0000001003000810 */ /* 0x000fc80007ffe000 */
[----:B---3--:R-:W-:-:S04]  /*18570*/  @P0 PRMT R0, R4, 0x654, R0 ;  /* 0x0000065404000816 */ /* 0x008fc80000000000 */
[----:B------:R1:W-:Y:S01]  /*18580*/  @P0 SYNCS.ARRIVE.TRANS64.RED.A1T0 RZ, [R0+URZ], RZ ;  /* 0x000000ff00ff09a7 */ /* 0x0003e2000810043f */
[----:B------:R-:W-:-:S13]  /*18590*/  PLOP3.LUT P0, PT, PT, PT, UP0, 0x80, 0x0 ;  /* 0x000000000000781c */ /* 0x000fda0003f0f008 */
[----:B-1----:R-:W-:Y:S05]  /*185a0*/  @P0 BRA `(.L_x_30) ;  /* 0x0000000000040947 */ /* 0x002fea0003800000 */
[----:B------:R-:W-:Y:S01]  /*185b0*/  BPT.TRAP 0x1 ;  /* 0x000000040000795c */ /* 0x000fe20000300000 */
.L_x_30:
[----:B------:R-:W1:Y:S01]  /*185c0*/  S2R R6, SR_TID.X ;  /* 0x0000000000067919 */ /* 0x000e620000002100 */
[----:B------:R-:W-:Y:S02]  /*185d0*/  UIMAD UR43, UR43, 0xe0, URZ ;  /* 0x000000e02b2b78a4 */ /* 0x000fe4000f8e023f */
[----:B------:R-:W-:Y:S01]  /*185e0*/  USHF.R.S32.HI UR10, URZ, 0x1f, UR42 ;  /* 0x0000001f3f0a7899 */ /* 0x000fe2000801142a */
[----:B------:R-:W-:Y:S01]  /*185f0*/  ULDC.64 UR8, c[0x0][0x5d0] ;  /* 0x0001740000087ab9 */ /* 0x000fe20000000a00 */
[----:B------:R-:W-:Y:S02]  /*18600*/  UIMAD.WIDE UR6, UR48, 0x200, URZ ;  /* 0x00000200300678a5 */ /* 0x000fe4000f8e023f */
[----:B------:R-:W-:Y:S01]  /*18610*/  IMAD.U32 R10, RZ, RZ, UR43 ;  /* 0x0000002bff0a7e24 */ /* 0x000fe2000f8e00ff */
[----:B------:R-:W-:Y:S02]  /*18620*/  UIMAD UR4, UR10, UR8, URZ ;  /* 0x000000080a0472a4 */ /* 0x000fe4000f8e023f */
[----:B------:R-:W-:-:S02]  /*18630*/  UIADD3 UR37, UR41, UR37, URZ ;  /* 0x0000002529257290 */ /* 0x000fc4000fffe03f */
[----:B------:R-:W-:Y:S02]  /*18640*/  UIMAD UR4, UR42, UR9, UR4 ;  /* 0x000000092a0472a4 */ /* 0x000fe4000f8e0204 */
[----:B------:R-:W-:Y:S01]  /*18650*/  USHF.L.U32 UR48, UR48, 0x9, URZ ;  /* 0x0000000930307899 */ /* 0x000fe2000800063f */
[----:B------:R-:W-:Y:S01]  /*18660*/  ULDC UR5, c[0x0][0x284] ;  /* 0x0000a10000057ab9 */ /* 0x000fe20000000800 */
[----:B------:R-:W-:-:S04]  /*18670*/  UISETP.GT.U32.AND UP0, UPT, UR37, 0x1, UPT ;  /* 0x000000012500788c */ /* 0x000fc8000bf04070 */
[----:B------:R-:W-:Y:S01]  /*18680*/  UISETP.LT.U32.AND UP0, UPT, UR41, 0x2, UP0 ;  /* 0x000000022900788c */ /* 0x000fe20008701070 */
[--C-:B-1----:R-:W-:Y:S01]  /*18690*/  SHF.R.U32.HI R4, RZ, 0x7, R6.reuse ;  /* 0x00000007ff047819 */ /* 0x102fe20000011606 */
[----:B------:R-:W-:Y:S01]  /*186a0*/  IMAD.SHL.U32 R11, R6, 0x2, RZ ;  /* 0x00000002060b7824 */ /* 0x000fe200078e00ff */
[----:B------:R-:W-:Y:S02]  /*186b0*/  SHF.R.U32.HI R0, RZ, 0x2, R6 ;  /* 0x00000002ff007819 */ /* 0x000fe40000011606 */
[----:B------:R-:W-:Y:S02]  /*186c0*/  LOP3.LUT R4, R4, 0x1, RZ, 0xc0, !PT ;  /* 0x0000000104047812 */ /* 0x000fe400078ec0ff */
[----:B------:R-:W-:Y:S02]  /*186d0*/  LOP3.LUT R5, R6, 0x60, RZ, 0xc0, !PT ;  /* 0x0000006006057812 */ /* 0x000fe400078ec0ff */
[----:B------:R-:W-:Y:S01]  /*186e0*/  LOP3.LUT R0, R0, 0x7, RZ, 0xc0, !PT ;  /* 0x0000000700007812 */ /* 0x000fe200078ec0ff */
[----:B-----5:R-:W-:Y:S01]  /*186f0*/  IMAD.SHL.U32 R3, R4, 0x40, RZ ;  /* 0x0000004004037824 */ /* 0x020fe200078e00ff */
[----:B------:R-:W-:-:S02]  /*18700*/  SHF.R.U32.HI R5, RZ, 0x1, R5 ;  /* 0x00000001ff057819 */ /* 0x000fc40000011605 */
[----:B------:R-:W-:Y:S02]  /*18710*/  LOP3.LUT R10, R10, 0x6, R11, 0xf8, !PT ;  /* 0x000000060a0a7812 */ /* 0x000fe400078ef80b */
[--C-:B------:R-:W-:Y:S02]  /*18720*/  LOP3.LUT R3, R3, 0x40, R0.reuse, 0xe2, !PT ;  /* 0x0000004003037812 */ /* 0x100fe400078ee200 */
[----:B------:R-:W-:Y:S02]  /*18730*/  IADD3 R0, RZ, -R5, -R0 ;  /* 0x80000005ff007210 */ /* 0x000fe40007ffe800 */
[----:B------:R-:W-:Y:S02]  /*18740*/  SHF.R.S32.HI R11, RZ, 0x1f, R10 ;  /* 0x0000001fff0b7819 */ /* 0x000fe4000001140a */
[----:B------:R-:W-:Y:S01]  /*18750*/  LOP3.LUT R21, R3, UR6, R5, 0xfe, !PT ;  /* 0x0000000603157c12 */ /* 0x000fe2000f8efe05 */
[----:B------:R-:W-:Y:S01]  /*18760*/  IMAD R0, R4, -0x40, R0 ;  /* 0xffffffc004007824 */ /* 0x000fe200078e0200 */
[----:B------:R-:W-:Y:S01]  /*18770*/  MOV R3, UR5 ;  /* 0x0000000500037c02 */ /* 0x000fe20008000f00 */
[----:B------:R-:W-:Y:S01]  /*18780*/  IMAD.U32 R4, RZ, RZ, UR8 ;  /* 0x00000008ff047e24 */ /* 0x000fe2000f8e00ff */
[----:B------:R-:W-:Y:S01]  /*18790*/  ULDC UR8, c[0x0][0x288] ;  /* 0x0000a20000087ab9 */ /* 0x000fe20000000800 */
[----:B------:R1:W-:Y:S01]  /*187a0*/  STL [R1+0x3e8], R21 ;  /* 0x0003e81501007387 */ /* 0x0003e20000100800 */
[----:B------:R-:W-:Y:S01]  /*187b0*/  UISETP.GE.AND UP1, UPT, UR43, UR8, UPT ;  /* 0x000000082b00728c */ /* 0x000fe2000bf26270 */
[----:B------:R-:W-:Y:S01]  /*187c0*/  IMAD.WIDE.U32 R4, R4, UR42, R10 ;  /* 0x0000002a04047c25 */ /* 0x000fe2000f8e000a */
[----:B------:R-:W-:-:S02]  /*187d0*/  IADD3 R0, R3, -UR48, R0 ;  /* 0x8000003003007c10 */ /* 0x000fc4000fffe000 */
[----:B------:R-:W-:Y:S01]  /*187e0*/  UISETP.GE.OR UP1, UPT, UR48, UR5, UP1 ;  /* 0x000000053000728c */ /* 0x000fe20008f26670 */
[----:B------:R-:W-:Y:S01]  /*187f0*/  VIADD R5, R5, UR4 ;  /* 0x0000000405057c36 */ /* 0x000fe20008000000 */
[----:B------:R-:W-:Y:S01]  /*18800*/  USHF.R.U32.HI UR4, URZ, 0x1, UR37 ;  /* 0x000000013f047899 */ /* 0x000fe20008011625 */
[----:B------:R-:W-:Y:S01]  /*18810*/  LOP3.LUT R3, R6, 0x3, RZ, 0xc0, !PT ;  /* 0x0000000306037812 */ /* 0x000fe200078ec0ff */
[----:B------:R-:W-:Y:S01]  /*18820*/  IMAD.MOV.U32 R6, RZ, RZ, -0x2 ;  /* 0xfffffffeff067424 */ /* 0x000fe200078e00ff */
[----:B------:R-:W-:Y:S01]  /*18830*/  USEL UR5, URZ, 0x1, !UP0 ;  /* 0x000000013f057887 */ /* 0x000fe2000c000000 */
[----:B------:R-:W-:Y:S01]  /*18840*/  PLOP3.LUT P0, PT, PT, PT, UP1, 0x80, 0x0 ;  /* 0x000000000000781c */ /* 0x000fe20003f0f018 */
[----:B------:R-:W-:Y:S01]  /*18850*/  ULOP3.LUT UR4, UR4, 0x1, URZ, 0xc0, !UPT ;  /* 0x0000000104047892 */ /* 0x000fe2000f8ec03f */
[----:B------:R-:W-:Y:S01]  /*18860*/  IMAD R3, R3, R6, UR8 ;  /* 0x0000000803037e24 */ /* 0x000fe2000f8e0206 */
[----:B------:R-:W-:Y:S02]  /*18870*/  ULOP3.LUT UR37, UR37, 0x1, URZ, 0xc0, !UPT ;  /* 0x0000000125257892 */ /* 0x000fe4000f8ec03f */
[----:B------:R-:W-:Y:S01]  /*18880*/  UISETP.NE.U32.AND UP2, UPT, UR4, 0x1, UPT ;  /* 0x000000010400788c */ /* 0x000fe2000bf45070 */
[----:B------:R-:W-:Y:S01]  /*18890*/  VIADD R3, R3, -UR43 ;  /* 0x8000002b03037c36 */ /* 0x000fe20008000000 */
[----:B------:R-:W-:-:S02]  /*188a0*/  UMOV UR48, 0xffffffff ;  /* 0xffffffff00307882 */ /* 0x000fc40000000000 */
[----:B------:R-:W-:-:S04]  /*188b0*/  UISETP.GT.U32.AND UP2, UPT, UR41, 0x1, !UP2 ;  /* 0x000000012900788c */ /* 0x000fc8000d744070 */
[----:B------:R-:W-:-:S04]  /*188c0*/  USEL UR4, URZ, 0x1, !UP2 ;  /* 0x000000013f047887 */ /* 0x000fc8000d000000 */
[----:B------:R-:W-:Y:S01]  /*188d0*/  ULOP3.LUT UR36, UR4, UR36, UR5, 0x96, !UPT ;  /* 0x0000002404247292 */ /* 0x000fe2000f8e9605 */
[----:B-1----:R-:W-:Y:S11]  /*188e0*/  @P0 BRA `(.L_x_32) ;  /* 0x000002e400dc0947 */ /* 0x002ff60003800000 */
[----:B------:R-:W-:Y:S01]  /*188f0*/  FSETP.NEU.AND P1, PT, R16, RZ, PT ;  /* 0x000000ff1000720b */ /* 0x000fe20003f2d000 */
[----:B------:R-:W-:Y:S01]  /*18900*/  ULDC.64 UR8, c[0x0][0x5c8] ;  /* 0x0001720000087ab9 */ /* 0x000fe20000000a00 */
[----:B------:R-:W-:Y:S01]  /*18910*/  ISETP.GT.AND P5, PT, R3, RZ, PT ;  /* 0x000000ff0300720c */ /* 0x000fe20003fa4270 */
[----:B------:R-:W-:Y:S01]  /*18920*/  UIMAD UR4, UR7, UR8, URZ ;  /* 0x00000008070472a4 */ /* 0x000fe2000f8e023f */
[----:B------:R-:W-:Y:S01]  /*18930*/  IMAD.U32 R19, RZ, RZ, UR9 ;  /* 0x00000009ff137e24 */ /* 0x000fe2000f8e00ff */
[----:B------:R-:W-:Y:S01]  /*18940*/  BSSY B0, `(.L_x_32) ;  /* 0x0002e71000007945 */ /* 0x000fe20003800000 */
[----:B------:R-:W-:Y:S01]  /*18950*/  IMAD.WIDE.U32 R4, R21, UR8, R4 ;  /* 0x0000000815047c25 */ /* 0x000fe2000f8e0004 */
[----:B------:R-:W-:-:S03]  /*18960*/  ISETP.GT.AND P0, PT, R0, RZ, P5 ;  /* 0x000000ff0000720c */ /* 0x000fc60002f04270 */
[----:B------:R-:W-:-:S04]  /*18970*/  IMAD R19, R21, R19, UR4 ;  /* 0x0000000415137e24 */ /* 0x000fc8000f8e0213 */
[----:B------:R-:W-:Y:S01]  /*18980*/  IMAD.IADD R19, R5, 0x1, R19 ;  /* 0x0000000105137824 */ /* 0x000fe200078e0213 */
[----:B------:R-:W-:Y:S06]  /*18990*/  @!P1 BRA `(.L_x_33) ;  /* 0x0000025400a49947 */ /* 0x000fec0003800000 */
[----:B------:R-:W1:Y:S01]  /*189a0*/  LDC.64 R6, c[0x0][0x5b8] ;  /* 0x00016e00ff067b82 */ /* 0x000e620000000a00 */
[----:B------:R-:W2:Y:S01]  /*189b0*/  LDL.LU R20, [R1+0x380] ;  /* 0x0003800001147983 */ /* 0x000ea20000300800 */
[----:B------:R-:W-:-:S06]  /*189c0*/  ULDC.64 UR4, c[0x0][0x5c0] ;  /* 0x0001700000047ab9 */ /* 0x000fcc0000000a00 */
[----:B------:R-:W3:Y:S01]  /*189d0*/  LDC.64 R8, c[0x0][0x5b0] ;  /* 0x00016c00ff087b82 */ /* 0x000ee20000000a00 */
[----:B-1----:R-:W-:Y:S01]  /*189e0*/  IMAD.MOV.U32 R12, RZ, RZ, R7 ;  /* 0x000000ffff0c7224 */ /* 0x002fe200078e0007 */
[----:B------:R1:W-:Y:S01]  /*189f0*/  STL [R1+0x3d0], R6 ;  /* 0x0003d00601007387 */ /* 0x0003e20000100800 */
[----:B------:R-:W-:-:S05]  /*18a00*/  MOV R23, R6 ;  /* 0x0000000600177202 */ /* 0x000fca0000000f00 */
[C---:B------:R-:W-:Y:S02]  /*18a10*/  IMAD R5, R23.reuse, UR10, RZ ;  /* 0x0000000a17057c24 */ /* 0x040fe4000f8e02ff */
[----:B------:R-:W-:Y:S01]  /*18a20*/  IMAD.WIDE.U32 R232, R23, UR42, R10 ;  /* 0x0000002a17e87c25 */ /* 0x000fe2000f8e000a */
[----:B-1----:R-:W1:Y:S03]  /*18a30*/  LDC.64 R6, c[0x0][0x5a8] ;  /* 0x00016a00ff067b82 */ /* 0x002e660000000a00 */
[----:B------:R-:W-:Y:S02]  /*18a40*/  IMAD R22, R12, UR42, R5 ;  /* 0x0000002a0c167c24 */ /* 0x000fe4000f8e0205 */
[----:B---3--:R-:W-:Y:S02]  /*18a50*/  IMAD R18, R8, UR7, RZ ;  /* 0x0000000708127c24 */ /* 0x008fe4000f8e02ff */
[----:B------:R-:W-:Y:S01]  /*18a60*/  IMAD.IADD R235, R233, 0x1, R22 ;  /* 0x00000001e9eb7824 */ /* 0x000fe200078e0216 */
[----:B------:R-:W-:Y:S01]  /*18a70*/  STL [R1+0x3d4], R22 ;  /* 0x0003d41601007387 */ /* 0x000fe20000100800 */
[----:B------:R-:W-:-:S02]  /*18a80*/  IMAD.MOV.U32 R234, RZ, RZ, R232 ;  /* 0x000000ffffea7224 */ /* 0x000fc400078e00e8 */
[C---:B------:R-:W-:Y:S01]  /*18a90*/  IMAD R18, R21.reuse, R9, R18 ;  /* 0x0000000915127224 */ /* 0x040fe200078e0212 */
[----:B------:R-:W-:Y:S01]  /*18aa0*/  STL.64 [R1+0x3e0], R232 ;  /* 0x0003e0e801007387 */ /* 0x000fe20000100a00 */
[----:B------:R-:W-:Y:S01]  /*18ab0*/  IMAD.WIDE.U32 R12, R21, R8, R234 ;  /* 0x00000008150c7225 */ /* 0x000fe200078e00ea */
[----:B------:R-:W-:Y:S02]  /*18ac0*/  ISETP.GT.AND P2, PT, R3, 0x1, PT ;  /* 0x000000010300780c */ /* 0x000fe40003f44270 */
[----:B------:R-:W-:Y:S01]  /*18ad0*/  STL.64 [R1+0x3c8], R234 ;  /* 0x0003c8ea01007387 */ /* 0x000fe20000100a00 */
[----:B------:R-:W-:Y:S01]  /*18ae0*/  IMAD.IADD R5, R13, 0x1, R18 ;  /* 0x000000010d057824 */ /* 0x000fe200078e0212 */
[----:B-1----:R-:W-:-:S04]  /*18af0*/  LEA R14, P1, R12, R6, 0x1 ;  /* 0x000000060c0e7211 */ /* 0x002fc800078208ff */
[----:B------:R-:W-:-:S05]  /*18b00*/  LEA.HI.X R15, R12, R7, R5, 0x1, P1 ;  /* 0x000000070c0f7211 */ /* 0x000fca00008f0c05 */
[----:B------:R1:W3:Y:S01]  /*18b10*/  @P0 LDG.E.LTC128B.U16 R12, desc[UR52][R14.64] ;  /* 0x000000340e0c0981 */ /* 0x0002e2000c1e1520 */
[----:B------:R-:W-:Y:S01]  /*18b20*/  LOP3.LUT R17, R17, 0xfffffffb, RZ, 0xc0, !PT ;  /* 0xfffffffb11117812 */ /* 0x000fe200078ec0ff */
[----:B------:R-:W-:Y:S03]  /*18b30*/  BSSY B1, `(.L_x_34) ;  /* 0x0000013000017945 */ /* 0x000fe60003800000 */
[----:B------:R-:W-:Y:S02]  /*18b40*/  @P2 LOP3.LUT R17, R17, 0x4, RZ, 0xfc, !PT ;  /* 0x0000000411112812 */ /* 0x000fe400078efcff */
[----:B-1----:R-:W-:-:S04]  /*18b50*/  LEA R14, P1, R4, UR4, 0x1 ;  /* 0x00000004040e7c11 */ /* 0x002fc8000f8208ff */
[----:B------:R-:W-:-:S05]  /*18b60*/  LEA.HI.X R15, R4, UR5, R19, 0x1, P1 ;  /* 0x00000005040f7c11 */ /* 0x000fca00088f0c13 */
[----:B------:R-:W-:Y:S01]  /*18b70*/  STL.64 [R1+0x3c0], R14 ;  /* 0x0003c00e01007387 */ /* 0x000fe20000100a00 */
[----:B---3--:R-:W-:-:S04]  /*18b80*/  IMAD.U32 R5, R12, 0x10000, RZ ;  /* 0x000100000c057824 */ /* 0x008fc800078e00ff */
[----:B------:R-:W-:-:S04]  /*18b90*/  FMUL R5, R5, R16 ;  /* 0x0000001005057220 */ /* 0x000fc80000400000 */
[----:B--2---:R-:W-:-:S05]  /*18ba0*/  FFMA R5, R20, R2, R5 ;  /* 0x0000000214057223 */ /* 0x004fca0000000005 */
[----:B------:R-:W-:-:S05]  /*18bb0*/  F2FP.BF16.F32.PACK_AB R4, RZ, R5 ;  /* 0x00000005ff04723e */ /* 0x000fca00000010ff */
[----:B------:R1:W-:Y:S02]  /*18bc0*/  @P0 STG.E.U16 desc[UR52][R14.64], R4 ;  /* 0x000000040e000986 */ /* 0x0003e4000c101534 */
[----:B-1----:R-:W-:-:S04]  /*18bd0*/  IMAD.WIDE.U32 R4, R21, R8, R10 ;  /* 0x0000000815047225 */ /* 0x002fc800078e000a */
[----:B------:R-:W-:Y:S02]  /*18be0*/  IMAD.IADD R5, R18, 0x1, R5 ;  /* 0x0000000112057824 */ /* 0x000fe400078e0205 */
[----:B------:R-:W-:-:S04]  /*18bf0*/  IMAD.WIDE.U32 R4, R23, UR42, R4 ;  /* 0x0000002a17047c25 */ /* 0x000fc8000f8e0004 */
[----:B------:R-:W-:Y:S01]  /*18c00*/  IMAD.IADD R5, R22, 0x1, R5 ;  /* 0x0000000116057824 */ /* 0x000fe200078e0205 */
[----:B------:R-:W-:-:S04]  /*18c10*/  LEA R236, P0, R4, R6, 0x1 ;  /* 0x0000000604ec7211 */ /* 0x000fc800078008ff */
[----:B------:R-:W-:Y:S02]  /*18c20*/  LEA.HI.X R237, R4, R7, R5, 0x1, P0 ;  /* 0x0000000704ed7211 */ /* 0x000fe400000f0c05 */
[----:B------:R-:W-:-:S13]  /*18c30*/  ISETP.GT.AND P0, PT, R0, RZ, P2 ;  /* 0x000000ff0000720c */ /* 0x000fda0001704270 */
[----:B------:R-:W-:Y:S05]  /*18c40*/  @!P0 BRA `(.L_x_35) ;  /* 0x0000000000048947 */ /* 0x000fea0003800000 */
[----:B------:R1:W5:Y:S02]  /*18c50*/  LDG.E.LTC128B.U16 R12, desc[UR52][R236.64+0x2] ;  /* 0x00000234ec0c7981 */ /* 0x000364000c1e1520 */
.L_x_35:
[----:B------:R-:W-:Y:S05]  /*18c60*/  BSYNC B1 ;  /* 0x0000000000017941 */ /* 0x000fea0003800000 */
.L_x_34:
[----:B------:R-:W2:Y:S01]  /*18c70*/  LDL.LU R5, [R1+0x384] ;  /* 0x0003840001057983 */ /* 0x000ea20000300800 */
[----:B-----5:R-:W-:-:S03]  /*18c80*/  SHF.L.U32 R4, R12, 0x10, RZ ;  /* 0x000000100c047819 */ /* 0x020fc600000006ff */
[----:B------:R-:W3:Y:S02]  /*18c90*/  LDL R20, [R1+0x388] ;  /* 0x0003880001147983 */ /* 0x000ee40000100800 */
[----:B------:R-:W-:-:S04]  /*18ca0*/  FMUL R4, R4, R16 ;  /* 0x0000001004047220 */ /* 0x000fc80000400000 */
[----:B--2---:R-:W-:Y:S01]  /*18cb0*/  FFMA R4, R5, R2, R4 ;  /* 0x0000000205047223 */ /* 0x004fe20000000004 */
[----:B------:R-:W-:Y:S01]  /*18cc0*/  @P0 IMAD.MOV.U32 R5, RZ, RZ, R15 ;  /* 0x000000ffff050224 */ /* 0x000fe200078e000f */
[----:B------:R-:W-:-:S03]  /*18cd0*/  SHF.L.U64.HI R15, R8, 0x3, R9 ;  /* 0x00000003080f7819 */ /* 0x000fc60000010209 */
[----:B------:R-:W-:-:S04]  /*18ce0*/  F2FP.BF16.F32.PACK_AB R4, RZ, R4 ;  /* 0x00000004ff04723e */ /* 0x000fc800000010ff */
[----:B------:R-:W-:Y:S01]  /*18cf0*/  PRMT R13, R4, 0x7610, R13 ;  /* 0x00007610040d7816 */ /* 0x000fe2000000000d */
[----:B------:R-:W-:Y:S02]  /*18d00*/  @P0 IMAD.MOV.U32 R4, RZ, RZ, R14 ;  /* 0x000000ffff040224 */ /* 0x000fe400078e000e */
[----:B------:R-:W-:-:S03]  /*18d10*/  IMAD.SHL.U32 R14, R8, 0x8, RZ ;  /* 0x00000008080e7824 */ /* 0x000fc600078e00ff */
[----:B------:R2:W-:Y:S01]  /*18d20*/  @P0 STG.E.U16 desc[UR52][R4.64+0x2], R13 ;  /* 0x0000020d04000986 */ /* 0x0005e2000c101534 */
[----:B------:R-:W-:-:S03]  /*18d30*/  ISETP.GT.AND P0, PT, R0, 0x8, P5 ;  /* 0x000000080000780c */ /* 0x000fc60002f04270 */
[----:B------:R4:W-:Y:S01]  /*18d40*/  STL.64 [R1+0x380], R14 ;  /* 0x0003800e01007387 */ /* 0x0009e20000100a00 */
[----:B--2---:R-:W-:-:S04]  /*18d50*/  IMAD.WIDE.U32 R4, R21, R8, R14 ;  /* 0x0000000815047225 */ /* 0x004fc800078e000e */
[----:B------:R-:W-:Y:S01]  /*18d60*/  IMAD.IADD R18, R18, 0x1, R5 ;  /* 0x0000000112127824 */ /* 0x000fe200078e0205 */
[----:B------:R-:W-:-:S05]  /*18d70*/  IADD3 R5, P1, R232, R4, RZ ;  /* 0x00000004e8057210 */ /* 0x000fca0007f3e0ff */
[----:B------:R-:W-:Y:S01]  /*18d80*/  IMAD.X R13, R18, 0x1, R235, P1 ;  /* 0x00000001120d7824 */ /* 0x000fe200008e06eb */
[----:B----4-:R-:W-:-:S04]  /*18d90*/  LEA R14, P1, R5, R6, 0x1 ;  /* 0x00000006050e7211 */ /* 0x010fc800078208ff */
[----:B------:R-:W-:-:S05]  /*18da0*/  LEA.HI.X R15, R5, R7, R13, 0x1, P1 ;  /* 0x00000007050f7211 */ /* 0x000fca00008f0c0d */
[----:B------:R2:W4:Y:S01]  /*18db0*/  @P0 LDG.E.LTC128B.U16 R12, desc[UR52][R14.64] ;  /* 0x000000340e0c0981 */ /* 0x000522000c1e1520 */
[----:B------:R-:W-:-:S05]  /*18dc0*/  IADD3 R4, P1, R10, R4, RZ ;  /* 0x000000040a047210 */ /* 0x000fca0007f3e0ff */
[----:B------:R-:W-:Y:S02]  /*18dd0*/  IMAD.X R5, R11, 0x1, R18, P1 ;  /* 0x000000010b057824 */ /* 0x000fe400008e0612 */
[----:B------:R-:W3:Y:S01]  /*18de0*/  LDL.64 R18, [R1+0x3c0] ;  /* 0x0003c00001127983 */ /* 0x000ee20000100a00 */
[----:B------:R-:W-:Y:S01]  /*18df0*/  IMAD.U32 R13, RZ, RZ, UR9 ;  /* 0x00000009ff0d7e24 */ /* 0x000fe2000f8e00ff */
[----:B------:R-:W-:Y:S01]  /*18e00*/  ISETP.GT.AND P2, PT, R0, 0x8, P2 ;  /* 0x000000080000780c */ /* 0x000fe20001744270 */
[----:B------:R-:W-:Y:S01]  /*18e10*/  IMAD.WIDE.U32 R4, R23, UR42, R4 ;  /* 0x0000002a17047c25 */ /* 0x000fe2000f8e0004 */
[----:B------:R-:W-:Y:S03]  /*18e20*/  BSSY B1, `(.L_x_36) ;  /* 0x0000013000017945 */ /* 0x000fe60003800000 */
[----:B--2---:R-:W-:Y:S01]  /*18e30*/  IMAD.U32 R14, RZ, RZ, UR8 ;  /* 0x00000008ff0e7e24 */ /* 0x004fe2000f8e00ff */
[----:B------:R-:W-:-:S02]  /*18e40*/  IADD3 R5, R22, R5, RZ ;  /* 0x0000000516057210 */ /* 0x000fc40007ffe0ff */
[----:B------:R-:W-:Y:S02]  /*18e50*/  LEA R232, P1, R4, R6, 0x1 ;  /* 0x0000000604e87211 */ /* 0x000fe400078208ff */
[----:B------:R-:W-:Y:S02]  /*18e60*/  SHF.L.U64.HI R15, R14, 0x4, R13 ;  /* 0x000000040e0f7819 */ /* 0x000fe4000001020d */
[----:B------:R-:W-:-:S03]  /*18e70*/  LEA.HI.X R233, R4, R7, R5, 0x1, P1 ;  /* 0x0000000704e97211 */ /* 0x000fc600008f0c05 */
[----:B------:R2:W-:Y:S01]  /*18e80*/  STL [R1+0x3ec], R15 ;  /* 0x0003ec0f01007387 */ /* 0x0005e20000100800 */
[----:B----4-:R-:W-:-:S04]  /*18e90*/  IMAD.U32 R4, R12, 0x10000, RZ ;  /* 0x000100000c047824 */ /* 0x010fc800078e00ff */
[----:B------:R-:W-:-:S04]  /*18ea0*/  FMUL R4, R4, R16 ;  /* 0x0000001004047220 */ /* 0x000fc80000400000 */
[----:B---3--:R-:W-:Y:S01]  /*18eb0*/  FFMA R5, R20, R2, R4 ;  /* 0x0000000214057223 */ /* 0x008fe20000000004 */
[----:B------:R-:W-:-:S04]  /*18ec0*/  IMAD.U32 R4, RZ, RZ, UR8 ;  /* 0x00000008ff047e24 */ /* 0x000fc8000f8e00ff */
[----:B------:R-:W-:Y:S01]  /*18ed0*/  IMAD.SHL.U32 R20, R4, 0x10, RZ ;  /* 0x0000001004147824 */ /* 0x000fe200078e00ff */
[----:B------:R-:W-:-:S04]  /*18ee0*/  F2FP.BF16.F32.PACK_AB R5, RZ, R5 ;  /* 0x00000005ff05723e */ /* 0x000fc800000010ff */
[----:B------:R-:W-:Y:S02]  /*18ef0*/  IADD3 R4, P1, R20, R18, RZ ;  /* 0x0000001214047210 */ /* 0x000fe40007f3e0ff */
[----:B------:R-:W-:-:S03]  /*18f00*/  PRMT R13, R5, 0x7610, R13 ;  /* 0x00007610050d7816 */ /* 0x000fc6000000000d */
[----:B------:R-:W-:-:S05]  /*18f10*/  IMAD.X R5, R15, 0x1, R19, P1 ;  /* 0x000000010f057824 */ /* 0x000fca00008e0613 */
[----:B------:R2:W-:Y:S01]  /*18f20*/  @P0 STG.E.U16 desc[UR52][R4.64], R13 ;  /* 0x0000000d04000986 */ /* 0x0005e2000c101534 */
[----:B------:R-:W-:Y:S05]  /*18f30*/  @!P2 BRA `(.L_x_37) ;  /* 0x000000000004a947 */ /* 0x000fea0003800000 */
[----:B------:R3:W5:Y:S02]  /*18f40*/  LDG.E.LTC128B.U16 R12, desc[UR52][R232.64+0x2] ;  /* 0x00000234e80c7981 */ /* 0x000764000c1e1520 */
.L_x_37:
[----:B------:R-:W-:Y:S05]  /*18f50*/  BSYNC B1 ;  /* 0x0000000000017941 */ /* 0x000fea0003800000 */
.L_x_36:
[----:B------:R-:W4:Y:S01]  /*18f60*/  LDL.LU R14, [R1+0x38c] ;  /* 0x00038c00010e7983 */ /* 0x000f220000300800 */
[----:B--2--5:R-:W-:Y:S01]  /*18f70*/  SHF.L.U32 R13, R12, 0x10, RZ ;  /* 0x000000100c0d7819 */ /* 0x024fe200000006ff */
[----:B------:R-:W-:Y:S01]  /*18f80*/  BSSY B1, `(.L_x_38) ;  /* 0x000000b000017945 */ /* 0x000fe20003800000 */
[----:B------:R-:W-:Y:S02]  /*18f90*/  ISETP.GT.AND P3, PT, R3, 0x8, PT ;  /* 0x000000080300780c */ /* 0x000fe40003f64270 */
[----:B------:R-:W-:Y:S01]  /*18fa0*/  LOP3.LUT R17, R17, 0xfffffffd, RZ, 0xc0, !PT ;  /* 0xfffffffd11117812 */ /* 0x000fe200078ec0ff */
[----:B------:R-:W-:Y:S01]  /*18fb0*/  FMUL R13, R13, R16 ;  /* 0x000000100d0d7220 */ /* 0x000fe20000400000 */
[----:B------:R-:W-:-:S09]  /*18fc0*/  ISETP.GT.AND P0, PT, R0, RZ, P3 ;  /* 0x000000ff0000720c */ /* 0x000fd20001f04270 */
[----:B------:R-:W-:Y:S01]  /*18fd0*/  @P3 LOP3.LUT R17, R17, 0x2, RZ, 0xfc, !PT ;  /* 0x0000000211113812 */ /* 0x000fe200078efcff */
[----:B----4-:R-:W-:-:S05]  /*18fe0*/  FFMA R13, R14, R2, R13 ;  /* 0x000000020e0d7223 */ /* 0x010fca000000000d */
[----:B------:R-:W-:-:S05]  /*18ff0*/  F2FP.BF16.F32.PACK_AB R13, RZ, R13 ;  /* 0x0000000dff0d723e */ /* 0x000fca00000010ff */
[----:B------:R2:W-:Y:S01]  /*19000*/  @P2 STG.E.U16 desc[UR52][R4.64+0x2], R13 ;  /* 0x0000020d04002986 */ /* 0x0005e2000c101534 */
[----:B------:R-:W-:Y:S05]  /*19010*/  @!P0 BRA `(.L_x_39) ;  /* 0x0000000000048947 */ /* 0x000fea0003800000 */
[----:B------:R4:W5:Y:S02]  /*19020*/  LDG.E.LTC128B.U16 R12, desc[UR52][R236.64+0x10] ;  /* 0x00001034ec0c7981 */ /* 0x000964000c1e1520 */
.L_x_39:
[----:B------:R-:W-:Y:S05]  /*19030*/  BSYNC B1 ;  /* 0x0000000000017941 */ /* 0x000fea0003800000 */
.L_x_38:
[----:B------:R-:W3:Y:S01]  /*19040*/  LDL.LU R14, [R1+0x390] ;  /* 0x00039000010e7983 */ /* 0x000ee20000300800 */
[----:B--2--5:R-:W-:Y:S01]  /*19050*/  IMAD.U32 R13, R12, 0x10000, RZ ;  /* 0x000100000c0d7824 */ /* 0x024fe200078e00ff */
[----:B------:R-:W-:Y:S01]  /*19060*/  ISETP.GT.AND P6, PT, R3, 0x9, PT ;  /* 0x000000090300780c */ /* 0x000fe20003fc4270 */
[----:B------:R-:W-:Y:S01]  /*19070*/  @P0 IMAD.MOV.U32 R15, RZ, RZ, R19 ;  /* 0x000000ffff0f0224 */ /* 0x000fe200078e0013 */
[----:B------:R-:W-:Y:S01]  /*19080*/  LOP3.LUT R17, R17, 0xfffffffe, RZ, 0xc0, !PT ;  /* 0xfffffffe11117812 */ /* 0x000fe200078ec0ff */
[----:B------:R-:W-:Y:S01]  /*19090*/  FMUL R13, R13, R16 ;  /* 0x000000100d0d7220 */ /* 0x000fe20000400000 */
[----:B------:R-:W-:Y:S01]  /*190a0*/  ISETP.GT.AND P1, PT, R0, RZ, P6 ;  /* 0x000000ff0000720c */ /* 0x000fe20003724270 */
[----:B------:R-:W-:Y:S08]  /*190b0*/  BSSY B1, `(.L_x_40) ;  /* 0x0000008000017945 */ /* 0x000ff00003800000 */
[----:B------:R-:W-:Y:S01]  /*190c0*/  @P6 LOP3.LUT R17, R17, 0x1, RZ, 0xfc, !PT ;  /* 0x0000000111116812 */ /* 0x000fe200078efcff */
[----:B---3--:R-:W-:Y:S01]  /*190d0*/  FFMA R13, R14, R2, R13 ;  /* 0x000000020e0d7223 */ /* 0x008fe2000000000d */
[----:B------:R-:W-:-:S04]  /*190e0*/  @P0 IMAD.MOV.U32 R14, RZ, RZ, R18 ;  /* 0x000000ffff0e0224 */ /* 0x000fc800078e0012 */
[----:B------:R-:W-:-:S05]  /*190f0*/  F2FP.BF16.F32.PACK_AB R13, RZ, R13 ;  /* 0x0000000dff0d723e */ /* 0x000fca00000010ff */
[----:B------:R2:W-:Y:S01]  /*19100*/  @P0 STG.E.U16 desc[UR52][R14.64+0x10], R13 ;  /* 0x0000100d0e000986 */ /* 0x0005e2000c101534 */
[----:B------:R-:W-:Y:S05]  /*19110*/  @!P1 BRA `(.L_x_41) ;  /* 0x0000000000049947 */ /* 0x000fea0003800000 */
[----:B------:R3:W5:Y:S02]  /*19120*/  LDG.E.LTC128B.U16 R12, desc[UR52][R236.64+0x12] ;  /* 0x00001234ec0c7981 */ /* 0x000764000c1e1520 */
.L_x_41:
[----:B------:R-:W-:Y:S05]  /*19130*/  BSYNC B1 ;  /* 0x0000000000017941 */ /* 0x000fea0003800000 */
.L_x_40:
[----:B--2---:R-:W2:Y:S01]  /*19140*/  LDL.LU R14, [R1+0x394] ;  /* 0x00039400010e7983 */ /* 0x004ea20000300800 */
[----:B-----5:R-:W-:Y:S01]  /*19150*/  IMAD.U32 R13, R12, 0x10000, RZ ;  /* 0x000100000c0d7824 */ /* 0x020fe200078e00ff */
[----:B------:R-:W-:Y:S01]  /*19160*/  ISETP.GT.AND P2, PT, R0, 0x8, P3 ;  /* 0x000000080000780c */ /* 0x000fe20001f44270 */
[----:B------:R-:W-:Y:S01]  /*19170*/  @P1 IMAD.MOV.U32 R15, RZ, RZ, R19 ;  /* 0x000000ffff0f1224 */ /* 0x000fe200078e0013 */
[----:B------:R-:W-:Y:S01]  /*19180*/  BSSY B1, `(.L_x_42) ;  /* 0x0000008000017945 */ /* 0x000fe20003800000 */
[----:B------:R-:W-:-:S04]  /*19190*/  FMUL R13, R13, R16 ;  /* 0x000000100d0d7220 */ /* 0x000fc80000400000 */
[----:B--2---:R-:W-:Y:S01]  /*191a0*/  FFMA R13, R14, R2, R13 ;  /* 0x000000020e0d7223 */ /* 0x004fe2000000000d */
[----:B------:R-:W-:-:S04]  /*191b0*/  @P1 IMAD.MOV.U32 R14, RZ, RZ, R18 ;  /* 0x000000ffff0e1224 */ /* 0x000fc800078e0012 */
[----:B------:R-:W-:-:S05]  /*191c0*/  F2FP.BF16.F32.PACK_AB R13, RZ, R13 ;  /* 0x0000000dff0d723e */ /* 0x000fca00000010ff */
[----:B------:R2:W-:Y:S01]  /*191d0*/  @P1 STG.E.U16 desc[UR52][R14.64+0x12], R13 ;  /* 0x0000120d0e001986 */ /* 0x0005e2000c101534 */
[----:B------:R-:W-:Y:S05]  /*191e0*/  @!P2 BRA `(.L_x_43) ;  /* 0x000000000004a947 */ /* 0x000fea0003800000 */
[----:B------:R0:W5:Y:S02]  /*191f0*/  LDG.E.LTC128B.U16 R12, desc[UR52][R232.64+0x10] ;  /* 0x00001034e80c7981 */ /* 0x000164000c1e1520 */
.L_x_43:
[----:B------:R-:W-:Y:S05]  /*19200*/  BSYNC B1 ;  /* 0x0000000000017941 */ /* 0x000fea0003800000 */
.L_x_42:
[----:B--2---:R-:W2:Y:S01]  /*19210*/  LDL.LU R14, [R1+0x398] ;  /* 0x00039800010e7983 */ /* 0x004ea20000300800 */
[----:B-----5:R-:W-:Y:S01]  /*19220*/  SHF.L.U32 R13, R12, 0x10, RZ ;  /* 0x000000100c0d7819 */ /* 0x020fe200000006ff */
[----:B------:R-:W-:Y:S01]  /*19230*/  BSSY B1, `(.L_x_44) ;  /* 0x0000008000017945 */ /* 0x000fe20003800000 */
[----:B------:R-:W-:-:S03]  /*19240*/  ISETP.GT.AND P0, PT, R0, 0x8, P6 ;  /* 0x000000080000780c */ /* 0x000fc60003704270 */
[----:B------:R-:W-:-:S04]  /*19250*/  FMUL R13, R13, R16 ;  /* 0x000000100d0d7220 */ /* 0x000fc80000400000 */
[----:B--2---:R-:W-:-:S05]  /*19260*/  FFMA R13, R14, R2, R13 ;  /* 0x000000020e0d7223 */ /* 0x004fca000000000d */
[----:B------:R-:W-:-:S05]  /*19270*/  F2FP.BF16.F32.PACK_AB R13, RZ, R13 ;  /* 0x0000000dff0d723e */ /* 0x000fca00000010ff */
[----:B------:R2:W-:Y:S01]  /*19280*/  @P2 STG.E.U16 desc[UR52][R4.64+0x10], R13 ;  /* 0x0000100d04002986 */ /* 0x0005e2000c101534 */
[----:B------:R-:W-:Y:S05]  /*19290*/  @!P0 BRA `(.L_x_45) ;  /* 0x0000000000048947 */ /* 0x000fea0003800000 */
[----:B------:R0:W5:Y:S02]  /*192a0*/  LDG.E.LTC128B.U16 R12, desc[UR52][R232.64+0x12] ;  /* 0x00001234e80c7981 */ /* 0x000164000c1e1520 */
.L_x_45:
[----:B------:R-:W-:Y:S05]  /*192b0*/  BSYNC B1 ;  /* 0x0000000000017941 */ /* 0x000fea0003800000 */
.L_x_44:
[----:B------:R-:W3:Y:S01]  /*192c0*/  LDL.LU R14, [R1+0x39c] ;  /* 0x00039c00010e7983 */ /* 0x000ee20000300800 */
[----:B--2--5:R-:W-:Y:S01]  /*192d0*/  IMAD.U32 R13, R12, 0x10000, RZ ;  /* 0x000100000c0d7824 */ /* 0x024fe200078e00ff */
[----:B------:R-:W-:Y:S01]  /*192e0*/  ISETP.GT.AND P3, PT, R3, 0x10, PT ;  /* 0x000000100300780c */ /* 0x000fe20003f64270 */
[----:B------:R-:W-:Y:S02]  /*192f0*/  BSSY B1, `(.L_x_46) ;  /* 0x0000008000017945 */ /* 0x000fe40003800000 */
[----:B------:R-:W-:Y:S01]  /*19300*/  FMUL R13, R13, R16 ;  /* 0x000000100d0d7220 */ /* 0x000fe20000400000 */
[----:B------:R-:W-:-:S03]  /*19310*/  ISETP.GT.AND P1, PT, R0, RZ, P3 ;  /* 0x000000ff0000720c */ /* 0x000fc60001f24270 */
[----:B---3--:R-:W-:-:S05]  /*19320*/  FFMA R13, R14, R2, R13 ;  /* 0x000000020e0d7223 */ /* 0x008fca000000000d */
[----:B------:R-:W-:-:S05]  /*19330*/  F2FP.BF16.F32.PACK_AB R13, RZ, R13 ;  /* 0x0000000dff0d723e */ /* 0x000fca00000010ff */
[----:B------:R2:W-:Y:S01]  /*19340*/  @P0 STG.E.U16 desc[UR52][R4.64+0x12], R13 ;  /* 0x0000120d04000986 */ /* 0x0005e2000c101534 */
[----:B------:R-:W-:Y:S05]  /*19350*/  @!P1 BRA `(.L_x_47) ;  /* 0x0000000000049947 */ /* 0x000fea0003800000 */
[----:B------:R3:W5:Y:S02]  /*19360*/  LDG.E.LTC128B.U16 R12, desc[UR52][R236.64+0x20] ;  /* 0x00002034ec0c7981 */ /* 0x000764000c1e1520 */
.L_x_47:
[----:B------:R-:W-:Y:S05]  /*19370*/  BSYNC B1 ;  /* 0x0000000000017941 */ /* 0x000fea0003800000 */
.L_x_46:
[----:B------:R-:W4:Y:S01]  /*19380*/  LDL.LU R14, [R1+0x3a0] ;  /* 0x0003a000010e7983 */ /* 0x000f220000300800 */
[----:B--2--5:R-:W-:Y:S01]  /*19390*/  IMAD.U32 R13, R12, 0x10000, RZ ;  /* 0x000100000c0d7824 */ /* 0x024fe200078e00ff */
[----:B------:R-:W-:Y:S01]  /*193a0*/  ISETP.GT.AND P2, PT, R3, 0x11, PT ;  /* 0x000000110300780c */ /* 0x000fe20003f44270 */
[----:B------:R-:W-:Y:S01]  /*193b0*/  @P1 IMAD.MOV.U32 R15, RZ, RZ, R19 ;  /* 0x000000ffff0f1224 */ /* 0x000fe200078e0013 */
[----:B------:R-:W-:Y:S01]  /*193c0*/  BSSY B1, `(.L_x_48) ;  /* 0x0000009000017945 */ /* 0x000fe20003800000 */
[----:B------:R-:W-:Y:S01]  /*193d0*/  FMUL R13, R13, R16 ;  /* 0x000000100d0d7220 */ /* 0x000fe20000400000 */
[----:B------:R-:W-:-:S03]  /*193e0*/  ISETP.GT.AND P0, PT, R0, RZ, P2 ;  /* 0x000000ff0000720c */ /* 0x000fc60001704270 */
[----:B----4-:R-:W-:Y:S01]  /*193f0*/  FFMA R13, R14, R2, R13 ;  /* 0x000000020e0d7223 */ /* 0x010fe2000000000d */
[----:B------:R-:W-:-:S04]  /*19400*/  @P1 IMAD.MOV.U32 R14, RZ, RZ, R18 ;  /* 0x000000ffff0e1224 */ /* 0x000fc800078e0012 */
[----:B------:R-:W-:-:S05]  /*19410*/  F2FP.BF16.F32.PACK_AB R13, RZ, R13 ;  /* 0x0000000dff0d723e */ /* 0x000fca00000010ff */
[----:B------:R2:W-:Y:S01]  /*19420*/  @P1 STG.E.U16 desc[UR52][R14.64+0x20], R13 ;  /* 0x0000200d0e001986 */ /* 0x0005e2000c101534 */
[----:B------:R-:W-:Y:S05]  /*19430*/  @!P0 BRA `(.L_x_49) ;  /* 0x0000000000048947 */ /* 0x000fea0003800000 */
[----:B------:R4:W5:Y:S02]  /*19440*/  LDG.E.LTC128B.U16 R12, desc[UR52][R236.64+0x22] ;  /* 0x00002234ec0c7981 */ /* 0x000964000c1e1520 */
.L_x_49:
[----:B------:R-:W-:Y:S05]  /*19450*/  BSYNC B1 ;  /* 0x0000000000017941 */ /* 0x000fea0003800000 */
.L_x_48:
[----:B--2---:R-:W2:Y:S01]  /*19460*/  LDL.LU R14, [R1+0x3a4] ;  /* 0x0003a400010e7983 */ /* 0x004ea20000300800 */
[----:B-----5:R-:W-:Y:S01]  /*19470*/  IMAD.U32 R13, R12, 0x10000, RZ ;  /* 0x000100000c0d7824 */ /* 0x020fe200078e00ff */
[----:B------:R-:W-:Y:S01]  /*19480*/  @P0 MOV R15, R19 ;  /* 0x00000013000f0202 */ /* 0x000fe20000000f00 */
[----:B------:R-:W-:Y:S02]  /*19490*/  BSSY B1, `(.L_x_50) ;  /* 0x0000009000017945 */ /* 0x000fe40003800000 */
[----:B------:R-:W-:-:S04]  /*194a0*/  FMUL R13, R13, R16 ;  /* 0x000000100d0d7220 */ /* 0x000fc80000400000 */
[----:B--2---:R-:W-:Y:S01]  /*194b0*/  FFMA R13, R14, R2, R13 ;  /* 0x000000020e0d7223 */ /* 0x004fe2000000000d */
[----:B------:R-:W-:-:S04]  /*194c0*/  @P0 IMAD.MOV.U32 R14, RZ, RZ, R18 ;  /* 0x000000ffff0e0224 */ /* 0x000fc800078e0012 */
[----:B------:R-:W-:-:S05]  /*194d0*/  F2FP.BF16.F32.PACK_AB R13, RZ, R13 ;  /* 0x0000000dff0d723e */ /* 0x000fca00000010ff */
[----:B------:R2:W-:Y:S01]  /*194e0*/  @P0 STG.E.U16 desc[UR52][R14.64+0x22], R13 ;  /* 0x0000220d0e000986 */ /* 0x0005e2000c101534 */
[----:B------:R-:W-:-:S13]  /*194f0*/  ISETP.GT.AND P0, PT, R0, 0x8, P3 ;  /* 0x000000080000780c */ /* 0x000fda0001f04270 */
[----:B--2---:R-:W-:Y:S05]  /*19500*/  @!P0 BRA `(.L_x_51) ;  /* 0x0000000000048947 */ /* 0x004fea0003800000 */
[----:B------:R2:W5:Y:S02]  /*19510*/  LDG.E.LTC128B.U16 R12, desc[UR52][R232.64+0x20] ;  /* 0x00002034e80c7981 */ /* 0x000564000c1e1520 */
.L_x_51:
[----:B------:R-:W-:Y:S05]  /*19520*/  BSYNC B1 ;  /* 0x0000000000017941 */ /* 0x000fea0003800000 */
.L_x_50:
[----:B------:R-:W3:Y:S01]  /*19530*/  LDL.LU R14, [R1+0x3a8] ;  /* 0x0003a800010e7983 */ /* 0x000ee20000300800 */
[----:B-----5:R-:W-:Y:S01]  /*19540*/  IMAD.U32 R13, R12, 0x10000, RZ ;  /* 0x000100000c0d7824 */ /* 0x020fe200078e00ff */
[----:B------:R-:W-:Y:S03]  /*19550*/  BSSY B1, `(.L_x_52) ;  /* 0x0000008000017945 */ /* 0x000fe60003800000 */
[----:B------:R-:W-:-:S04]  /*19560*/  FMUL R13, R13, R16 ;  /* 0x000000100d0d7220 */ /* 0x000fc80000400000 */
[----:B---3--:R-:W-:-:S05]  /*19570*/  FFMA R13, R14, R2, R13 ;  /* 0x000000020e0d7223 */ /* 0x008fca000000000d */
[----:B------:R-:W-:-:S05]  /*19580*/  F2FP.BF16.F32.PACK_AB R13, RZ, R13 ;  /* 0x0000000dff0d723e */ /* 0x000fca00000010ff */
[----:B------:R3:W-:Y:S01]  /*19590*/  @P0 STG.E.U16 desc[UR52][R4.64+0x20], R13 ;  /* 0x0000200d04000986 */ /* 0x0007e2000c101534 */
[----:B------:R-:W-:-:S13]  /*195a0*/  ISETP.GT.AND P0, PT, R0, 0x8, P2 ;  /* 0x000000080000780c */ /* 0x000fda0001704270 */
[----:B---3--:R-:W-:Y:S05]  /*195b0*/  @!P0 BRA `(.L_x_53) ;  /* 0x0000000000048947 */ /* 0x008fea0003800000 */
[----:B------:R3:W5:Y:S02]  /*195c0*/  LDG.E.LTC128B.U16 R12, desc[UR52][R232.64+0x22] ;  /* 0x00002234e80c7981 */ /* 0x000764000c1e1520 */
.L_x_53:
[----:B------:R-:W-:Y:S05]  /*195d0*/  BSYNC B1 ;  /* 0x0000000000017941 */ /* 0x000fea0003800000 */
.L_x_52:
[----:B------:R-:W2:Y:S01]  /*195e0*/  LDL.LU R14, [R1+0x3ac] ;  /* 0x0003ac00010e7983 */ /* 0x000ea20000300800 */
[----:B-----5:R-:W-:Y:S01]  /*195f0*/  IMAD.U32 R13, R12, 0x10000, RZ ;  /* 0x000100000c0d7824 */ /* 0x020fe200078e00ff */
[----:B------:R-:W-:Y:S01]  /*19600*/  ISETP.GT.AND P1, PT, R3, 0x18, PT ;  /* 0x000000180300780c */ /* 0x000fe20003f24270 */
[----:B------:R-:W-:Y:S02]  /*19610*/  BSSY B1, `(.L_x_54) ;  /* 0x0000008000017945 */ /* 0x000fe40003800000 */
[----:B------:R-:W-:-:S04]  /*19620*/  FMUL R13, R13, R16 ;  /* 0x000000100d0d7220 */ /* 0x000fc80000400000 */
[----:B--2---:R-:W-:-:S05]  /*19630*/  FFMA R13, R14, R2, R13 ;  /* 0x000000020e0d7223 */ /* 0x004fca000000000d */
[----:B------:R-:W-:-:S05]  /*19640*/  F2FP.BF16.F32.PACK_AB R13, RZ, R13 ;  /* 0x0000000dff0d723e */ /* 0x000fca00000010ff */
[----:B------:R2:W-:Y:S01]  /*19650*/  @P0 STG.E.U16 desc[UR52][R4.64+0x22], R13 ;  /* 0x0000220d04000986 */ /* 0x0005e2000c101534 */
[----:B------:R-:W-:-:S13]  /*19660*/  ISETP.GT.AND P0, PT, R0, RZ, P1 ;  /* 0x000000ff0000720c */ /* 0x000fda0000f04270 */
[----:B--2---:R-:W-:Y:S05]  /*19670*/  @!P0 BRA `(.L_x_55) ;  /* 0x0000000000048947 */ /* 0x004fea0003800000 */
[----:B------:R2:W5:Y:S02]  /*19680*/  LDG.E.LTC128B.U16 R12, desc[UR52][R236.64+0x30] ;  /* 0x00003034ec0c7981 */ /* 0x000564000c1e1520 */
.L_x_55:
[----:B------:R-:W-:Y:S05]  /*19690*/  BSYNC B1 ;  /* 0x0000000000017941 */ /* 0x000fea0003800000 */
.L_x_54:
[----:B------:R-:W3:Y:S01]  /*196a0*/  LDL.LU R14, [R1+0x3b0] ;  /* 0x0003b000010e7983 */ /* 0x000ee20000300800 */
[----:B-----5:R-:W-:Y:S01]  /*196b0*/  IMAD.U32 R13, R12, 0x10000, RZ ;  /* 0x000100000c0d7824 */ /* 0x020fe200078e00ff */
[----:B------:R-:W-:Y:S01]  /*196c0*/  BSSY B1, `(.L_x_56) ;  /* 0x000000b000017945 */ /* 0x000fe20003800000 */
[----:B------:R-:W-:Y:S02]  /*196d0*/  @P0 IMAD.MOV.U32 R15, RZ, RZ, R19 ;  /* 0x000000ffff0f0224 */ /* 0x000fe400078e0013 */
[----:B------:R-:W-:-:S04]  /*196e0*/  FMUL R13, R13, R16 ;  /* 0x000000100d0d7220 */ /* 0x000fc80000400000 */
[----:B---3--:R-:W-:Y:S01]  /*196f0*/  FFMA R13, R14, R2, R13 ;  /* 0x000000020e0d7223 */ /* 0x008fe2000000000d */
[----:B------:R-:W-:-:S04]  /*19700*/  @P0 IMAD.MOV.U32 R14, RZ, RZ, R18 ;  /* 0x000000ffff0e0224 */ /* 0x000fc800078e0012 */
[----:B------:R-:W-:-:S05]  /*19710*/  F2FP.BF16.F32.PACK_AB R13, RZ, R13 ;  /* 0x0000000dff0d723e */ /* 0x000fca00000010ff */
[----:B------:R3:W-:Y:S01]  /*19720*/  @P0 STG.E.U16 desc[UR52][R14.64+0x30], R13 ;  /* 0x0000300d0e000986 */ /* 0x0007e2000c101534 */
[----:B------:R-:W-:-:S04]  /*19730*/  ISETP.GT.AND P0, PT, R3, 0x19, PT ;  /* 0x000000190300780c */ /* 0x000fc80003f04270 */
[----:B------:R-:W-:-:S13]  /*19740*/  ISETP.GT.AND P4, PT, R0, RZ, P0 ;  /* 0x000000ff0000720c */ /* 0x000fda0000784270 */
[----:B---3--:R-:W-:Y:S05]  /*19750*/  @!P4 BRA `(.L_x_57) ;  /* 0x000000000004c947 */ /* 0x008fea0003800000 */
[----:B------:R3:W5:Y:S02]  /*19760*/  LDG.E.LTC128B.U16 R12, desc[UR52][R236.64+0x32] ;  /* 0x00003234ec0c7981 */ /* 0x000764000c1e1520 */
.L_x_57:
[----:B------:R-:W-:Y:S05]  /*19770*/  BSYNC B1 ;  /* 0x0000000000017941 */ /* 0x000fea0003800000 */
.L_x_56:
[----:B------:R-:W2:Y:S01]  /*19780*/  LDL.LU R14, [R1+0x3b4] ;  /* 0x0003b400010e7983 */ /* 0x000ea20000300800 */
[----:B-----5:R-:W-:Y:S01]  /*19790*/  IMAD.U32 R13, R12, 0x10000, RZ ;  /* 0x000100000c0d7824 */ /* 0x020fe200078e00ff */
[----:B------:R-:W-:Y:S01]  /*197a0*/  BSSY B1, `(.L_x_58) ;  /* 0x000000a000017945 */ /* 0x000fe20003800000 */
[----:B------:R-:W-:Y:S02]  /*197b0*/  @P4 IMAD.MOV.U32 R15, RZ, RZ, R19 ;  /* 0x000000ffff0f4224 */ /* 0x000fe400078e0013 */
[----:B------:R-:W-:-:S04]  /*197c0*/  FMUL R13, R13, R16 ;  /* 0x000000100d0d7220 */ /* 0x000fc80000400000 */
[----:B--2---:R-:W-:Y:S01]  /*197d0*/  FFMA R13, R14, R2, R13 ;  /* 0x000000020e0d7223 */ /* 0x004fe2000000000d */
[----:B------:R-:W-:-:S04]  /*197e0*/  @P4 MOV R14, R18 ;  /* 0x00000012000e4202 */ /* 0x000fc80000000f00 */
[----:B------:R-:W-:-:S05]  /*197f0*/  F2FP.BF16.F32.PACK_AB R13, RZ, R13 ;  /* 0x0000000dff0d723e */ /* 0x000fca00000010ff */
[----:B------:R2:W-:Y:S01]  /*19800*/  @P4 STG.E.U16 desc[UR52][R14.64+0x32], R13 ;  /* 0x0000320d0e004986 */ /* 0x0005e2000c101534 */
[----:B------:R-:W-:-:S13]  /*19810*/  ISETP.GT.AND P4, PT, R0, 0x8, P1 ;  /* 0x000000080000780c */ /* 0x000fda0000f84270 */
[----:B--2---:R-:W-:Y:S05]  /*19820*/  @!P4 BRA `(.L_x_59) ;  /* 0x000000000004c947 */ /* 0x004fea0003800000 */
[----:B------:R2:W5:Y:S02]  /*19830*/  LDG.E.LTC128B.U16 R12, desc[UR52][R232.64+0x30] ;  /* 0x00003034e80c7981 */ /* 0x000564000c1e1520 */
.L_x_59:
[----:B------:R-:W-:Y:S05]  /*19840*/  BSYNC B1 ;  /* 0x0000000000017941 */ /* 0x000fea0003800000 */
.L_x_58:
[----:B------:R-:W3:Y:S01]  /*19850*/  LDL.LU R14, [R1+0x3b8] ;  /* 0x0003b800010e7983 */ /* 0x000ee20000300800 */
[C---:B-----5:R-:W-:Y:S01]  /*19860*/  IMAD.U32 R13, R12.reuse, 0x10000, RZ ;  /* 0x000100000c0d7824 */ /* 0x060fe200078e00ff */
[----:B------:R-:W-:Y:S01]  /*19870*/  BSSY B1, `(.L_x_60) ;  /* 0x0000009000017945 */ /* 0x000fe20003800000 */
[----:B------:R-:W-:Y:S02]  /*19880*/  PRMT R20, R12, 0x7610, R20 ;  /* 0x000076100c147816 */ /* 0x000fe40000000014 */
[----:B------:R-:W-:-:S04]  /*19890*/  FMUL R13, R13, R16 ;  /* 0x000000100d0d7220 */ /* 0x000fc80000400000 */
[----:B---3--:R-:W-:-:S05]  /*198a0*/  FFMA R13, R14, R2, R13 ;  /* 0x000000020e0d7223 */ /* 0x008fca000000000d */
[----:B------:R-:W-:-:S05]  /*198b0*/  F2FP.BF16.F32.PACK_AB R13, RZ, R13 ;  /* 0x0000000dff0d723e */ /* 0x000fca00000010ff */
[----:B------:R3:W-:Y:S01]  /*198c0*/  @P4 STG.E.U16 desc[UR52][R4.64+0x30], R13 ;  /* 0x0000300d04004986 */ /* 0x0007e2000c101534 */
[----:B------:R-:W-:-:S13]  /*198d0*/  ISETP.GT.AND P4, PT, R0, 0x8, P0 ;  /* 0x000000080000780c */ /* 0x000fda0000784270 */
[----:B---3--:R-:W-:Y:S05]  /*198e0*/  @!P4 BRA `(.L_x_61) ;  /* 0x000000000004c947 */ /* 0x008fea0003800000 */
[----:B------:R3:W5:Y:S02]  /*198f0*/  LDG.E.LTC128B.U16 R20, desc[UR52][R232.64+0x32] ;  /* 0x00003234e8147981 */ /* 0x000764000c1e1520 */
.L_x_61:
[----:B------:R-:W-:Y:S05]  /*19900*/  BSYNC B1 ;  /* 0x0000000000017941 */ /* 0x000fea0003800000 */
.L_x_60:
[----:B------:R-:W2:Y:S04]  /*19910*/  LDL.LU R13, [R1+0x3bc] ;  /* 0x0003bc00010d7983 */ /* 0x000ea80000300800 */
[----:B------:R0:W-:Y:S04]  /*19920*/  STL.64 [R1+0x400], R26 ;  /* 0x0004001a01007387 */ /* 0x0001e80000100a00 */
[----:B0-----:R-:W4:Y:S01]  /*19930*/  LDL.64 R26, [R1+0x3c0] ;  /* 0x0003c000011a7983 */ /* 0x001f220000100a00 */
[----:B-----5:R-:W-:Y:S01]  /*19940*/  IMAD.U32 R12, R20, 0x10000, RZ ;  /* 0x00010000140c7824 */ /* 0x020fe200078e00ff */
[----:B------:R-:W-:-:S02]  /*19950*/  USHF.L.U64.HI UR4, UR8, 0x8, UR9 ;  /* 0x0000000808047899 */ /* 0x000fc40008010209 */
[----:B------:R-:W3:Y:S01]  /*19960*/  LDL.LU R19, [R1+0x340] ;  /* 0x0003400001137983 */ /* 0x000ee20000300800 */
[----:B------:R-:W-:-:S03]  /*19970*/  FMUL R12, R12, R16 ;  /* 0x000000100c0c7220 */ /* 0x000fc60000400000 */
[----:B------:R0:W-:Y:S04]  /*19980*/  STL.64 [R1+0x3f8], R24 ;  /* 0x0003f81801007387 */ /* 0x0001e80000100a00 */
[----:B0-----:R-:W3:Y:S01]  /*19990*/  LDL.64 R24, [R1+0x380] ;  /* 0x0003800001187983 */ /* 0x001ee20000100a00 */
[----:B--2---:R-:W-:-:S05]  /*199a0*/  FFMA R12, R13, R2, R12 ;  /* 0x000000020d0c7223 */ /* 0x004fca000000000c */
[----:B------:R-:W-:-:S05]  /*199b0*/  F2FP.BF16.F32.PACK_AB R12, RZ, R12 ;  /* 0x0000000cff0c723e */ /* 0x000fca00000010ff */
[----:B------:R0:W-:Y:S01]  /*199c0*/  @P4 STG.E.U16 desc[UR52][R4.64+0x32], R12 ;  /* 0x0000320c04004986 */ /* 0x0001e2000c101534 */
[----:B------:R-:W-:-:S05]  /*199d0*/  IADD3 R18, P4, R21, 0x80, RZ ;  /* 0x0000008015127810 */ /* 0x000fca0007f9e0ff */
[----:B0-----:R-:W-:-:S04]  /*199e0*/  IMAD.X R12, RZ, RZ, UR7, P4 ;  /* 0x00000007ff0c7e24 */ /* 0x001fc8000a0e06ff */
[----:B------:R-:W-:-:S04]  /*199f0*/  IMAD R12, R12, R8, RZ ;  /* 0x000000080c0c7224 */ /* 0x000fc800078e02ff */
[C---:B------:R-:W-:Y:S02]  /*19a00*/  IMAD R21, R18.reuse, R9, R12 ;  /* 0x0000000912157224 */ /* 0x040fe400078e020c */
[----:B------:R-:W-:-:S04]  /*19a10*/  IMAD.WIDE.U32 R12, R18, R8, R234 ;  /* 0x00000008120c7225 */ /* 0x000fc800078e00ea */
[----:B------:R-:W-:Y:S01]  /*19a20*/  IMAD.IADD R13, R13, 0x1, R21 ;  /* 0x000000010d0d7824 */ /* 0x000fe200078e0215 */
[----:B------:R-:W-:-:S04]  /*19a30*/  LEA R14, P4, R12, R6, 0x1 ;  /* 0x000000060c0e7211 */ /* 0x000fc800078808ff */
[----:B------:R-:W-:Y:S01]  /*19a40*/  LEA.HI.X R15, R12, R7, R13, 0x1, P4 ;  /* 0x000000070c0f7211 */ /* 0x000fe200020f0c0d */
[----:B------:R-:W-:-:S05]  /*19a50*/  IMAD.U32 R12, RZ, RZ, UR8 ;  /* 0x00000008ff0c7e24 */ /* 0x000fca000f8e00ff */
[----:B----4-:R-:W-:-:S04]  /*19a60*/  LEA R12, P4, R12, R26, 0x8 ;  /* 0x0000001a0c0c7211 */ /* 0x010fc800078840ff */
[----:B------:R-:W-:Y:S02]  /*19a70*/  IADD3.X R13, R27, UR4, RZ, P4, !PT ;  /* 0x000000041b0d7c10 */ /* 0x000fe4000a7fe4ff */
[----:B------:R-:W-:Y:S01]  /*19a80*/  ISETP.GT.AND P4, PT, R0, 0x80, P5 ;  /* 0x000000800000780c */ /* 0x000fe20002f84270 */
[----:B------:R0:W5:-:S12]  /*19a90*/  LDL.LU.64 R26, [R1+0x400] ;  /* 0x00040000011a7983 */ /* 0x0001580000300a00 */
[----:B------:R-:W2:Y:S02]  /*19aa0*/  @P4 LDG.E.LTC128B.U16 R20, desc[UR52][R14.64] ;  /* 0x000000340e144981 */ /* 0x000ea4000c1e1520 */
[----:B--2---:R-:W-:-:S05]  /*19ab0*/  SHF.L.U32 R14, R20, 0x10, RZ ;  /* 0x00000010140e7819 */ /* 0x004fca00000006ff */
[----:B------:R-:W-:-:S04]  /*19ac0*/  FMUL R14, R14, R16 ;  /* 0x000000100e0e7220 */ /* 0x000fc80000400000 */
[----:B---3--:R-:W-:-:S05]  /*19ad0*/  FFMA R14, R19, R2, R14 ;  /* 0x00000002130e7223 */ /* 0x008fca000000000e */
[----:B------:R-:W-:-:S05]  /*19ae0*/  F2FP.BF16.F32.PACK_AB R14, RZ, R14 ;  /* 0x0000000eff0e723e */ /* 0x000fca00000010ff */
[----:B------:R2:W-:Y:S02]  /*19af0*/  @P4 STG.E.U16 desc[UR52][R12.64], R14 ;  /* 0x0000000e0c004986 */ /* 0x0005e4000c101534 */
[----:B--2---:R-:W-:-:S04]  /*19b00*/  IMAD.WIDE.U32 R14, R18, R8, R10 ;  /* 0x00000008120e7225 */ /* 0x004fc800078e000a */
[----:B------:R-:W-:Y:S02]  /*19b10*/  IMAD.IADD R15, R21, 0x1, R15 ;  /* 0x00000001150f7824 */ /* 0x000fe400078e020f */
[----:B------:R-:W-:-:S04]  /*19b20*/  IMAD.WIDE.U32 R14, R23, UR42, R14 ;  /* 0x0000002a170e7c25 */ /* 0x000fc8000f8e000e */
[----:B------:R-:W-:Y:S01]  /*19b30*/  IMAD.IADD R15, R22, 0x1, R15 ;  /* 0x00000001160f7824 */ /* 0x000fe200078e020f */
[----:B------:R-:W-:-:S04]  /*19b40*/  LEA R22, P4, R14, R6, 0x1 ;  /* 0x000000060e167211 */ /* 0x000fc800078808ff */
[----:B------:R-:W-:Y:S02]  /*19b50*/  LEA.HI.X R23, R14, R7, R15, 0x1, P4 ;  /* 0x000000070e177211 */ /* 0x000fe400020f0c0f */
[----:B------:R-:W2:Y:S01]  /*19b60*/  LDL.64 R14, [R1+0x3e0] ;  /* 0x0003e000010e7983 */ /* 0x000ea20000100a00 */
[----:B------:R-:W-:-:S03]  /*19b70*/  IMAD.WIDE.U32 R18, R18, R8, R24 ;  /* 0x0000000812127225 */ /* 0x000fc600078e0018 */
[----:B------:R0:W5:Y:S01]  /*19b80*/  LDL.LU.64 R24, [R1+0x3f8] ;  /* 0x0003f80001187983 */ /* 0x0001620000300a00 */
[----:B------:R-:W-:Y:S01]  /*19b90*/  IMAD.IADD R21, R21, 0x1, R19 ;  /* 0x0000000115157824 */ /* 0x000fe200078e0213 */
[----:B------:R-:W-:Y:S01]  /*19ba0*/  BSSY B1, `(.L_x_62) ;  /* 0x0000009000017945 */ /* 0x000fe20003800000 */
[----:B--2---:R-:W-:-:S05]  /*19bb0*/  IADD3 R14, P4, R14, R18, RZ ;  /* 0x000000120e0e7210 */ /* 0x004fca0007f9e0ff */
[----:B------:R-:W-:Y:S01]  /*19bc0*/  IMAD.X R15, R21, 0x1, R235, P4 ;  /* 0x00000001150f7824 */ /* 0x000fe200020e06eb */
[----:B------:R-:W-:-:S04]  /*19bd0*/  LEA R234, P4, R14, R6, 0x1 ;  /* 0x000000060eea7211 */ /* 0x000fc800078808ff */
[----:B------:R-:W-:Y:S02]  /*19be0*/  LEA.HI.X R235, R14, R7, R15, 0x1, P4 ;  /* 0x000000070eeb7211 */ /* 0x000fe400020f0c0f */
[----:B------:R-:W-:-:S04]  /*19bf0*/  LOP3.LUT P4, RZ, R17, 0x4, RZ, 0xc0, !PT ;  /* 0x0000000411ff7812 */ /* 0x000fc8000788c0ff */
[----:B------:R-:W-:-:S13]  /*19c00*/  ISETP.GT.AND P4, PT, R0, 0x80, P4 ;  /* 0x000000800000780c */ /* 0x000fda0002784270 */
[----:B0-----:R-:W-:Y:S05]  /*19c10*/  @!P4 BRA `(.L_x_63) ;  /* 0x000000000004c947 */ /* 0x001fea0003800000 */
[----:B------:R0:W5:Y:S02]  /*19c20*/  LDG.E.LTC128B.U16 R20, desc[UR52][R22.64+0x2] ;  /* 0x0000023416147981 */ /* 0x000164000c1e1520 */
.L_x_63:
[----:B------:R-:W-:Y:S05]  /*19c30*/  BSYNC B1 ;  /* 0x0000000000017941 */ /* 0x000fea0003800000 */
.L_x_62:
[----:B------:R-:W2:Y:S01]  /*19c40*/  LDL.LU R15, [R1+0x344] ;  /* 0x00034400010f7983 */ /* 0x000ea20000300800 */
[----:B-----5:R-:W-:-:S03]  /*19c50*/  IMAD.U32 R14, R20, 0x10000, RZ ;  /* 0x00010000140e7824 */ /* 0x020fc600078e00ff */
[----:B------:R3:W-:Y:S01]  /*19c60*/  STL.64 [R1+0x3f8], R4 ;  /* 0x0003f80401007387 */ /* 0x0007e20000100a00 */
[----:B------:R-:W-:Y:S01]  /*19c70*/  FMUL R14, R14, R16 ;  /* 0x000000100e0e7220 */ /* 0x000fe20000400000 */
[----:B---3--:R-:W-:Y:S02]  /*19c80*/  IMAD.MOV.U32 R4, RZ, RZ, R12 ;  /* 0x000000ffff047224 */ /* 0x008fe400078e000c */
[----:B------:R-:W-:-:S05]  /*19c90*/  IMAD.MOV.U32 R5, RZ, RZ, R13 ;  /* 0x000000ffff057224 */ /* 0x000fca00078e000d */
[----:B------:R-:W-:Y:S01]  /*19ca0*/  STL.64 [R1+0x340], R4 ;  /* 0x0003400401007387 */ /* 0x000fe20000100a00 */
[----:B--2---:R-:W-:Y:S01]  /*19cb0*/  FFMA R14, R15, R2, R14 ;  /* 0x000000020f0e7223 */ /* 0x004fe2000000000e */
[----:B------:R-:W-:-:S04]  /*19cc0*/  IMAD.U32 R15, RZ, RZ, UR8 ;  /* 0x00000008ff0f7e24 */ /* 0x000fc8000f8e00ff */
[----:B------:R-:W-:Y:S02]  /*19cd0*/  F2FP.BF16.F32.PACK_AB R14, RZ, R14 ;  /* 0x0000000eff0e723e */ /* 0x000fe400000010ff */
[----:B------:R-:W-:-:S03]  /*19ce0*/  SHF.L.U32 R15, R15, 0x4, RZ ;  /* 0x000000040f0f7819 */ /* 0x000fc600000006ff */
[----:B------:R2:W-:Y:S04]  /*19cf0*/  @P4 STG.E.U16 desc[UR52][R4.64+0x2], R14 ;  /* 0x0000020e04004986 */ /* 0x0005e8000c101534 */
[----:B--2---:R2:W5:Y:S01]  /*19d00*/  LDL.LU.64 R4, [R1+0x3f8] ;  /* 0x0003f80001047983 */ /* 0x0045620000300a00 */
[----:B------:R-:W-:-:S03]  /*19d10*/  IADD3 R14, P4, R12, R15, RZ ;  /* 0x0000000f0c0e7210 */ /* 0x000fc60007f9e0ff */
[----:B------:R-:W3:Y:S01]  /*19d20*/  LDL R15, [R1+0x3ec] ;  /* 0x0003ec00010f7983 */ /* 0x000ee20000100800 */
[----:B------:R-:W-:Y:S03]  /*19d30*/  BSSY B1, `(.L_x_64) ;  /* 0x0000007000017945 */ /* 0x000fe60003800000 */
[----:B------:R2:W-:Y:S01]  /*19d40*/  STL.S16 [R1+0x38c], R20 ;  /* 0x00038c1401007387 */ /* 0x0005e20000100600 */
[----:B---3--:R-:W-:Y:S01]  /*19d50*/  IMAD.X R15, R13, 0x1, R15, P4 ;  /* 0x000000010d0f7824 */ /* 0x008fe200020e060f */
[----:B------:R-:W-:-:S13]  /*19d60*/  ISETP.GT.AND P4, PT, R0, 0x88, P5 ;  /* 0x000000880000780c */ /* 0x000fda0002f84270 */
[----:B--2---:R-:W-:Y:S05]  /*19d70*/  @!P4 BRA `(.L_x_65) ;  /* 0x000000000008c947 */ /* 0x004fea0003800000 */
[----:B------:R-:W2:Y:S04]  /*19d80*/  LDG.E.LTC128B.U16 R20, desc[UR52][R234.64] ;  /* 0x00000034ea147981 */ /* 0x000ea8000c1e1520 */
[----:B--2---:R2:W-:Y:S02]  /*19d90*/  STL [R1+0x38c], R20 ;  /* 0x00038c1401007387 */ /* 0x0045e40000100800 */
.L_x_65:
[----:B------:R-:W-:Y:S05]  /*19da0*/  BSYNC B1 ;  /* 0x0000000000017941 */ /* 0x000fea0003800000 */
.L_x_64:
[----:B------:R3:W-:Y:S04]  /*19db0*/  STL [R1+0x3f8], R3 ;  /* 0x0003f80301007387 */ /* 0x0007e80000100800 */
[----:B---3--:R-:W3:Y:S04]  /*19dc0*/  LDL.LU R3, [R1+0x348] ;  /* 0x0003480001037983 */ /* 0x008ee80000300800 */
[----:B--2---:R-:W2:Y:S04]  /*19dd0*/  LDL R20, [R1+0x3d4] ;  /* 0x0003d40001147983 */ /* 0x004ea80000100800 */
[----:B------:R-:W4:Y:S02]  /*19de0*/  LDL.LU R235, [R1+0x38c] ;  /* 0x00038c0001eb7983 */ /* 0x000f240000300800 */
[----:B----4-:R-:W-:-:S04]  /*19df0*/  IMAD.U32 R19, R235, 0x10000, RZ ;  /* 0x00010000eb137824 */ /* 0x010fc800078e00ff */
[----:B------:R-:W-:-:S04]  /*19e00*/  FMUL R19, R19, R16 ;  /* 0x0000001013137220 */ /* 0x000fc80000400000 */
[----:B---3--:R-:W-:Y:S02]  /*19e10*/  FFMA R19, R3, R2, R19 ;  /* 0x0000000203137223 */ /* 0x008fe40000000013 */
[----:B------:R3:W5:Y:S03]  /*19e20*/  LDL.LU R3, [R1+0x3f8] ;  /* 0x0003f80001037983 */ /* 0x0007660000300800 */
[----:B------:R-:W-:-:S05]  /*19e30*/  F2FP.BF16.F32.PACK_AB R19, RZ, R19 ;  /* 0x00000013ff13723e */ /* 0x000fca00000010ff */
[----:B------:R4:W-:Y:S01]  /*19e40*/  @P4 STG.E.U16 desc[UR52][R14.64], R19 ;  /* 0x000000130e004986 */ /* 0x0009e2000c101534 */
[----:B------:R-:W-:-:S05]  /*19e50*/  IADD3 R18, P4, R10, R18, RZ ;  /* 0x000000120a127210 */ /* 0x000fca0007f9e0ff */
[----:B----4-:R-:W-:Y:S02]  /*19e60*/  IMAD.X R19, R11, 0x1, R21, P4 ;  /* 0x000000010b137824 */ /* 0x010fe400020e0615 */
[----:B------:R-:W4:Y:S02]  /*19e70*/  LDL R21, [R1+0x3d0] ;  /* 0x0003d00001157983 */ /* 0x000f240000100800 */
[----:B----4-:R-:W-:-:S04]  /*19e80*/  IMAD.WIDE.U32 R18, R21, UR42, R18 ;  /* 0x0000002a15127c25 */ /* 0x010fc8000f8e0012 */
[----:B--2---:R-:W-:Y:S01]  /*19e90*/  IMAD.IADD R19, R20, 0x1, R19 ;  /* 0x0000000114137824 */ /* 0x004fe200078e0213 */
[----:B------:R-:W-:-:S04]  /*19ea0*/  LEA R20, P4, R18, R6, 0x1 ;  /* 0x0000000612147211 */ /* 0x000fc800078808ff */
[----:B------:R-:W-:Y:S02]  /*19eb0*/  LEA.HI.X R21, R18, R7, R19, 0x1, P4 ;  /* 0x0000000712157211 */ /* 0x000fe400020f0c13 */
[----:B------:R-:W-:-:S05]  /*19ec0*/  MOV R19, UR8 ;  /* 0x0000000800137c02 */ /* 0x000fca0008000f00 */
[----:B------:R-:W-:-:S05]  /*19ed0*/  IMAD.SHL.U32 R19, R19, 0x10, RZ ;  /* 0x0000001013137824 */ /* 0x000fca00078e00ff */
[----:B------:R-:W-:Y:S02]  /*19ee0*/  IADD3 R18, P4, R19, R12, RZ ;  /* 0x0000000c13127210 */ /* 0x000fe40007f9e0ff */
[----:B------:R-:W2:Y:S01]  /*19ef0*/  LDL R19, [R1+0x3ec] ;  /* 0x0003ec0001137983 */ /* 0x000ea20000100800 */
[----:B------:R-:W-:Y:S01]  /*19f00*/  BSSY B1, `(.L_x_66) ;  /* 0x0000007000017945 */ /* 0x000fe20003800000 */
[----:B------:R-:W-:Y:S01]  /*19f10*/  PRMT R234, R235, 0x7610, R234 ;  /* 0x00007610ebea7816 */ /* 0x000fe200000000ea */
[----:B--2---:R-:W-:Y:S01]  /*19f20*/  IMAD.X R19, R19, 0x1, R13, P4 ;  /* 0x0000000113137824 */ /* 0x004fe200020e060d */
[----:B------:R-:W-:-:S04]  /*19f30*/  LOP3.LUT P4, RZ, R17, 0x4, RZ, 0xc0, !PT ;  /* 0x0000000411ff7812 */ /* 0x000fc8000788c0ff */
[----:B------:R-:W-:-:S13]  /*19f40*/  ISETP.GT.AND P4, PT, R0, 0x88, P4 ;  /* 0x000000880000780c */ /* 0x000fda0002784270 */
[----:B---3--:R-:W-:Y:S05]  /*19f50*/  @!P4 BRA `(.L_x_67) ;  /* 0x000000000004c947 */ /* 0x008fea0003800000 */
[----:B------:R2:W5:Y:S02]  /*19f60*/  LDG.E.LTC128B.U16 R234, desc[UR52][R20.64+0x2] ;  /* 0x0000023414ea7981 */ /* 0x000564000c1e1520 */
.L_x_67:
[----:B------:R-:W-:Y:S05]  /*19f70*/  BSYNC B1 ;  /* 0x0000000000017941 */ /* 0x000fea0003800000 */
.L_x_66:
[----:B-----5:R3:W-:Y:S04]  /*19f80*/  STL [R1+0x3f8], R3 ;  /* 0x0003f80301007387 */ /* 0x0207e80000100800 */
[----:B---3--:R-:W3:Y:S01]  /*19f90*/  LDL.LU R3, [R1+0x34c] ;  /* 0x00034c0001037983 */ /* 0x008ee20000300800 */
[----:B------:R-:W-:-:S04]  /*19fa0*/  IMAD.U32 R235, R234, 0x10000, RZ ;  /* 0x00010000eaeb7824 */ /* 0x000fc800078e00ff */
[----:B------:R-:W-:Y:S01]  /*19fb0*/  FMUL R235, R235, R16 ;  /* 0x00000010ebeb7220 */ /* 0x000fe20000400000 */
[----:B------:R-:W-:Y:S03]  /*19fc0*/  BSSY B1, `(.L_x_68) ;  /* 0x0000009000017945 */ /* 0x000fe60003800000 */
[----:B---3--:R-:W-:Y:S02]  /*19fd0*/  FFMA R235, R3, R2, R235 ;  /* 0x0000000203eb7223 */ /* 0x008fe400000000eb */
[----:B------:R3:W5:Y:S03]  /*19fe0*/  LDL.LU R3, [R1+0x3f8] ;  /* 0x0003f80001037983 */ /* 0x0007660000300800 */
[----:B------:R-:W-:-:S05]  /*19ff0*/  F2FP.BF16.F32.PACK_AB R235, RZ, R235 ;  /* 0x000000ebffeb723e */ /* 0x000fca00000010ff */
[----:B------:R3:W-:Y:S01]  /*1a000*/  @P4 STG.E.U16 desc[UR52][R18.64+0x2], R235 ;  /* 0x000002eb12004986 */ /* 0x0007e2000c101534 */
[----:B------:R-:W-:-:S04]  /*1a010*/  LOP3.LUT P4, RZ, R17, 0x2, RZ, 0xc0, !PT ;  /* 0x0000000211ff7812 */ /* 0x000fc8000788c0ff */
[----:B------:R-:W-:-:S13]  /*1a020*/  ISETP.GT.AND P4, PT, R0, 0x80, P4 ;  /* 0x000000800000780c */ /* 0x000fda0002784270 */
[----:B---3--:R-:W-:Y:S05]  /*1a030*/  @!P4 BRA `(.L_x_69) ;  /* 0x000000000004c947 */ /* 0x008fea0003800000 */
[----:B------:R3:W5:Y:S02]  /*1a040*/  LDG.E.LTC128B.U16 R234, desc[UR52][R22.64+0x10] ;  /* 0x0000103416ea7981 */ /* 0x000764000c1e1520 */
.L_x_69:
[----:B------:R-:W-:Y:S05]  /*1a050*/  BSYNC B1 ;  /* 0x0000000000017941 */ /* 0x000fea0003800000 */
.L_x_68:
[----:B-----5:R4:W-:Y:S04]  /*1a060*/  STL [R1+0x3f8], R3 ;  /* 0x0003f80301007387 */ /* 0x0209e80000100800 */
[----:B----4-:R-:W4:Y:S01]  /*1a070*/  LDL.LU R3, [R1+0x350] ;  /* 0x0003500001037983 */ /* 0x010f220000300800 */
[----:B------:R-:W-:-:S04]  /*1a080*/  IMAD.U32 R235, R234, 0x10000, RZ ;  /* 0x00010000eaeb7824 */ /* 0x000fc800078e00ff */
[----:B------:R-:W-:Y:S01]  /*1a090*/  FMUL R235, R235, R16 ;  /* 0x00000010ebeb7220 */ /* 0x000fe20000400000 */
[----:B------:R-:W-:Y:S03]  /*1a0a0*/  BSSY B1, `(.L_x_70) ;  /* 0x0000008000017945 */ /* 0x000fe60003800000 */
[----:B----4-:R-:W-:Y:S02]  /*1a0b0*/  FFMA R235, R3, R2, R235 ;  /* 0x0000000203eb7223 */ /* 0x010fe400000000eb */
[----:B------:R4:W5:Y:S03]  /*1a0c0*/  LDL.LU R3, [R1+0x3f8] ;  /* 0x0003f80001037983 */ /* 0x0009660000300800 */
[----:B------:R-:W-:-:S05]  /*1a0d0*/  F2FP.BF16.F32.PACK_AB R235, RZ, R235 ;  /* 0x000000ebffeb723e */ /* 0x000fca00000010ff */
[----:B------:R4:W-:Y:S01]  /*1a0e0*/  @P4 STG.E.U16 desc[UR52][R12.64+0x10], R235 ;  /* 0x000010eb0c004986 */ /* 0x0009e2000c101534 */
[----:B------:R-:W-:-:S13]  /*1a0f0*/  ISETP.GT.AND P4, PT, R0, 0x80, P6 ;  /* 0x000000800000780c */ /* 0x000fda0003784270 */
[----:B----4-:R-:W-:Y:S05]  /*1a100*/  @!P4 BRA `(.L_x_71) ;  /* 0x000000000004c947 */ /* 0x010fea0003800000 */
[----:B------:R4:W5:Y:S02]  /*1a110*/  LDG.E.LTC128B.U16 R234, desc[UR52][R22.64+0x12] ;  /* 0x0000123416ea7981 */ /* 0x000964000c1e1520 */
.L_x_71:
[----:B------:R-:W-:Y:S05]  /*1a120*/  BSYNC B1 ;  /* 0x0000000000017941 */ /* 0x000fea0003800000 */
.L_x_70:
[----:B-----5:R0:W-:Y:S04]  /*1a130*/  STL [R1+0x400], R3 ;  /* 0x0004000301007387 */ /* 0x0201e80000100800 */
[----:B0-----:R-:W2:Y:S04]  /*1a140*/  LDL.LU R3, [R1+0x354] ;  /* 0x0003540001037983 */ /* 0x001ea80000300800 */
[----:B------:R0:W-:Y:S04]  /*1a150*/  STL.64 [R1+0x3f8], R4 ;  /* 0x0003f80401007387 */ /* 0x0001e80000100a00 */
[----:B0-----:R-:W3:Y:S01]  /*1a160*/  LDL.64 R4, [R1+0x340] ;  /* 0x0003400001047983 */ /* 0x001ee20000100a00 */
[----:B------:R-:W-:-:S04]  /*1a170*/  IMAD.U32 R235, R234, 0x10000, RZ ;  /* 0x00010000eaeb7824 */ /* 0x000fc800078e00ff */
[----:B------:R-:W-:-:S04]  /*1a180*/  FMUL R235, R235, R16 ;  /* 0x00000010ebeb7220 */ /* 0x000fc80000400000 */
[----:B--2---:R-:W-:Y:S02]  /*1a190*/  FFMA R235, R3, R2, R235 ;  /* 0x0000000203eb7223 */ /* 0x004fe400000000eb */
[----:B------:R0:W5:Y:S03]  /*1a1a0*/  LDL.LU R3, [R1+0x400] ;  /* 0x0004000001037983 */ /* 0x0001660000300800 */
[----:B------:R-:W-:-:S05]  /*1a1b0*/  F2FP.BF16.F32.PACK_AB R235, RZ, R235 ;  /* 0x000000ebffeb723e */ /* 0x000fca00000010ff */
[----:B---3--:R2:W-:Y:S04]  /*1a1c0*/  @P4 STG.E.U16 desc[UR52][R4.64+0x12], R235 ;  /* 0x000012eb04004986 */ /* 0x0085e8000c101534 */
[----:B--2---:R0:W5:Y:S01]  /*1a1d0*/  LDL.LU.64 R4, [R1+0x3f8] ;  /* 0x0003f80001047983 */ /* 0x0041620000300a00 */
[----:B------:R-:W-:Y:S01]  /*1a1e0*/  LOP3.LUT P4, RZ, R17, 0x2, RZ, 0xc0, !PT ;  /* 0x0000000211ff7812 */ /* 0x000fe2000788c0ff */
[----:B------:R-:W-:Y:S03]  /*1a1f0*/  BSSY B1, `(.L_x_72) ;  /* 0x0000004000017945 */ /* 0x000fe60003800000 */
[----:B------:R-:W-:-:S13]  /*1a200*/  ISETP.GT.AND P4, PT, R0, 0x88, P4 ;  /* 0x000000880000780c */ /* 0x000fda0002784270 */
[----:B0-----:R-:W-:Y:S05]  /*1a210*/  @!P4 BRA `(.L_x_73) ;  /* 0x000000000004c947 */ /* 0x001fea0003800000 */
[----:B------:R0:W5:Y:S02]  /*1a220*/  LDG.E.LTC128B.U16 R234, desc[UR52][R20.64+0x10] ;  /* 0x0000103414ea7981 */ /* 0x000164000c1e1520 */
.L_x_73:
[----:B------:R-:W-:Y:S05]  /*1a230*/  BSYNC B1 ;  /* 0x0000000000017941 */ /* 0x000fea0003800000 */
.L_x_72:
[----:B-----5:R2:W-:Y:S04]  /*1a240*/  STL [R1+0x3f8], R3 ;  /* 0x0003f80301007387 */ /* 0x0205e80000100800 */
[----:B--2---:R-:W2:Y:S01]  /*1a250*/  LDL.LU R3, [R1+0x358] ;  /* 0x0003580001037983 */ /* 0x004ea20000300800 */
[----:B------:R-:W-:-:S04]  /*1a260*/  IMAD.U32 R235, R234, 0x10000, RZ ;  /* 0x00010000eaeb7824 */ /* 0x000fc800078e00ff */
[----:B------:R-:W-:Y:S01]  /*1a270*/  FMUL R235, R235, R16 ;  /* 0x00000010ebeb7220 */ /* 0x000fe20000400000 */
[----:B------:R-:W-:Y:S03]  /*1a280*/  BSSY B1, `(.L_x_74) ;  /* 0x0000008000017945 */ /* 0x000fe60003800000 */
[----:B--2---:R-:W-:Y:S02]  /*1a290*/  FFMA R235, R3, R2, R235 ;  /* 0x0000000203eb7223 */ /* 0x004fe400000000eb */
[----:B------:R2:W5:Y:S03]  /*1a2a0*/  LDL.LU R3, [R1+0x3f8] ;  /* 0x0003f80001037983 */ /* 0x0005660000300800 */
[----:B------:R-:W-:-:S05]  /*1a2b0*/  F2FP.BF16.F32.PACK_AB R235, RZ, R235 ;  /* 0x000000ebffeb723e */ /* 0x000fca00000010ff */
[----:B------:R2:W-:Y:S01]  /*1a2c0*/  @P4 STG.E.U16 desc[UR52][R14.64+0x10], R235 ;  /* 0x000010eb0e004986 */ /* 0x0005e2000c101534 */
[----:B------:R-:W-:-:S13]  /*1a2d0*/  ISETP.GT.AND P4, PT, R0, 0x88, P6 ;  /* 0x000000880000780c */ /* 0x000fda0003784270 */
[----:B--2---:R-:W-:Y:S05]  /*1a2e0*/  @!P4 BRA `(.L_x_75) ;  /* 0x000000000004c947 */ /* 0x004fea0003800000 */
[----:B------:R2:W5:Y:S02]  /*1a2f0*/  LDG.E.LTC128B.U16 R234, desc[UR52][R20.64+0x12] ;  /* 0x0000123414ea7981 */ /* 0x000564000c1e1520 */
.L_x_75:
[----:B------:R-:W-:Y:S05]  /*1a300*/  BSYNC B1 ;  /* 0x0000000000017941 */ /* 0x000fea0003800000 */
.L_x_74:
[----:B------:R3:W-:Y:S04]  /*1a310*/  STL.64 [R1+0x3f8], R4 ;  /* 0x0003f80401007387 */ /* 0x0007e80000100a00 */
[----:B---3--:R-:W3:Y:S01]  /*1a320*/  LDL.LU R5, [R1+0x35c] ;  /* 0x00035c0001057983 */ /* 0x008ee20000300800 */
[----:B-----5:R-:W-:Y:S01]  /*1a330*/  SHF.L.U32 R235, R234, 0x10, RZ ;  /* 0x00000010eaeb7819 */ /* 0x020fe200000006ff */
[----:B------:R-:W-:-:S04]  /*1a340*/  IMAD.MOV.U32 R4, RZ, RZ, R18 ;  /* 0x000000ffff047224 */ /* 0x000fc800078e0012 */
[----:B------:R-:W-:-:S04]  /*1a350*/  FMUL R235, R235, R16 ;  /* 0x00000010ebeb7220 */ /* 0x000fc80000400000 */
[----:B---3--:R-:W-:Y:S01]  /*1a360*/  FFMA R235, R5, R2, R235 ;  /* 0x0000000205eb7223 */ /* 0x008fe200000000eb */
[----:B------:R-:W-:-:S04]  /*1a370*/  IMAD.MOV.U32 R5, RZ, RZ, R19 ;  /* 0x000000ffff057224 */ /* 0x000fc800078e0013 */
[----:B------:R-:W-:Y:S01]  /*1a380*/  F2FP.BF16.F32.PACK_AB R235, RZ, R235 ;  /* 0x000000ebffeb723e */ /* 0x000fe200000010ff */
[----:B------:R-:W-:Y:S04]  /*1a390*/  STL.64 [R1+0x348], R4 ;  /* 0x0003480401007387 */ /* 0x000fe80000100a00 */
[----:B------:R3:W-:Y:S04]  /*1a3a0*/  @P4 STG.E.U16 desc[UR52][R4.64+0x12], R235 ;  /* 0x000012eb04004986 */ /* 0x0007e8000c101534 */
[----:B---3--:R3:W5:Y:S01]  /*1a3b0*/  LDL.LU.64 R4, [R1+0x3f8] ;  /* 0x0003f80001047983 */ /* 0x0087620000300a00 */
[----:B------:R-:W-:Y:S01]  /*1a3c0*/  ISETP.GT.AND P4, PT, R0, 0x80, P3 ;  /* 0x000000800000780c */ /* 0x000fe20001f84270 */
[----:B------:R-:W-:Y:S01]  /*1a3d0*/  BSSY B1, `(.L_x_76) ;  /* 0x0000004000017945 */ /* 0x000fe20003800000 */
[----:B------:R-:W-:-:S11]  /*1a3e0*/  PRMT R18, R234, 0x7610, R18 ;  /* 0x00007610ea127816 */ /* 0x000fd60000000012 */
[----:B---3--:R-:W-:Y:S05]  /*1a3f0*/  @!P4 BRA `(.L_x_77) ;  /* 0x000000000004c947 */ /* 0x008fea0003800000 */
[----:B------:R3:W5:Y:S02]  /*1a400*/  LDG.E.LTC128B.U16 R18, desc[UR52][R22.64+0x20] ;  /* 0x0000203416127981 */ /* 0x000764000c1e1520 */
.L_x_77:
[----:B------:R-:W-:Y:S05]  /*1a410*/  BSYNC B1 ;  /* 0x0000000000017941 */ /* 0x000fea0003800000 */
.L_x_76:
[----:B------:R-:W2:Y:S01]  /*1a420*/  LDL.LU R234, [R1+0x360] ;  /* 0x0003600001ea7983 */ /* 0x000ea20000300800 */
[----:B-----5:R-:W-:Y:S01]  /*1a430*/  IMAD.U32 R19, R18, 0x10000, RZ ;  /* 0x0001000012137824 */ /* 0x020fe200078e00ff */
[----:B------:R-:W-:Y:S03]  /*1a440*/  BSSY B1, `(.L_x_78) ;  /* 0x0000008000017945 */ /* 0x000fe60003800000 */
[----:B------:R-:W-:-:S04]  /*1a450*/  FMUL R19, R19, R16 ;  /* 0x0000001013137220 */ /* 0x000fc80000400000 */
[----:B--2---:R-:W-:-:S05]  /*1a460*/  FFMA R19, R234, R2, R19 ;  /* 0x00000002ea137223 */ /* 0x004fca0000000013 */
[----:B------:R-:W-:-:S05]  /*1a470*/  F2FP.BF16.F32.PACK_AB R19, RZ, R19 ;  /* 0x00000013ff13723e */ /* 0x000fca00000010ff */
[----:B------:R2:W-:Y:S01]  /*1a480*/  @P4 STG.E.U16 desc[UR52][R12.64+0x20], R19 ;  /* 0x000020130c004986 */ /* 0x0005e2000c101534 */
[----:B------:R-:W-:-:S13]  /*1a490*/  ISETP.GT.AND P4, PT, R0, 0x80, P2 ;  /* 0x000000800000780c */ /* 0x000fda0001784270 */
[----:B--2---:R-:W-:Y:S05]  /*1a4a0*/  @!P4 BRA `(.L_x_79) ;  /* 0x000000000004c947 */ /* 0x004fea0003800000 */
[----:B------:R2:W5:Y:S02]  /*1a4b0*/  LDG.E.LTC128B.U16 R18, desc[UR52][R22.64+0x22] ;  /* 0x0000223416127981 */ /* 0x000564000c1e1520 */
.L_x_79:
[----:B------:R-:W-:Y:S05]  /*1a4c0*/  BSYNC B1 ;  /* 0x0000000000017941 */ /* 0x000fea0003800000 */
.L_x_78:
[----:B------:R0:W-:Y:S04]  /*1a4d0*/  STL [R1+0x3f8], R3 ;  /* 0x0003f80301007387 */ /* 0x0001e80000100800 */
[----:B0-----:R-:W3:Y:S04]  /*1a4e0*/  LDL.LU R3, [R1+0x364] ;  /* 0x0003640001037983 */ /* 0x001ee80000300800 */
[----:B------:R-:W4:Y:S01]  /*1a4f0*/  LDL.64 R234, [R1+0x340] ;  /* 0x0003400001ea7983 */ /* 0x000f220000100a00 */
[----:B-----5:R-:W-:-:S04]  /*1a500*/  IMAD.U32 R19, R18, 0x10000, RZ ;  /* 0x0001000012137824 */ /* 0x020fc800078e00ff */
[----:B------:R-:W-:-:S04]  /*1a510*/  FMUL R19, R19, R16 ;  /* 0x0000001013137220 */ /* 0x000fc80000400000 */
[----:B---3--:R-:W-:Y:S02]  /*1a520*/  FFMA R19, R3, R2, R19 ;  /* 0x0000000203137223 */ /* 0x008fe40000000013 */
[----:B------:R0:W5:Y:S01]  /*1a530*/  LDL.LU R3, [R1+0x3f8] ;  /* 0x0003f80001037983 */ /* 0x0001620000300800 */
[----:B------:R-:W-:Y:S02]  /*1a540*/  BSSY B1, `(.L_x_80) ;  /* 0x0000006000017945 */ /* 0x000fe40003800000 */
[----:B------:R-:W-:-:S05]  /*1a550*/  F2FP.BF16.F32.PACK_AB R19, RZ, R19 ;  /* 0x00000013ff13723e */ /* 0x000fca00000010ff */
[----:B----4-:R0:W-:Y:S01]  /*1a560*/  @P4 STG.E.U16 desc[UR52][R234.64+0x22], R19 ;  /* 0x00002213ea004986 */ /* 0x0101e2000c101534 */
[----:B------:R-:W-:-:S13]  /*1a570*/  ISETP.GT.AND P4, PT, R0, 0x88, P3 ;  /* 0x000000880000780c */ /* 0x000fda0001f84270 */
[----:B0-----:R-:W-:Y:S05]  /*1a580*/  @!P4 BRA `(.L_x_81) ;  /* 0x000000000004c947 */ /* 0x001fea0003800000 */
[----:B------:R0:W5:Y:S02]  /*1a590*/  LDG.E.LTC128B.U16 R18, desc[UR52][R20.64+0x20] ;  /* 0x0000203414127981 */ /* 0x000164000c1e1520 */
.L_x_81:
[----:B------:R-:W-:Y:S05]  /*1a5a0*/  BSYNC B1 ;  /* 0x0000000000017941 */ /* 0x000fea0003800000 */
.L_x_80:
        /* <DEDUP_REMOVED lines=10> */
.L_x_83:
[----:B------:R-:W-:Y:S05]  /*1a650*/  BSYNC B1 ;  /* 0x0000000000017941 */ /* 0x000fea0003800000 */
.L_x_82:
[----:B------:R4:W-:Y:S04]  /*1a660*/  STL [R1+0x3f8], R3 ;  /* 0x0003f80301007387 */ /* 0x0009e80000100800 */
[----:B----4-:R-:W4:Y:S04]  /*1a670*/  LDL.LU R3, [R1+0x36c] ;  /* 0x00036c0001037983 */ /* 0x010f280000300800 */
[----:B------:R-:W2:Y:S01]  /*1a680*/  LDL.64 R234, [R1+0x348] ;  /* 0x0003480001ea7983 */ /* 0x000ea20000100a00 */
[----:B-----5:R-:W-:-:S04]  /*1a690*/  IMAD.U32 R19, R18, 0x10000, RZ ;  /* 0x0001000012137824 */ /* 0x020fc800078e00ff */
[----:B------:R-:W-:-:S04]  /*1a6a0*/  FMUL R19, R19, R16 ;  /* 0x0000001013137220 */ /* 0x000fc80000400000 */
[----:B----4-:R-:W-:Y:S02]  /*1a6b0*/  FFMA R19, R3, R2, R19 ;  /* 0x0000000203137223 */ /* 0x010fe40000000013 */
[----:B------:R4:W5:Y:S01]  /*1a6c0*/  LDL.LU R3, [R1+0x3f8] ;  /* 0x0003f80001037983 */ /* 0x0009620000300800 */
[----:B------:R-:W-:Y:S02]  /*1a6d0*/  BSSY B1, `(.L_x_84) ;  /* 0x0000006000017945 */ /* 0x000fe40003800000 */
[----:B------:R-:W-:-:S05]  /*1a6e0*/  F2FP.BF16.F32.PACK_AB R19, RZ, R19 ;  /* 0x00000013ff13723e */ /* 0x000fca00000010ff */
[----:B--2---:R4:W-:Y:S01]  /*1a6f0*/  @P4 STG.E.U16 desc[UR52][R234.64+0x22], R19 ;  /* 0x00002213ea004986 */ /* 0x0049e2000c101534 */
[----:B------:R-:W-:-:S13]  /*1a700*/  ISETP.GT.AND P4, PT, R0, 0x80, P1 ;  /* 0x000000800000780c */ /* 0x000fda0000f84270 */
[----:B----4-:R-:W-:Y:S05]  /*1a710*/  @!P4 BRA `(.L_x_85) ;  /* 0x000000000004c947 */ /* 0x010fea0003800000 */
[----:B------:R2:W5:Y:S02]  /*1a720*/  LDG.E.LTC128B.U16 R18, desc[UR52][R22.64+0x30] ;  /* 0x0000303416127981 */ /* 0x000564000c1e1520 */
.L_x_85:
[----:B------:R-:W-:Y:S05]  /*1a730*/  BSYNC B1 ;  /* 0x0000000000017941 */ /* 0x000fea0003800000 */
.L_x_84:
[----:B------:R-:W4:Y:S01]  /*1a740*/  LDL.LU R234, [R1+0x370] ;  /* 0x0003700001ea7983 */ /* 0x000f220000300800 */
[----:B-----5:R-:W-:Y:S01]  /*1a750*/  SHF.L.U32 R19, R18, 0x10, RZ ;  /* 0x0000001012137819 */ /* 0x020fe200000006ff */
[----:B------:R-:W-:Y:S04]  /*1a760*/  BSSY B1, `(.L_x_86) ;  /* 0x0000009000017945 */ /* 0x000fe80003800000 */
[----:B------:R-:W-:-:S04]  /*1a770*/  FMUL R19, R19, R16 ;  /* 0x0000001013137220 */ /* 0x000fc80000400000 */
[----:B----4-:R-:W-:-:S05]  /*1a780*/  FFMA R19, R234, R2, R19 ;  /* 0x00000002ea137223 */ /* 0x010fca0000000013 */
[----:B------:R-:W-:-:S05]  /*1a790*/  F2FP.BF16.F32.PACK_AB R19, RZ, R19 ;  /* 0x00000013ff13723e */ /* 0x000fca00000010ff */
[----:B------:R4:W-:Y:S01]  /*1a7a0*/  @P4 STG.E.U16 desc[UR52][R12.64+0x30], R19 ;  /* 0x000030130c004986 */ /* 0x0009e2000c101534 */
[----:B------:R-:W-:Y:S02]  /*1a7b0*/  ISETP.GT.AND P4, PT, R0, 0x80, P0 ;  /* 0x000000800000780c */ /* 0x000fe40000784270 */
[----:B----4-:R-:W-:-:S11]  /*1a7c0*/  PRMT R12, R18, 0x7610, R12 ;  /* 0x00007610120c7816 */ /* 0x010fd6000000000c */
[----:B------:R-:W-:Y:S05]  /*1a7d0*/  @!P4 BRA `(.L_x_87) ;  /* 0x000000000004c947 */ /* 0x000fea0003800000 */
[----:B------:R4:W5:Y:S02]  /*1a7e0*/  LDG.E.LTC128B.U16 R12, desc[UR52][R22.64+0x32] ;  /* 0x00003234160c7981 */ /* 0x000964000c1e1520 */
.L_x_87:
[----:B------:R-:W-:Y:S05]  /*1a7f0*/  BSYNC B1 ;  /* 0x0000000000017941 */ /* 0x000fea0003800000 */
.L_x_86:
[----:B------:R-:W2:Y:S04]  /*1a800*/  LDL.LU R235, [R1+0x374] ;  /* 0x0003740001eb7983 */ /* 0x000ea80000300800 */
[----:B------:R-:W3:Y:S01]  /*1a810*/  LDL.64 R18, [R1+0x340] ;  /* 0x0003400001127983 */ /* 0x000ee20000100a00 */
[C---:B-----5:R-:W-:Y:S01]  /*1a820*/  IMAD.U32 R13, R12.reuse, 0x10000, RZ ;  /* 0x000100000c0d7824 */ /* 0x060fe200078e00ff */
[----:B------:R-:W-:Y:S01]  /*1a830*/  BSSY B1, `(.L_x_88) ;  /* 0x0000009000017945 */ /* 0x000fe20003800000 */
[----:B------:R-:W-:Y:S02]  /*1a840*/  PRMT R234, R12, 0x7610, R234 ;  /* 0x000076100cea7816 */ /* 0x000fe400000000ea */
[----:B------:R-:W-:-:S04]  /*1a850*/  FMUL R13, R13, R16 ;  /* 0x000000100d0d7220 */ /* 0x000fc80000400000 */
[----:B--2---:R-:W-:-:S05]  /*1a860*/  FFMA R13, R235, R2, R13 ;  /* 0x00000002eb0d7223 */ /* 0x004fca000000000d */
[----:B------:R-:W-:-:S05]  /*1a870*/  F2FP.BF16.F32.PACK_AB R13, RZ, R13 ;  /* 0x0000000dff0d723e */ /* 0x000fca00000010ff */
[----:B---3--:R2:W-:Y:S01]  /*1a880*/  @P4 STG.E.U16 desc[UR52][R18.64+0x32], R13 ;  /* 0x0000320d12004986 */ /* 0x0085e2000c101534 */
[----:B------:R-:W-:-:S13]  /*1a890*/  ISETP.GT.AND P4, PT, R0, 0x88, P1 ;  /* 0x000000880000780c */ /* 0x000fda0000f84270 */
[----:B--2---:R-:W-:Y:S05]  /*1a8a0*/  @!P4 BRA `(.L_x_89) ;  /* 0x000000000004c947 */ /* 0x004fea0003800000 */
[----:B------:R2:W5:Y:S02]  /*1a8b0*/  LDG.E.LTC128B.U16 R234, desc[UR52][R20.64+0x30] ;  /* 0x0000303414ea7981 */ /* 0x000564000c1e1520 */
.L_x_89:
[----:B------:R-:W-:Y:S05]  /*1a8c0*/  BSYNC B1 ;  /* 0x0000000000017941 */ /* 0x000fea0003800000 */
.L_x_88:
[----:B------:R-:W3:Y:S04]  /*1a8d0*/  LDL.LU R18, [R1+0x378] ;  /* 0x0003780001127983 */ /* 0x000ee80000300800 */
[----:B------:R-:W4:Y:S01]  /*1a8e0*/  LDL R13, [R1+0x3e8] ;  /* 0x0003e800010d7983 */ /* 0x000f220000100800 */
[----:B-----5:R-:W-:-:S04]  /*1a8f0*/  IMAD.U32 R12, R234, 0x10000, RZ ;  /* 0x00010000ea0c7824 */ /* 0x020fc800078e00ff */
[----:B------:R-:W-:-:S04]  /*1a900*/  FMUL R12, R12, R16 ;  /* 0x000000100c0c7220 */ /* 0x000fc80000400000 */
[----:B---3--:R-:W-:-:S05]  /*1a910*/  FFMA R12, R18, R2, R12 ;  /* 0x00000002120c7223 */ /* 0x008fca000000000c */
[----:B------:R-:W-:-:S05]  /*1a920*/  F2FP.BF16.F32.PACK_AB R12, RZ, R12 ;  /* 0x0000000cff0c723e */ /* 0x000fca00000010ff */
[----:B------:R4:W-:Y:S02]  /*1a930*/  @P4 STG.E.U16 desc[UR52][R14.64+0x30], R12 ;  /* 0x0000300c0e004986 */ /* 0x0009e4000c101534 */
[----:B----4-:R-:W-:-:S05]  /*1a940*/  IADD3 R15, P4, R13, 0x100, RZ ;  /* 0x000001000d0f7810 */ /* 0x010fca0007f9e0ff */
[----:B------:R-:W-:-:S04]  /*1a950*/  IMAD.X R12, RZ, RZ, UR7, P4 ;  /* 0x00000007ff0c7e24 */ /* 0x000fc8000a0e06ff */
[----:B------:R-:W-:-:S04]  /*1a960*/  IMAD R12, R12, R8, RZ ;  /* 0x000000080c0c7224 */ /* 0x000fc800078e02ff */
[C---:B------:R-:W-:Y:S02]  /*1a970*/  IMAD R18, R15.reuse, R9, R12 ;  /* 0x000000090f127224 */ /* 0x040fe400078e020c */
[----:B------:R-:W3:Y:S01]  /*1a980*/  LDL.64 R12, [R1+0x3c8] ;  /* 0x0003c800010c7983 */ /* 0x000ee20000100a00 */
[----:B------:R-:W-:Y:S01]  /*1a990*/  BSSY B1, `(.L_x_90) ;  /* 0x000000a000017945 */ /* 0x000fe20003800000 */
[----:B------:R-:W-:Y:S02]  /*1a9a0*/  PRMT R14, R234, 0x7610, R14 ;  /* 0x00007610ea0e7816 */ /* 0x000fe4000000000e */
[----:B------:R4:W-:Y:S01]  /*1a9b0*/  STL [R1+0x350], R18 ;  /* 0x0003501201007387 */ /* 0x0009e20000100800 */
[----:B---3--:R-:W-:-:S04]  /*1a9c0*/  IMAD.WIDE.U32 R12, R15, R8, R12 ;  /* 0x000000080f0c7225 */ /* 0x008fc800078e000c */
[----:B------:R-:W-:Y:S01]  /*1a9d0*/  IMAD.IADD R13, R13, 0x1, R18 ;  /* 0x000000010d0d7824 */ /* 0x000fe200078e0212 */
[----:B----4-:R-:W-:-:S04]  /*1a9e0*/  LEA R18, P4, R12, R6, 0x1 ;  /* 0x000000060c127211 */ /* 0x010fc800078808ff */
[----:B------:R-:W-:Y:S02]  /*1a9f0*/  LEA.HI.X R19, R12, R7, R13, 0x1, P4 ;  /* 0x000000070c137211 */ /* 0x000fe400020f0c0d */
[----:B------:R-:W-:-:S13]  /*1aa00*/  ISETP.GT.AND P4, PT, R0, 0x88, P0 ;  /* 0x000000880000780c */ /* 0x000fda0000784270 */
[----:B------:R-:W-:Y:S05]  /*1aa10*/  @!P4 BRA `(.L_x_91) ;  /* 0x000000000004c947 */ /* 0x000fea0003800000 */
[----:B------:R3:W5:Y:S02]  /*1aa20*/  LDG.E.LTC128B.U16 R14, desc[UR52][R20.64+0x32] ;  /* 0x00003234140e7981 */ /* 0x000764000c1e1520 */
.L_x_91:
[----:B------:R-:W-:Y:S05]  /*1aa30*/  BSYNC B1 ;  /* 0x0000000000017941 */ /* 0x000fea0003800000 */
.L_x_90:
[----:B------:R4:W-:Y:S04]  /*1aa40*/  STL [R1+0x418], R9 ;  /* 0x0004180901007387 */ /* 0x0009e80000100800 */
[----:B----4-:R-:W4:Y:S04]  /*1aa50*/  LDL.LU R9, [R1+0x37c] ;  /* 0x00037c0001097983 */ /* 0x010f280000300800 */
[----:B------:R-:W4:Y:S04]  /*1aa60*/  LDL.64 R234, [R1+0x348] ;  /* 0x0003480001ea7983 */ /* 0x000f280000100a00 */
[----:B------:R0:W-:Y:S04]  /*1aa70*/  STL.64 [R1+0x410], R22 ;  /* 0x0004101601007387 */ /* 0x0001e80000100a00 */
[----:B0-----:R-:W4:Y:S01]  /*1aa80*/  LDL.64 R22, [R1+0x3c0] ;  /* 0x0003c00001167983 */ /* 0x001f220000100a00 */
[----:B-----5:R-:W-:Y:S01]  /*1aa90*/  IMAD.U32 R12, R14, 0x10000, RZ ;  /* 0x000100000e0c7824 */ /* 0x020fe200078e00ff */
[----:B------:R-:W-:-:S02]  /*1aaa0*/  USHF.L.U64.HI UR4, UR8, 0x9, UR9 ;  /* 0x0000000908047899 */ /* 0x000fc40008010209 */
[----:B------:R-:W4:Y:S01]  /*1aab0*/  LDL.LU R13, [R1+0x300] ;  /* 0x00030000010d7983 */ /* 0x000f220000300800 */
[----:B------:R-:W-:-:S03]  /*1aac0*/  FMUL R12, R12, R16 ;  /* 0x000000100c0c7220 */ /* 0x000fc60000400000 */
[----:B------:R2:W-:Y:S04]  /*1aad0*/  STL.64 [R1+0x408], R20 ;  /* 0x0004081401007387 */ /* 0x0005e80000100a00 */
[----:B--23--:R-:W2:Y:S04]  /*1aae0*/  LDL.64 R20, [R1+0x3e0] ;  /* 0x0003e00001147983 */ /* 0x00cea80000100a00 */
[----:B------:R0:W-:Y:S04]  /*1aaf0*/  STL [R1+0x400], R3 ;  /* 0x0004000301007387 */ /* 0x0001e80000100800 */
[----:B0-----:R-:W3:Y:S04]  /*1ab00*/  LDL.LU R3, [R1+0x350] ;  /* 0x0003500001037983 */ /* 0x001ee80000300800 */
[----:B------:R0:W-:Y:S04]  /*1ab10*/  STL.64 [R1+0x3f8], R4 ;  /* 0x0003f80401007387 */ /* 0x0001e80000100a00 */
[----:B0-----:R-:W2:Y:S01]  /*1ab20*/  LDL.64 R4, [R1+0x3c8] ;  /* 0x0003c80001047983 */ /* 0x001ea20000100a00 */
[----:B----4-:R-:W-:-:S03]  /*1ab30*/  FFMA R12, R9, R2, R12 ;  /* 0x00000002090c7223 */ /* 0x010fc6000000000c */
[----:B------:R0:W5:Y:S02]  /*1ab40*/  LDL.LU R9, [R1+0x418] ;  /* 0x0004180001097983 */ /* 0x0001640000300800 */
[----:B------:R-:W-:-:S05]  /*1ab50*/  F2FP.BF16.F32.PACK_AB R12, RZ, R12 ;  /* 0x0000000cff0c723e */ /* 0x000fca00000010ff */
[----:B------:R4:W-:Y:S02]  /*1ab60*/  @P4 STG.E.U16 desc[UR52][R234.64+0x32], R12 ;  /* 0x0000320cea004986 */ /* 0x0009e4000c101534 */
[----:B----4-:R-:W-:-:S05]  /*1ab70*/  IMAD.U32 R234, RZ, RZ, UR8 ;  /* 0x00000008ffea7e24 */ /* 0x010fca000f8e00ff */
[----:B------:R-:W-:-:S04]  /*1ab80*/  LEA R234, P4, R234, R22, 0x9 ;  /* 0x00000016eaea7211 */ /* 0x000fc800078848ff */
[----:B------:R-:W-:Y:S02]  /*1ab90*/  IADD3.X R235, R23, UR4, RZ, P4, !PT ;  /* 0x0000000417eb7c10 */ /* 0x000fe4000a7fe4ff */
[----:B------:R-:W-:Y:S01]  /*1aba0*/  ISETP.GT.AND P4, PT, R0, 0x100, P5 ;  /* 0x000001000000780c */ /* 0x000fe20002f84270 */
[----:B------:R0:W5:-:S12]  /*1abb0*/  LDL.LU.64 R22, [R1+0x410] ;  /* 0x0004100001167983 */ /* 0x0001580000300a00 */
[----:B------:R-:W4:Y:S04]  /*1abc0*/  @P4 LDG.E.LTC128B.U16 R14, desc[UR52][R18.64] ;  /* 0x00000034120e4981 */ /* 0x000f28000c1e1520 */
[----:B------:R-:W2:Y:S04]  /*1abd0*/  LDL R18, [R1+0x3d0] ;  /* 0x0003d00001127983 */ /* 0x000ea80000100800 */
[----:B------:R-:W2:Y:S01]  /*1abe0*/  LDL R19, [R1+0x3d4] ;  /* 0x0003d40001137983 */ /* 0x000ea20000100800 */
[----:B----4-:R-:W-:-:S05]  /*1abf0*/  SHF.L.U32 R12, R14, 0x10, RZ ;  /* 0x000000100e0c7819 */ /* 0x010fca00000006ff */
[----:B------:R-:W-:-:S04]  /*1ac00*/  FMUL R12, R12, R16 ;  /* 0x000000100c0c7220 */ /* 0x000fc80000400000 */
[----:B------:R-:W-:-:S05]  /*1ac10*/  FFMA R12, R13, R2, R12 ;  /* 0x000000020d0c7223 */ /* 0x000fca000000000c */
[----:B------:R-:W-:-:S05]  /*1ac20*/  F2FP.BF16.F32.PACK_AB R12, RZ, R12 ;  /* 0x0000000cff0c723e */ /* 0x000fca00000010ff */
[----:B------:R4:W-:Y:S02]  /*1ac30*/  @P4 STG.E.U16 desc[UR52][R234.64], R12 ;  /* 0x0000000cea004986 */ /* 0x0009e4000c101534 */
[----:B----4-:R-:W-:-:S04]  /*1ac40*/  IMAD.WIDE.U32 R12, R15, R8, R10 ;  /* 0x000000080f0c7225 */ /* 0x010fc800078e000a */
[----:B---3--:R-:W-:Y:S02]  /*1ac50*/  IMAD.IADD R13, R3, 0x1, R13 ;  /* 0x00000001030d7824 */ /* 0x008fe400078e020d */
[----:B--2---:R-:W-:-:S04]  /*1ac60*/  IMAD.WIDE.U32 R12, R18, UR42, R12 ;  /* 0x0000002a120c7c25 */ /* 0x004fc8000f8e000c */
[----:B------:R-:W-:Y:S01]  /*1ac70*/  IMAD.IADD R13, R19, 0x1, R13 ;  /* 0x00000001130d7824 */ /* 0x000fe200078e020d */
[----:B------:R-:W-:-:S04]  /*1ac80*/  LEA R18, P4, R12, R6, 0x1 ;  /* 0x000000060c127211 */ /* 0x000fc800078808ff */
[----:B------:R-:W-:Y:S02]  /*1ac90*/  LEA.HI.X R19, R12, R7, R13, 0x1, P4 ;  /* 0x000000070c137211 */ /* 0x000fe400020f0c0d */
[----:B------:R-:W2:Y:S02]  /*1aca0*/  LDL.64 R12, [R1+0x380] ;  /* 0x00038000010c7983 */ /* 0x000ea40000100a00 */
[----:B--2---:R-:W-:-:S04]  /*1acb0*/  IMAD.WIDE.U32 R12, R15, R8, R12 ;  /* 0x000000080f0c7225 */ /* 0x004fc800078e000c */
[----:B------:R-:W-:Y:S01]  /*1acc0*/  IMAD.IADD R3, R3, 0x1, R13 ;  /* 0x0000000103037824 */ /* 0x000fe200078e020d */
[----:B------:R-:W-:Y:S02]  /*1acd0*/  IADD3 R15, P4, R20, R12, RZ ;  /* 0x0000000c140f7210 */ /* 0x000fe40007f9e0ff */
[----:B------:R0:W5:Y:S04]  /*1ace0*/  LDL.LU.64 R20, [R1+0x408] ;  /* 0x0004080001147983 */ /* 0x0001680000300a00 */
[----:B------:R2:W-:Y:S02]  /*1acf0*/  STL [R1+0x360], R3 ;  /* 0x0003600301007387 */ /* 0x0005e40000100800 */
[----:B--2---:R-:W-:Y:S01]  /*1ad00*/  IMAD.X R3, R3, 0x1, R5, P4 ;  /* 0x0000000103037824 */ /* 0x004fe200020e0605 */
[----:B------:R-:W-:-:S04]  /*1ad10*/  LEA R4, P4, R15, R6, 0x1 ;  /* 0x000000060f047211 */ /* 0x000fc800078808ff */
[----:B------:R-:W-:Y:S02]  /*1ad20*/  LEA.HI.X R5, R15, R7, R3, 0x1, P4 ;  /* 0x000000070f057211 */ /* 0x000fe400020f0c03 */
[----:B------:R0:W5:Y:S04]  /*1ad30*/  LDL.LU R3, [R1+0x400] ;  /* 0x0004000001037983 */ /* 0x0001680000300800 */
[----:B------:R2:W-:Y:S04]  /*1ad40*/  STL.64 [R1+0x358], R4 ;  /* 0x0003580401007387 */ /* 0x0005e80000100a00 */
[----:B--2---:R0:W5:Y:S01]  /*1ad50*/  LDL.LU.64 R4, [R1+0x3f8] ;  /* 0x0003f80001047983 */ /* 0x0041620000300a00 */
[----:B------:R-:W-:Y:S01]  /*1ad60*/  LOP3.LUT P4, RZ, R17, 0x4, RZ, 0xc0, !PT ;  /* 0x0000000411ff7812 */ /* 0x000fe2000788c0ff */
[----:B------:R-:W-:Y:S03]  /*1ad70*/  BSSY B1, `(.L_x_92) ;  /* 0x0000004000017945 */ /* 0x000fe60003800000 */
[----:B------:R-:W-:-:S13]  /*1ad80*/  ISETP.GT.AND P4, PT, R0, 0x100, P4 ;  /* 0x000001000000780c */ /* 0x000fda0002784270 */
[----:B0-----:R-:W-:Y:S05]  /*1ad90*/  @!P4 BRA `(.L_x_93) ;  /* 0x000000000004c947 */ /* 0x001fea0003800000 */
[----:B------:R0:W5:Y:S02]  /*1ada0*/  LDG.E.LTC128B.U16 R14, desc[UR52][R18.64+0x2] ;  /* 0x00000234120e7981 */ /* 0x000164000c1e1520 */
.L_x_93:
[----:B------:R-:W-:Y:S05]  /*1adb0*/  BSYNC B1 ;  /* 0x0000000000017941 */ /* 0x000fea0003800000 */
.L_x_92:
[----:B-----5:R2:W-:Y:S04]  /*1adc0*/  STL.64 [R1+0x3f8], R4 ;  /* 0x0003f80401007387 */ /* 0x0205e80000100a00 */
[----:B--2---:R-:W2:Y:S01]  /*1add0*/  LDL.LU R5, [R1+0x304] ;  /* 0x0003040001057983 */ /* 0x004ea20000300800 */
[----:B------:R-:W-:-:S04]  /*1ade0*/  IMAD.U32 R15, R14, 0x10000, RZ ;  /* 0x000100000e0f7824 */ /* 0x000fc800078e00ff */
[----:B------:R-:W-:-:S04]  /*1adf0*/  FMUL R15, R15, R16 ;  /* 0x000000100f0f7220 */ /* 0x000fc80000400000 */
[----:B--2---:R-:W-:Y:S01]  /*1ae00*/  FFMA R15, R5, R2, R15 ;  /* 0x00000002050f7223 */ /* 0x004fe2000000000f */
[----:B------:R-:W-:-:S04]  /*1ae10*/  IMAD.U32 R5, RZ, RZ, UR8 ;  /* 0x00000008ff057e24 */ /* 0x000fc8000f8e00ff */
[----:B------:R-:W-:Y:S02]  /*1ae20*/  F2FP.BF16.F32.PACK_AB R15, RZ, R15 ;  /* 0x0000000fff0f723e */ /* 0x000fe400000010ff */
[----:B------:R-:W-:-:S03]  /*1ae30*/  SHF.L.U32 R5, R5, 0x4, RZ ;  /* 0x0000000405057819 */ /* 0x000fc600000006ff */
[----:B------:R2:W-:Y:S04]  /*1ae40*/  @P4 STG.E.U16 desc[UR52][R234.64+0x2], R15 ;  /* 0x0000020fea004986 */ /* 0x0005e8000c101534 */
[----:B--2---:R-:W2:Y:S01]  /*1ae50*/  LDL R15, [R1+0x3ec] ;  /* 0x0003ec00010f7983 */ /* 0x004ea20000100800 */
[----:B------:R-:W-:Y:S01]  /*1ae60*/  IADD3 R4, P4, R234, R5, RZ ;  /* 0x00000005ea047210 */ /* 0x000fe20007f9e0ff */
[----:B------:R-:W-:Y:S04]  /*1ae70*/  BSSY B1, `(.L_x_94) ;  /* 0x000000a000017945 */ /* 0x000fe80003800000 */
[----:B--2---:R-:W-:-:S05]  /*1ae80*/  IMAD.X R5, R235, 0x1, R15, P4 ;  /* 0x00000001eb057824 */ /* 0x004fca00020e060f */
[----:B------:R2:W-:Y:S01]  /*1ae90*/  STL.64 [R1+0x350], R4 ;  /* 0x0003500401007387 */ /* 0x0005e20000100a00 */
[----:B------:R-:W-:-:S03]  /*1aea0*/  ISETP.GT.AND P4, PT, R0, 0x108, P5 ;  /* 0x000001080000780c */ /* 0x000fc60002f84270 */
[----:B--2---:R2:W5:Y:S04]  /*1aeb0*/  LDL.LU.64 R4, [R1+0x3f8] ;  /* 0x0003f80001047983 */ /* 0x0045680000300a00 */
[----:B------:R2:W-:Y:S06]  /*1aec0*/  STL.S16 [R1+0x300], R14 ;  /* 0x0003000e01007387 */ /* 0x0005ec0000100600 */
[----:B------:R-:W-:Y:S05]  /*1aed0*/  @!P4 BRA `(.L_x_95) ;  /* 0x00000000000cc947 */ /* 0x000fea0003800000 */
[----:B--2---:R-:W2:Y:S04]  /*1aee0*/  LDL.LU.64 R14, [R1+0x358] ;  /* 0x00035800010e7983 */ /* 0x004ea80000300a00 */
[----:B--2---:R-:W2:Y:S04]  /*1aef0*/  LDG.E.LTC128B.U16 R14, desc[UR52][R14.64] ;  /* 0x000000340e0e7981 */ /* 0x004ea8000c1e1520 */
[----:B--2---:R3:W-:Y:S02]  /*1af00*/  STL [R1+0x300], R14 ;  /* 0x0003000e01007387 */ /* 0x0047e40000100800 */
.L_x_95:
[----:B------:R-:W-:Y:S05]  /*1af10*/  BSYNC B1 ;  /* 0x0000000000017941 */ /* 0x000fea0003800000 */
.L_x_94:
[----:B-----5:R4:W-:Y:S04]  /*1af20*/  STL [R1+0x408], R5 ;  /* 0x0004080501007387 */ /* 0x0209e80000100800 */
[----:B----4-:R-:W4:Y:S04]  /*1af30*/  LDL.LU R5, [R1+0x308] ;  /* 0x0003080001057983 */ /* 0x010f280000300800 */
[----:B------:R0:W-:Y:S04]  /*1af40*/  STL.64 [R1+0x400], R8 ;  /* 0x0004000801007387 */ /* 0x0001e80000100a00 */
[----:B------:R-:W4:Y:S04]  /*1af50*/  LDL R15, [R1+0x3d0] ;  /* 0x0003d000010f7983 */ /* 0x000f280000100800 */
[----:B--23--:R-:W2:Y:S04]  /*1af60*/  LDL R14, [R1+0x3d4] ;  /* 0x0003d400010e7983 */ /* 0x00cea80000100800 */
[----:B0-----:R-:W3:Y:S04]  /*1af70*/  LDL.64 R8, [R1+0x350] ;  /* 0x0003500001087983 */ /* 0x001ee80000100a00 */
[----:B------:R0:W-:Y:S04]  /*1af80*/  STL [R1+0x3fc], R4 ;  /* 0x0003fc0401007387 */ /* 0x0001e80000100800 */
[----:B0-----:R-:W4:Y:S04]  /*1af90*/  LDL.LU R4, [R1+0x300] ;  /* 0x0003000001047983 */ /* 0x001f280000300800 */
[----:B------:R-:W-:Y:S01]  /*1afa0*/  STL [R1+0x3f8], R3 ;  /* 0x0003f80301007387 */ /* 0x000fe20000100800 */
[----:B----4-:R-:W-:-:S04]  /*1afb0*/  IMAD.U32 R13, R4, 0x10000, RZ ;  /* 0x00010000040d7824 */ /* 0x010fc800078e00ff */
[----:B------:R-:W-:-:S04]  /*1afc0*/  FMUL R13, R13, R16 ;  /* 0x000000100d0d7220 */ /* 0x000fc80000400000 */
[----:B------:R-:W-:Y:S02]  /*1afd0*/  FFMA R13, R5, R2, R13 ;  /* 0x00000002050d7223 */ /* 0x000fe4000000000d */
[----:B------:R0:W5:Y:S03]  /*1afe0*/  LDL.LU R5, [R1+0x408] ;  /* 0x0004080001057983 */ /* 0x0001660000300800 */
[----:B------:R-:W-:-:S05]  /*1aff0*/  F2FP.BF16.F32.PACK_AB R13, RZ, R13 ;  /* 0x0000000dff0d723e */ /* 0x000fca00000010ff */
[----:B---3--:R3:W-:Y:S04]  /*1b000*/  @P4 STG.E.U16 desc[UR52][R8.64], R13 ;  /* 0x0000000d08004986 */ /* 0x0087e8000c101534 */
[----:B---3--:R0:W5:Y:S04]  /*1b010*/  LDL.LU.64 R8, [R1+0x400] ;  /* 0x0004000001087983 */ /* 0x0081680000300a00 */
[----:B------:R-:W3:Y:S01]  /*1b020*/  LDL.LU R13, [R1+0x360] ;  /* 0x00036000010d7983 */ /* 0x000ee20000300800 */
[----:B------:R-:W-:Y:S02]  /*1b030*/  IADD3 R12, P4, R10, R12, RZ ;  /* 0x0000000c0a0c7210 */ /* 0x000fe40007f9e0ff */
[----:B------:R-:W-:-:S03]  /*1b040*/  PRMT R3, R4, 0x7610, R3 ;  /* 0x0000761004037816 */ /* 0x000fc60000000003 */
[----:B---3--:R-:W-:Y:S02]  /*1b050*/  IMAD.X R13, R11, 0x1, R13, P4 ;  /* 0x000000010b0d7824 */ /* 0x008fe400020e060d */
[----:B------:R-:W-:-:S04]  /*1b060*/  IMAD.WIDE.U32 R12, R15, UR42, R12 ;  /* 0x0000002a0f0c7c25 */ /* 0x000fc8000f8e000c */
[----:B--2---:R-:W-:Y:S01]  /*1b070*/  IMAD.IADD R13, R14, 0x1, R13 ;  /* 0x000000010e0d7824 */ /* 0x004fe200078e020d */
[----:B------:R-:W-:-:S04]  /*1b080*/  LEA R14, P4, R12, R6, 0x1 ;  /* 0x000000060c0e7211 */ /* 0x000fc800078808ff */
[----:B------:R-:W-:Y:S01]  /*1b090*/  LEA.HI.X R15, R12, R7, R13, 0x1, P4 ;  /* 0x000000070c0f7211 */ /* 0x000fe200020f0c0d */
[----:B------:R-:W-:-:S04]  /*1b0a0*/  IMAD.U32 R13, RZ, RZ, UR8 ;  /* 0x00000008ff0d7e24 */ /* 0x000fc8000f8e00ff */
[----:B------:R-:W-:-:S05]  /*1b0b0*/  IMAD.SHL.U32 R13, R13, 0x10, RZ ;  /* 0x000000100d0d7824 */ /* 0x000fca00078e00ff */
[----:B------:R-:W-:Y:S02]  /*1b0c0*/  IADD3 R12, P4, R13, R234, RZ ;  /* 0x000000ea0d0c7210 */ /* 0x000fe40007f9e0ff */
[----:B------:R-:W2:Y:S04]  /*1b0d0*/  LDL R13, [R1+0x3ec] ;  /* 0x0003ec00010d7983 */ /* 0x000ea80000100800 */
[----:B------:R0:W5:Y:S04]  /*1b0e0*/  LDL.LU R4, [R1+0x3fc] ;  /* 0x0003fc0001047983 */ /* 0x0001680000300800 */
[----:B------:R3:W-:Y:S04]  /*1b0f0*/  STL.S16 [R1+0x300], R3 ;  /* 0x0003000301007387 */ /* 0x0007e80000100600 */
[----:B---3--:R0:W5:Y:S01]  /*1b100*/  LDL.LU R3, [R1+0x3f8] ;  /* 0x0003f80001037983 */ /* 0x0081620000300800 */
[----:B------:R-:W-:Y:S01]  /*1b110*/  BSSY B1, `(.L_x_96) ;  /* 0x0000009000017945 */ /* 0x000fe20003800000 */
[----:B--2---:R-:W-:-:S02]  /*1b120*/  IADD3.X R13, R13, R235, RZ, P4, !PT ;  /* 0x000000eb0d0d7210 */ /* 0x004fc400027fe4ff */
[----:B------:R-:W-:-:S04]  /*1b130*/  LOP3.LUT P4, RZ, R17, 0x4, RZ, 0xc0, !PT ;  /* 0x0000000411ff7812 */ /* 0x000fc8000788c0ff */
[----:B------:R-:W-:-:S13]  /*1b140*/  ISETP.GT.AND P4, PT, R0, 0x108, P4 ;  /* 0x000001080000780c */ /* 0x000fda0002784270 */
[----:B0-----:R-:W-:Y:S05]  /*1b150*/  @!P4 BRA `(.L_x_97) ;  /* 0x000000000010c947 */ /* 0x001fea0003800000 */
[----:B------:R0:W-:Y:S04]  /*1b160*/  STL [R1+0x3f8], R0 ;  /* 0x0003f80001007387 */ /* 0x0001e80000100800 */
[----:B0-----:R-:W2:Y:S04]  /*1b170*/  LDG.E.LTC128B.U16 R0, desc[UR52][R14.64+0x2] ;  /* 0x000002340e007981 */ /* 0x001ea8000c1e1520 */
[----:B--2---:R0:W-:Y:S04]  /*1b180*/  STL [R1+0x300], R0 ;  /* 0x0003000001007387 */ /* 0x0041e80000100800 */
[----:B0-----:R0:W5:Y:S02]  /*1b190*/  LDL.LU R0, [R1+0x3f8] ;  /* 0x0003f80001007983 */ /* 0x0011640000300800 */
.L_x_97:
[----:B------:R-:W-:Y:S05]  /*1b1a0*/  BSYNC B1 ;  /* 0x0000000000017941 */ /* 0x000fea0003800000 */
.L_x_96:
[----:B-----5:R-:W-:Y:S04]  /*1b1b0*/  STL [R1+0x410], R9 ;  /* 0x0004100901007387 */ /* 0x020fe80000100800 */
[----:B------:R2:W-:Y:S04]  /*1b1c0*/  STL [R1+0x40c], R8 ;  /* 0x00040c0801007387 */ /* 0x0005e80000100800 */
[----:B--2---:R-:W2:Y:S04]  /*1b1d0*/  LDL.LU R8, [R1+0x30c] ;  /* 0x00030c0001087983 */ /* 0x004ea80000300800 */
[----:B------:R-:W-:Y:S04]  /*1b1e0*/  STL [R1+0x408], R7 ;  /* 0x0004080701007387 */ /* 0x000fe80000100800 */
[----:B------:R-:W-:Y:S04]  /*1b1f0*/  STL [R1+0x404], R6 ;  /* 0x0004040601007387 */ /* 0x000fe80000100800 */
[----:B------:R-:W-:Y:S04]  /*1b200*/  STL [R1+0x400], R5 ;  /* 0x0004000501007387 */ /* 0x000fe80000100800 */
[----:B------:R3:W-:Y:S04]  /*1b210*/  STL [R1+0x3fc], R4 ;  /* 0x0003fc0401007387 */ /* 0x0007e80000100800 */
[----:B---3--:R-:W3:Y:S04]  /*1b220*/  LDL.LU R4, [R1+0x300] ;  /* 0x0003000001047983 */ /* 0x008ee80000300800 */
[----:B------:R4:W-:Y:S01]  /*1b230*/  STL [R1+0x3f8], R3 ;  /* 0x0003f80301007387 */ /* 0x0009e20000100800 */
[----:B---3--:R-:W-:-:S04]  /*1b240*/  IMAD.U32 R9, R4, 0x10000, RZ ;  /* 0x0001000004097824 */ /* 0x008fc800078e00ff */
[----:B------:R-:W-:-:S04]  /*1b250*/  FMUL R9, R9, R16 ;  /* 0x0000001009097220 */ /* 0x000fc80000400000 */
[----:B--2---:R-:W-:Y:S01]  /*1b260*/  FFMA R8, R8, R2, R9 ;  /* 0x0000000208087223 */ /* 0x004fe20000000009 */
[----:B----4-:R-:W-:Y:S01]  /*1b270*/  PRMT R3, R4, 0x7610, R3 ;  /* 0x0000761004037816 */ /* 0x010fe20000000003 */
[----:B------:R2:W5:Y:S03]  /*1b280*/  LDL.LU R9, [R1+0x410] ;  /* 0x0004100001097983 */ /* 0x0005660000300800 */
[----:B------:R-:W-:Y:S02]  /*1b290*/  F2FP.BF16.F32.PACK_AB R7, RZ, R8 ;  /* 0x00000008ff07723e */ /* 0x000fe400000010ff */
[----:B------:R2:W5:Y:S02]  /*1b2a0*/  LDL.LU R8, [R1+0x40c] ;  /* 0x00040c0001087983 */ /* 0x0005640000300800 */
[----:B------:R-:W-:Y:S02]  /*1b2b0*/  PRMT R6, R7, 0x7610, R6 ;  /* 0x0000761007067816 */ /* 0x000fe40000000006 */
[----:B------:R2:W5:Y:S02]  /*1b2c0*/  LDL.LU R7, [R1+0x408] ;  /* 0x0004080001077983 */ /* 0x0005640000300800 */
[----:B------:R-:W-:-:S02]  /*1b2d0*/  PRMT R5, R6, 0x7610, R5 ;  /* 0x0000761006057816 */ /* 0x000fc40000000005 */
[----:B------:R2:W5:Y:S04]  /*1b2e0*/  LDL.LU R6, [R1+0x404] ;  /* 0x0004040001067983 */ /* 0x0005680000300800 */
[----:B------:R3:W-:Y:S04]  /*1b2f0*/  @P4 STG.E.U16 desc[UR52][R12.64+0x2], R5 ;  /* 0x000002050c004986 */ /* 0x0007e8000c101534 */
[----:B---3--:R2:W5:Y:S01]  /*1b300*/  LDL.LU R5, [R1+0x400] ;  /* 0x0004000001057983 */ /* 0x0085620000300800 */
[----:B------:R-:W-:-:S03]  /*1b310*/  LOP3.LUT P4, RZ, R17, 0x2, RZ, 0xc0, !PT ;  /* 0x0000000211ff7812 */ /* 0x000fc6000788c0ff */
[----:B------:R2:W5:Y:S04]  /*1b320*/  LDL.LU R4, [R1+0x3fc] ;  /* 0x0003fc0001047983 */ /* 0x0005680000300800 */
[----:B------:R3:W-:Y:S04]  /*1b330*/  STL.S16 [R1+0x300], R3 ;  /* 0x0003000301007387 */ /* 0x0007e80000100600 */
[----:B---3--:R2:W5:Y:S01]  /*1b340*/  LDL.LU R3, [R1+0x3f8] ;  /* 0x0003f80001037983 */ /* 0x0085620000300800 */
[----:B------:R-:W-:Y:S01]  /*1b350*/  ISETP.GT.AND P4, PT, R0, 0x100, P4 ;  /* 0x000001000000780c */ /* 0x000fe20002784270 */
[----:B------:R-:W-:-:S12]  /*1b360*/  BSSY B1, `(.L_x_98) ;  /* 0x0000006000017945 */ /* 0x000fd80003800000 */
[----:B--2---:R-:W-:Y:S05]  /*1b370*/  @!P4 BRA `(.L_x_99) ;  /* 0x000000000010c947 */ /* 0x004fea0003800000 */
[----:B------:R2:W-:Y:S04]  /*1b380*/  STL [R1+0x3f8], R0 ;  /* 0x0003f80001007387 */ /* 0x0005e80000100800 */
[----:B--2---:R-:W2:Y:S04]  /*1b390*/  LDG.E.LTC128B.U16 R0, desc[UR52][R18.64+0x10] ;  /* 0x0000103412007981 */ /* 0x004ea8000c1e1520 */
[----:B--2---:R2:W-:Y:S04]  /*1b3a0*/  STL [R1+0x300], R0 ;  /* 0x0003000001007387 */ /* 0x0045e80000100800 */
[----:B--2---:R2:W5:Y:S02]  /*1b3b0*/  LDL.LU R0, [R1+0x3f8] ;  /* 0x0003f80001007983 */ /* 0x0045640000300800 */
.L_x_99:
[----:B------:R-:W-:Y:S05]  /*1b3c0*/  BSYNC B1 ;  /* 0x0000000000017941 */ /* 0x000fea0003800000 */
.L_x_98:
[----:B-----5:R-:W-:Y:S04]  /*1b3d0*/  STL [R1+0x414], R9 ;  /* 0x0004140901007387 */ /* 0x020fe80000100800 */
[----:B------:R3:W-:Y:S04]  /*1b3e0*/  STL [R1+0x410], R8 ;  /* 0x0004100801007387 */ /* 0x0007e80000100800 */
[----:B---3--:R-:W3:Y:S04]  /*1b3f0*/  LDL.LU R8, [R1+0x310] ;  /* 0x0003100001087983 */ /* 0x008ee80000300800 */
[----:B------:R-:W-:Y:S04]  /*1b400*/  STL.64 [R1+0x408], R6 ;  /* 0x0004080601007387 */ /* 0x000fe80000100a00 */
[----:B------:R-:W-:Y:S04]  /*1b410*/  STL [R1+0x400], R5 ;  /* 0x0004000501007387 */ /* 0x000fe80000100800 */
[----:B------:R4:W-:Y:S04]  /*1b420*/  STL [R1+0x3fc], R4 ;  /* 0x0003fc0401007387 */ /* 0x0009e80000100800 */
[----:B----4-:R-:W4:Y:S04]  /*1b430*/  LDL.LU R4, [R1+0x300] ;  /* 0x0003000001047983 */ /* 0x010f280000300800 */
[----:B------:R0:W-:Y:S01]  /*1b440*/  STL [R1+0x3f8], R3 ;  /* 0x0003f80301007387 */ /* 0x0001e20000100800 */
[----:B----4-:R-:W-:-:S04]  /*1b450*/  IMAD.U32 R9, R4, 0x10000, RZ ;  /* 0x0001000004097824 */ /* 0x010fc800078e00ff */
[----:B------:R-:W-:-:S04]  /*1b460*/  FMUL R9, R9, R16 ;  /* 0x0000001009097220 */ /* 0x000fc80000400000 */
[----:B---3--:R-:W-:Y:S01]  /*1b470*/  FFMA R8, R8, R2, R9 ;  /* 0x0000000208087223 */ /* 0x008fe20000000009 */
[----:B0-----:R-:W-:Y:S01]  /*1b480*/  PRMT R3, R4, 0x7610, R3 ;  /* 0x0000761004037816 */ /* 0x001fe20000000003 */
[----:B------:R0:W5:Y:S03]  /*1b490*/  LDL.LU R9, [R1+0x414] ;  /* 0x0004140001097983 */ /* 0x0001660000300800 */
[----:B------:R-:W-:Y:S02]  /*1b4a0*/  F2FP.BF16.F32.PACK_AB R7, RZ, R8 ;  /* 0x00000008ff07723e */ /* 0x000fe400000010ff */
[----:B------:R0:W5:Y:S02]  /*1b4b0*/  LDL.LU R8, [R1+0x410] ;  /* 0x0004100001087983 */ /* 0x0001640000300800 */
[----:B------:R-:W-:Y:S01]  /*1b4c0*/  PRMT R6, R7, 0x7610, R6 ;  /* 0x0000761007067816 */ /* 0x000fe20000000006 */
[----:B------:R-:W-:-:S03]  /*1b4d0*/  @P4 IMAD.MOV.U32 R7, RZ, RZ, R235 ;  /* 0x000000ffff074224 */ /* 0x000fc600078e00eb */
[----:B------:R-:W-:Y:S01]  /*1b4e0*/  PRMT R5, R6, 0x7610, R5 ;  /* 0x0000761006057816 */ /* 0x000fe20000000005 */
[----:B------:R-:W-:-:S05]  /*1b4f0*/  @P4 IMAD.MOV.U32 R6, RZ, RZ, R234 ;  /* 0x000000ffff064224 */ /* 0x000fca00078e00ea */
[----:B------:R3:W-:Y:S04]  /*1b500*/  @P4 STG.E.U16 desc[UR52][R6.64+0x10], R5 ;  /* 0x0000100506004986 */ /* 0x0007e8000c101534 */
[----:B---3--:R0:W5:Y:S04]  /*1b510*/  LDL.LU.64 R6, [R1+0x408] ;  /* 0x0004080001067983 */ /* 0x0081680000300a00 */
[----:B------:R0:W5:Y:S04]  /*1b520*/  LDL.LU R5, [R1+0x400] ;  /* 0x0004000001057983 */ /* 0x0001680000300800 */
[----:B------:R0:W5:Y:S04]  /*1b530*/  LDL.LU R4, [R1+0x3fc] ;  /* 0x0003fc0001047983 */ /* 0x0001680000300800 */
[----:B------:R3:W-:Y:S04]  /*1b540*/  STL.S16 [R1+0x300], R3 ;  /* 0x0003000301007387 */ /* 0x0007e80000100600 */
[----:B---3--:R0:W5:Y:S01]  /*1b550*/  LDL.LU R3, [R1+0x3f8] ;  /* 0x0003f80001037983 */ /* 0x0081620000300800 */
[----:B------:R-:W-:Y:S01]  /*1b560*/  ISETP.GT.AND P4, PT, R0, 0x100, P6 ;  /* 0x000001000000780c */ /* 0x000fe20003784270 */
[----:B------:R-:W-:-:S12]  /*1b570*/  BSSY B1, `(.L_x_100) ;  /* 0x0000006000017945 */ /* 0x000fd80003800000 */
[----:B0-----:R-:W-:Y:S05]  /*1b580*/  @!P4 BRA `(.L_x_101) ;  /* 0x000000000010c947 */ /* 0x001fea0003800000 */
[----:B------:R0:W-:Y:S04]  /*1b590*/  STL [R1+0x3f8], R0 ;  /* 0x0003f80001007387 */ /* 0x0001e80000100800 */
[----:B0-----:R-:W3:Y:S04]  /*1b5a0*/  LDG.E.LTC128B.U16 R0, desc[UR52][R18.64+0x12] ;  /* 0x0000123412007981 */ /* 0x001ee8000c1e1520 */
[----:B---3--:R0:W-:Y:S04]  /*1b5b0*/  STL [R1+0x300], R0 ;  /* 0x0003000001007387 */ /* 0x0081e80000100800 */
[----:B0-----:R0:W5:Y:S02]  /*1b5c0*/  LDL.LU R0, [R1+0x3f8] ;  /* 0x0003f80001007983 */ /* 0x0011640000300800 */
.L_x_101:
[----:B------:R-:W-:Y:S05]  /*1b5d0*/  BSYNC B1 ;  /* 0x0000000000017941 */ /* 0x000fea0003800000 */
.L_x_100:
[----:B-----5:R-:W-:Y:S04]  /*1b5e0*/  STL [R1+0x410], R9 ;  /* 0x0004100901007387 */ /* 0x020fe80000100800 */
[----:B------:R3:W-:Y:S04]  /*1b5f0*/  STL [R1+0x40c], R8 ;  /* 0x00040c0801007387 */ /* 0x0007e80000100800 */
[----:B---3--:R-:W3:Y:S04]  /*1b600*/  LDL.LU R8, [R1+0x314] ;  /* 0x0003140001087983 */ /* 0x008ee80000300800 */
[----:B------:R-:W-:Y:S04]  /*1b610*/  STL [R1+0x408], R7 ;  /* 0x0004080701007387 */ /* 0x000fe80000100800 */
[----:B------:R-:W-:Y:S04]  /*1b620*/  STL [R1+0x404], R6 ;  /* 0x0004040601007387 */ /* 0x000fe80000100800 */
[----:B------:R-:W-:Y:S04]  /*1b630*/  STL [R1+0x400], R5 ;  /* 0x0004000501007387 */ /* 0x000fe80000100800 */
[----:B------:R4:W-:Y:S04]  /*1b640*/  STL [R1+0x3fc], R4 ;  /* 0x0003fc0401007387 */ /* 0x0009e80000100800 */
[----:B----4-:R-:W4:Y:S04]  /*1b650*/  LDL.LU R4, [R1+0x300] ;  /* 0x0003000001047983 */ /* 0x010f280000300800 */
[----:B------:R1:W-:Y:S01]  /*1b660*/  STL [R1+0x3f8], R3 ;  /* 0x0003f80301007387 */ /* 0x0003e20000100800 */
[----:B----4-:R-:W-:-:S04]  /*1b670*/  IMAD.U32 R9, R4, 0x10000, RZ ;  /* 0x0001000004097824 */ /* 0x010fc800078e00ff */
[----:B------:R-:W-:-:S04]  /*1b680*/  FMUL R9, R9, R16 ;  /* 0x0000001009097220 */ /* 0x000fc80000400000 */
[----:B---3--:R-:W-:Y:S01]  /*1b690*/  FFMA R8, R8, R2, R9 ;  /* 0x0000000208087223 */ /* 0x008fe20000000009 */
[----:B-1----:R-:W-:Y:S01]  /*1b6a0*/  PRMT R3, R4, 0x7610, R3 ;  /* 0x0000761004037816 */ /* 0x002fe20000000003 */
        /* <DEDUP_REMOVED lines=15> */
[----:B-1----:R-:W-:Y:S05]  /*1b7a0*/  @!P4 BRA `(.L_x_103) ;  /* 0x000000000010c947 */ /* 0x002fea0003800000 */
[----:B------:R1:W-:Y:S04]  /*1b7b0*/  STL [R1+0x3f8], R0 ;  /* 0x0003f80001007387 */ /* 0x0003e80000100800 */
[----:B-1----:R-:W3:Y:S04]  /*1b7c0*/  LDG.E.LTC128B.U16 R0, desc[UR52][R14.64+0x10] ;  /* 0x000010340e007981 */ /* 0x002ee8000c1e1520 */
[----:B---3--:R1:W-:Y:S04]  /*1b7d0*/  STL [R1+0x300], R0 ;  /* 0x0003000001007387 */ /* 0x0083e80000100800 */
[----:B-1----:R1:W5:Y:S02]  /*1b7e0*/  LDL.LU R0, [R1+0x3f8] ;  /* 0x0003f80001007983 */ /* 0x0023640000300800 */
.L_x_103:
[----:B------:R-:W-:Y:S05]  /*1b7f0*/  BSYNC B1 ;  /* 0x0000000000017941 */ /* 0x000fea0003800000 */
.L_x_102:
[----:B------:R-:W-:Y:S04]  /*1b800*/  STL [R1+0x41c], R11 ;  /* 0x00041c0b01007387 */ /* 0x000fe80000100800 */
[----:B------:R3:W-:Y:S04]  /*1b810*/  STL [R1+0x418], R10 ;  /* 0x0004180a01007387 */ /* 0x0007e80000100800 */
[----:B---3--:R-:W3:Y:S04]  /*1b820*/  LDL.LU R10, [R1+0x318] ;  /* 0x00031800010a7983 */ /* 0x008ee80000300800 */
[----:B-----5:R-:W-:Y:S04]  /*1b830*/  STL [R1+0x414], R9 ;  /* 0x0004140901007387 */ /* 0x020fe80000100800 */
[----:B------:R-:W-:Y:S04]  /*1b840*/  STL [R1+0x410], R8 ;  /* 0x0004100801007387 */ /* 0x000fe80000100800 */
[----:B------:R4:W-:Y:S04]  /*1b850*/  STL.64 [R1+0x408], R6 ;  /* 0x0004080601007387 */ /* 0x0009e80000100a00 */
[----:B----4-:R-:W4:Y:S04]  /*1b860*/  LDL.64 R6, [R1+0x350] ;  /* 0x0003500001067983 */ /* 0x010f280000100a00 */
[----:B------:R-:W-:Y:S04]  /*1b870*/  STL [R1+0x400], R5 ;  /* 0x0004000501007387 */ /* 0x000fe80000100800 */
[----:B------:R0:W-:Y:S04]  /*1b880*/  STL [R1+0x3fc], R4 ;  /* 0x0003fc0401007387 */ /* 0x0001e80000100800 */
[----:B0-----:R-:W2:Y:S04]  /*1b890*/  LDL.LU R4, [R1+0x300] ;  /* 0x0003000001047983 */ /* 0x001ea80000300800 */
[----:B------:R0:W-:Y:S01]  /*1b8a0*/  STL [R1+0x3f8], R3 ;  /* 0x0003f80301007387 */ /* 0x0001e20000100800 */
[----:B--2---:R-:W-:-:S04]  /*1b8b0*/  IMAD.U32 R11, R4, 0x10000, RZ ;  /* 0x00010000040b7824 */ /* 0x004fc800078e00ff */
[----:B------:R-:W-:-:S04]  /*1b8c0*/  FMUL R11, R11, R16 ;  /* 0x000000100b0b7220 */ /* 0x000fc80000400000 */
[----:B---3--:R-:W-:Y:S02]  /*1b8d0*/  FFMA R10, R10, R2, R11 ;  /* 0x000000020a0a7223 */ /* 0x008fe4000000000b */
[----:B------:R2:W5:Y:S03]  /*1b8e0*/  LDL.LU R11, [R1+0x41c] ;  /* 0x00041c00010b7983 */ /* 0x0005660000300800 */
[----:B------:R-:W-:Y:S02]  /*1b8f0*/  F2FP.BF16.F32.PACK_AB R9, RZ, R10 ;  /* 0x0000000aff09723e */ /* 0x000fe400000010ff */
[----:B------:R2:W5:Y:S02]  /*1b900*/  LDL.LU R10, [R1+0x418] ;  /* 0x00041800010a7983 */ /* 0x0005640000300800 */
[----:B------:R-:W-:Y:S02]  /*1b910*/  PRMT R8, R9, 0x7610, R8 ;  /* 0x0000761009087816 */ /* 0x000fe40000000008 */
[----:B------:R2:W5:Y:S02]  /*1b920*/  LDL.LU R9, [R1+0x414] ;  /* 0x0004140001097983 */ /* 0x0005640000300800 */
[----:B------:R-:W-:-:S02]  /*1b930*/  PRMT R5, R8, 0x7610, R5 ;  /* 0x0000761008057816 */ /* 0x000fc40000000005 */
[----:B0-----:R-:W-:Y:S01]  /*1b940*/  PRMT R3, R4, 0x7610, R3 ;  /* 0x0000761004037816 */ /* 0x001fe20000000003 */
[----:B------:R2:W5:Y:S04]  /*1b950*/  LDL.LU R8, [R1+0x410] ;  /* 0x0004100001087983 */ /* 0x0005680000300800 */
[----:B----4-:R0:W-:Y:S04]  /*1b960*/  @P4 STG.E.U16 desc[UR52][R6.64+0x10], R5 ;  /* 0x0000100506004986 */ /* 0x0101e8000c101534 */
[----:B0-----:R2:W5:Y:S04]  /*1b970*/  LDL.LU.64 R6, [R1+0x408] ;  /* 0x0004080001067983 */ /* 0x0015680000300a00 */
[----:B------:R2:W5:Y:S04]  /*1b980*/  LDL.LU R5, [R1+0x400] ;  /* 0x0004000001057983 */ /* 0x0005680000300800 */
[----:B------:R2:W5:Y:S04]  /*1b990*/  LDL.LU R4, [R1+0x3fc] ;  /* 0x0003fc0001047983 */ /* 0x0005680000300800 */
[----:B------:R0:W-:Y:S04]  /*1b9a0*/  STL.S16 [R1+0x308], R3 ;  /* 0x0003080301007387 */ /* 0x0001e80000100600 */
[----:B0-----:R2:W5:Y:S01]  /*1b9b0*/  LDL.LU R3, [R1+0x3f8] ;  /* 0x0003f80001037983 */ /* 0x0015620000300800 */
[----:B------:R-:W-:Y:S01]  /*1b9c0*/  ISETP.GT.AND P4, PT, R0, 0x108, P6 ;  /* 0x000001080000780c */ /* 0x000fe20003784270 */
[----:B------:R-:W-:-:S12]  /*1b9d0*/  BSSY B1, `(.L_x_104) ;  /* 0x0000006000017945 */ /* 0x000fd80003800000 */
[----:B--2---:R-:W-:Y:S05]  /*1b9e0*/  @!P4 BRA `(.L_x_105) ;  /* 0x000000000010c947 */ /* 0x004fea0003800000 */
[----:B------:R0:W-:Y:S04]  /*1b9f0*/  STL [R1+0x3f8], R0 ;  /* 0x0003f80001007387 */ /* 0x0001e80000100800 */
[----:B0-----:R-:W2:Y:S04]  /*1ba00*/  LDG.E.LTC128B.U16 R0, desc[UR52][R14.64+0x12] ;  /* 0x000012340e007981 */ /* 0x001ea8000c1e1520 */
[----:B--2---:R0:W-:Y:S04]  /*1ba10*/  STL [R1+0x308], R0 ;  /* 0x0003080001007387 */ /* 0x0041e80000100800 */
[----:B0-----:R0:W5:Y:S02]  /*1ba20*/  LDL.LU R0, [R1+0x3f8] ;  /* 0x0003f80001007983 */ /* 0x0011640000300800 */
.L_x_105:
[----:B------:R-:W-:Y:S05]  /*1ba30*/  BSYNC B1 ;  /* 0x0000000000017941 */ /* 0x000fea0003800000 */
.L_x_104:
[----:B-----5:R2:W-:Y:S04]  /*1ba40*/  STL [R1+0x40c], R7 ;  /* 0x00040c0701007387 */ /* 0x0205e80000100800 */
[----:B--2---:R-:W2:Y:S04]  /*1ba50*/  LDL R7, [R1+0x308] ;  /* 0x0003080001077983 */ /* 0x004ea80000100800 */
[----:B------:R3:W-:Y:S04]  /*1ba60*/  STL [R1+0x408], R6 ;  /* 0x0004080601007387 */ /* 0x0007e80000100800 */
[----:B---3--:R-:W3:Y:S04]  /*1ba70*/  LDL.LU R6, [R1+0x31c] ;  /* 0x00031c0001067983 */ /* 0x008ee80000300800 */
[----:B------:R4:W-:Y:S04]  /*1ba80*/  STL.64 [R1+0x400], R4 ;  /* 0x0004000401007387 */ /* 0x0009e80000100a00 */
[----:B------:R1:W-:Y:S01]  /*1ba90*/  STL [R1+0x3f8], R3 ;  /* 0x0003f80301007387 */ /* 0x0003e20000100800 */
[----:B--2---:R-:W-:-:S05]  /*1baa0*/  SHF.L.U32 R7, R7, 0x10, RZ ;  /* 0x0000001007077819 */ /* 0x004fca00000006ff */
[----:B------:R-:W-:-:S04]  /*1bab0*/  FMUL R7, R7, R16 ;  /* 0x0000001007077220 */ /* 0x000fc80000400000 */
[----:B---3--:R-:W-:Y:S02]  /*1bac0*/  FFMA R6, R6, R2, R7 ;  /* 0x0000000206067223 */ /* 0x008fe40000000007 */
[----:B------:R2:W5:Y:S03]  /*1bad0*/  LDL.LU R7, [R1+0x40c] ;  /* 0x00040c0001077983 */ /* 0x0005660000300800 */
[----:B----4-:R-:W-:Y:S02]  /*1bae0*/  F2FP.BF16.F32.PACK_AB R5, RZ, R6 ;  /* 0x00000006ff05723e */ /* 0x010fe400000010ff */
[----:B------:R2:W5:Y:S02]  /*1baf0*/  LDL.LU R6, [R1+0x408] ;  /* 0x0004080001067983 */ /* 0x0005640000300800 */
[----:B------:R-:W-:Y:S01]  /*1bb00*/  PRMT R4, R5, 0x7610, R4 ;  /* 0x0000761005047816 */ /* 0x000fe20000000004 */
[----:B------:R-:W-:-:S02]  /*1bb10*/  IMAD.MOV.U32 R5, RZ, RZ, R13 ;  /* 0x000000ffff057224 */ /* 0x000fc400078e000d */
[----:B------:R-:W3:Y:S01]  /*1bb20*/  LDL.LU R13, [R1+0x308] ;  /* 0x00030800010d7983 */ /* 0x000ee20000300800 */
[----:B-1----:R-:W-:Y:S01]  /*1bb30*/  PRMT R3, R4, 0x7610, R3 ;  /* 0x0000761004037816 */ /* 0x002fe20000000003 */
[----:B------:R-:W-:-:S05]  /*1bb40*/  IMAD.MOV.U32 R4, RZ, RZ, R12 ;  /* 0x000000ffff047224 */ /* 0x000fca00078e000c */
[----:B------:R-:W-:Y:S04]  /*1bb50*/  STL.64 [R1+0x300], R4 ;  /* 0x0003000401007387 */ /* 0x000fe80000100a00 */
[----:B------:R1:W-:Y:S01]  /*1bb60*/  @P4 STG.E.U16 desc[UR52][R4.64+0x12], R3 ;  /* 0x0000120304004986 */ /* 0x0003e2000c101534 */
[----:B------:R-:W-:-:S03]  /*1bb70*/  ISETP.GT.AND P4, PT, R0, 0x100, P3 ;  /* 0x000001000000780c */ /* 0x000fc60001f84270 */
[----:B-1----:R2:W5:Y:S04]  /*1bb80*/  LDL.LU.64 R4, [R1+0x400] ;  /* 0x0004000001047983 */ /* 0x0025680000300a00 */
[----:B------:R2:W5:Y:S01]  /*1bb90*/  LDL.LU R3, [R1+0x3f8] ;  /* 0x0003f80001037983 */ /* 0x0005620000300800 */
[----:B------:R-:W-:Y:S01]  /*1bba0*/  BSSY B1, `(.L_x_106) ;  /* 0x0000006000017945 */ /* 0x000fe20003800000 */
[----:B---3--:R-:W-:-:S05]  /*1bbb0*/  PRMT R12, R13, 0x7610, R12 ;  /* 0x000076100d0c7816 */ /* 0x008fca000000000c */
[----:B------:R2:W-:Y:S01]  /*1bbc0*/  STL.S16 [R1+0x314], R12 ;  /* 0x0003140c01007387 */ /* 0x0005e20000100600 */
[----:B------:R-:W-:Y:S05]  /*1bbd0*/  @!P4 BRA `(.L_x_107) ;  /* 0x000000000008c947 */ /* 0x000fea0003800000 */
[----:B--2---:R-:W2:Y:S04]  /*1bbe0*/  LDG.E.LTC128B.U16 R12, desc[UR52][R18.64+0x20] ;  /* 0x00002034120c7981 */ /* 0x004ea8000c1e1520 */
[----:B--2---:R1:W-:Y:S02]  /*1bbf0*/  STL [R1+0x314], R12 ;  /* 0x0003140c01007387 */ /* 0x0043e40000100800 */
.L_x_107:
[----:B------:R-:W-:Y:S05]  /*1bc00*/  BSYNC B1 ;  /* 0x0000000000017941 */ /* 0x000fea0003800000 */
.L_x_106:
[----:B------:R-:W3:Y:S04]  /*1bc10*/  LDL.LU R13, [R1+0x320] ;  /* 0x00032000010d7983 */ /* 0x000ee80000300800 */
[----:B------:R4:W-:Y:S04]  /*1bc20*/  STL [R1+0x41c], R17 ;  /* 0x00041c1101007387 */ /* 0x0009e80000100800 */
[----:B----4-:R-:W4:Y:S04]  /*1bc30*/  LDL.LU R17, [R1+0x3e8] ;  /* 0x0003e80001117983 */ /* 0x010f280000300800 */
[----:B-----5:R-:W-:Y:S04]  /*1bc40*/  STL [R1+0x418], R3 ;  /* 0x0004180301007387 */ /* 0x020fe80000100800 */
[----:B------:R0:W-:Y:S04]  /*1bc50*/  STL.64 [R1+0x410], R20 ;  /* 0x0004101401007387 */ /* 0x0001e80000100a00 */
[----:B0-----:R-:W4:Y:S04]  /*1bc60*/  LDL.LU.64 R20, [R1+0x380] ;  /* 0x0003800001147983 */ /* 0x001f280000300a00 */
[----:B------:R-:W-:Y:S04]  /*1bc70*/  STL.64 [R1+0x408], R18 ;  /* 0x0004081201007387 */ /* 0x000fe80000100a00 */
[----:B------:R0:W-:Y:S04]  /*1bc80*/  STL.64 [R1+0x400], R14 ;  /* 0x0004000e01007387 */ /* 0x0001e80000100a00 */
[----:B0-----:R-:W4:Y:S01]  /*1bc90*/  LDL.LU.64 R14, [R1+0x3c8] ;  /* 0x0003c800010e7983 */ /* 0x001f220000300a00 */
[----:B-12---:R-:W-:-:S03]  /*1bca0*/  IMAD.U32 R12, R12, 0x10000, RZ ;  /* 0x000100000c0c7824 */ /* 0x006fc600078e00ff */
[----:B------:R0:W-:Y:S01]  /*1bcb0*/  STL.64 [R1+0x3f8], R4 ;  /* 0x0003f80401007387 */ /* 0x0001e20000100a00 */
[----:B------:R-:W-:-:S03]  /*1bcc0*/  FMUL R12, R12, R16 ;  /* 0x000000100c0c7220 */ /* 0x000fc60000400000 */
[----:B0-----:R-:W2:Y:S01]  /*1bcd0*/  LDL.LU R5, [R1+0x3d4] ;  /* 0x0003d40001057983 */ /* 0x001ea20000300800 */
[----:B---3--:R-:W-:Y:S01]  /*1bce0*/  FFMA R12, R13, R2, R12 ;  /* 0x000000020d0c7223 */ /* 0x008fe2000000000c */
[----:B------:R-:W-:-:S04]  /*1bcf0*/  @P4 IMAD.MOV.U32 R13, RZ, RZ, R235 ;  /* 0x000000ffff0d4224 */ /* 0x000fc800078e00eb */
[----:B------:R-:W-:-:S04]  /*1bd00*/  F2FP.BF16.F32.PACK_AB R12, RZ, R12 ;  /* 0x0000000cff0c723e */ /* 0x000fc800000010ff */
[----:B------:R-:W-:Y:S01]  /*1bd10*/  PRMT R3, R12, 0x7610, R3 ;  /* 0x000076100c037816 */ /* 0x000fe20000000003 */
[----:B------:R-:W-:-:S05]  /*1bd20*/  @P4 IMAD.MOV.U32 R12, RZ, RZ, R234 ;  /* 0x000000ffff0c4224 */ /* 0x000fca00078e00ea */
[----:B------:R0:W-:Y:S01]  /*1bd30*/  @P4 STG.E.U16 desc[UR52][R12.64+0x20], R3 ;  /* 0x000020030c004986 */ /* 0x0001e2000c101534 */
[----:B----4-:R-:W-:-:S05]  /*1bd40*/  IADD3 R17, P4, R17, 0x180, RZ ;  /* 0x0000018011117810 */ /* 0x010fca0007f9e0ff */
[----:B0-----:R-:W-:-:S04]  /*1bd50*/  IMAD.X R12, RZ, RZ, UR7, P4 ;  /* 0x00000007ff0c7e24 */ /* 0x001fc8000a0e06ff */
[----:B------:R-:W-:-:S04]  /*1bd60*/  IMAD R12, R12, R8, RZ ;  /* 0x000000080c0c7224 */ /* 0x000fc800078e02ff */
[C---:B------:R-:W-:Y:S02]  /*1bd70*/  IMAD R3, R17.reuse, R9, R12 ;  /* 0x0000000911037224 */ /* 0x040fe400078e020c */
[----:B------:R-:W-:-:S05]  /*1bd80*/  IMAD.WIDE.U32 R12, R17, R8, R14 ;  /* 0x00000008110c7225 */ /* 0x000fca00078e000e */
[----:B------:R-:W-:Y:S02]  /*1bd90*/  IADD3 R9, R13, R3, RZ ;  /* 0x000000030d097210 */ /* 0x000fe40007ffe0ff */
[----:B------:R-:W-:-:S04]  /*1bda0*/  LEA R18, P4, R12, R6, 0x1 ;  /* 0x000000060c127211 */ /* 0x000fc800078808ff */
[----:B------:R-:W-:-:S05]  /*1bdb0*/  LEA.HI.X R19, R12, R7, R9, 0x1, P4 ;  /* 0x000000070c137211 */ /* 0x000fca00020f0c09 */
[----:B------:R0:W-:Y:S02]  /*1bdc0*/  STL.64 [R1+0x358], R18 ;  /* 0x0003581201007387 */ /* 0x0001e40000100a00 */
[----:B0-----:R-:W-:-:S04]  /*1bdd0*/  IMAD.WIDE.U32 R18, R17, R8, R20 ;  /* 0x0000000811127225 */ /* 0x001fc800078e0014 */
[----:B------:R-:W-:Y:S01]  /*1bde0*/  IMAD.IADD R4, R3, 0x1, R19 ;  /* 0x0000000103047824 */ /* 0x000fe200078e0213 */
[----:B------:R-:W-:Y:S01]  /*1bdf0*/  IADD3 R20, P4, R10, R18, RZ ;  /* 0x000000120a147210 */ /* 0x000fe20007f9e0ff */
[----:B------:R-:W-:Y:S02]  /*1be00*/  IMAD.WIDE.U32 R8, R17, R8, R10 ;  /* 0x0000000811087225 */ /* 0x000fe400078e000a */
[----:B------:R0:W5:Y:S02]  /*1be10*/  LDL.LU R17, [R1+0x41c] ;  /* 0x00041c0001117983 */ /* 0x0001640000300800 */
[----:B------:R-:W-:Y:S02]  /*1be20*/  IMAD.X R21, R11, 0x1, R4, P4 ;  /* 0x000000010b157824 */ /* 0x000fe400020e0604 */
[----:B------:R-:W3:Y:S01]  /*1be30*/  LDL.LU R11, [R1+0x3d0] ;  /* 0x0003d000010b7983 */ /* 0x000ee20000300800 */
[----:B------:R-:W-:-:S03]  /*1be40*/  IMAD.IADD R9, R3, 0x1, R9 ;  /* 0x0000000103097824 */ /* 0x000fc600078e0209 */
[----:B------:R0:W5:Y:S01]  /*1be50*/  LDL.LU R3, [R1+0x418] ;  /* 0x0004180001037983 */ /* 0x0001620000300800 */
[----:B---3--:R-:W-:-:S04]  /*1be60*/  IMAD.WIDE.U32 R8, R11, UR42, R8 ;  /* 0x0000002a0b087c25 */ /* 0x008fc8000f8e0008 */
[----:B--2---:R-:W-:Y:S01]  /*1be70*/  IMAD.IADD R9, R5, 0x1, R9 ;  /* 0x0000000105097824 */ /* 0x004fe200078e0209 */
[----:B------:R-:W-:-:S04]  /*1be80*/  LEA R12, P4, R8, R6, 0x1 ;  /* 0x00000006080c7211 */ /* 0x000fc800078808ff */
[----:B------:R-:W-:Y:S01]  /*1be90*/  LEA.HI.X R13, R8, R7, R9, 0x1, P4 ;  /* 0x00000007080d7211 */ /* 0x000fe200020f0c09 */
[----:B------:R-:W-:Y:S02]  /*1bea0*/  IMAD.WIDE.U32 R8, R11, UR42, R20 ;  /* 0x0000002a0b087c25 */ /* 0x000fe4000f8e0014 */
[----:B------:R0:W5:Y:S02]  /*1beb0*/  LDL.LU.64 R20, [R1+0x410] ;  /* 0x0004100001147983 */ /* 0x0001640000300a00 */
[----:B------:R-:W-:Y:S01]  /*1bec0*/  IMAD.IADD R9, R5, 0x1, R9 ;  /* 0x0000000105097824 */ /* 0x000fe200078e0209 */
[----:B------:R-:W-:-:S04]  /*1bed0*/  LEA R10, P4, R8, R6, 0x1 ;  /* 0x00000006080a7211 */ /* 0x000fc800078808ff */
[-C--:B------:R-:W-:Y:S02]  /*1bee0*/  LEA.HI.X R11, R8, R7.reuse, R9, 0x1, P4 ;  /* 0x00000007080b7211 */ /* 0x080fe400020f0c09 */
[----:B------:R-:W2:Y:S02]  /*1bef0*/  LDL.LU.64 R8, [R1+0x3e0] ;  /* 0x0003e00001087983 */ /* 0x000ea40000300a00 */
[----:B--2---:R-:W-:Y:S02]  /*1bf00*/  IADD3 R8, P4, R8, R18, RZ ;  /* 0x0000001208087210 */ /* 0x004fe40007f9e0ff */
[----:B------:R0:W5:Y:S03]  /*1bf10*/  LDL.LU.64 R18, [R1+0x408] ;  /* 0x0004080001127983 */ /* 0x0001660000300a00 */
[----:B------:R-:W-:Y:S01]  /*1bf20*/  IMAD.X R9, R4, 0x1, R15, P4 ;  /* 0x0000000104097824 */ /* 0x000fe200020e060f */
[C---:B------:R-:W-:Y:S01]  /*1bf30*/  LEA R4, P4, R8.reuse, R6, 0x1 ;  /* 0x0000000608047211 */ /* 0x040fe200078808ff */
[----:B------:R0:W5:Y:S03]  /*1bf40*/  LDL.LU.64 R14, [R1+0x400] ;  /* 0x00040000010e7983 */ /* 0x0001660000300a00 */
[----:B------:R-:W-:-:S05]  /*1bf50*/  LEA.HI.X R5, R8, R7, R9, 0x1, P4 ;  /* 0x0000000708057211 */ /* 0x000fca00020f0c09 */
[----:B------:R1:W-:Y:S04]  /*1bf60*/  STL.64 [R1+0x318], R4 ;  /* 0x0003180401007387 */ /* 0x0003e80000100a00 */
[----:B-1----:R0:W5:Y:S04]  /*1bf70*/  LDL.LU.64 R4, [R1+0x3f8] ;  /* 0x0003f80001047983 */ /* 0x0021680000300a00 */
[----:B------:R-:W2:Y:S01]  /*1bf80*/  LDL.LU R9, [R1+0x314] ;  /* 0x0003140001097983 */ /* 0x000ea20000300800 */
[----:B------:R-:W-:Y:S01]  /*1bf90*/  ISETP.GT.AND P4, PT, R0, 0x100, P2 ;  /* 0x000001000000780c */ /* 0x000fe20001784270 */
[----:B------:R-:W-:Y:S01]  /*1bfa0*/  BSSY B1, `(.L_x_108) ;  /* 0x0000004000017945 */ /* 0x000fe20003800000 */
[----:B--2---:R-:W-:-:S11]  /*1bfb0*/  PRMT R6, R9, 0x7610, R6 ;  /* 0x0000761009067816 */ /* 0x004fd60000000006 */
[----:B0-----:R-:W-:Y:S05]  /*1bfc0*/  @!P4 BRA `(.L_x_109) ;  /* 0x000000000004c947 */ /* 0x001fea0003800000 */
[----:B-----5:R0:W5:Y:S02]  /*1bfd0*/  LDG.E.LTC128B.U16 R6, desc[UR52][R18.64+0x22] ;  /* 0x0000223412067981 */ /* 0x020164000c1e1520 */
.L_x_109:
[----:B------:R-:W-:Y:S05]  /*1bfe0*/  BSYNC B1 ;  /* 0x0000000000017941 */ /* 0x000fea0003800000 */
.L_x_108:
[----:B------:R-:W2:Y:S01]  /*1bff0*/  LDL.LU R8, [R1+0x324] ;  /* 0x0003240001087983 */ /* 0x000ea20000300800 */
[----:B-----5:R-:W-:Y:S01]  /*1c000*/  SHF.L.U32 R7, R6, 0x10, RZ ;  /* 0x0000001006077819 */ /* 0x020fe200000006ff */
[----:B------:R-:W-:Y:S04]  /*1c010*/  BSSY B1, `(.L_x_110) ;  /* 0x0000008000017945 */ /* 0x000fe80003800000 */
[----:B------:R-:W-:-:S04]  /*1c020*/  FMUL R7, R7, R16 ;  /* 0x0000001007077220 */ /* 0x000fc80000400000 */
[----:B--2---:R-:W-:-:S05]  /*1c030*/  FFMA R7, R8, R2, R7 ;  /* 0x0000000208077223 */ /* 0x004fca0000000007 */
[----:B------:R-:W-:-:S05]  /*1c040*/  F2FP.BF16.F32.PACK_AB R7, RZ, R7 ;  /* 0x00000007ff07723e */ /* 0x000fca00000010ff */
[----:B------:R1:W-:Y:S01]  /*1c050*/  @P4 STG.E.U16 desc[UR52][R234.64+0x22], R7 ;  /* 0x00002207ea004986 */ /* 0x0003e2000c101534 */
[----:B------:R-:W-:-:S13]  /*1c060*/  ISETP.GT.AND P4, PT, R0, 0x108, P3 ;  /* 0x000001080000780c */ /* 0x000fda0001f84270 */
[----:B-1----:R-:W-:Y:S05]  /*1c070*/  @!P4 BRA `(.L_x_111) ;  /* 0x000000000004c947 */ /* 0x002fea0003800000 */
[----:B------:R1:W5:Y:S02]  /*1c080*/  LDG.E.LTC128B.U16 R6, desc[UR52][R14.64+0x20] ;  /* 0x000020340e067981 */ /* 0x000364000c1e1520 */
.L_x_111:
[----:B------:R-:W-:Y:S05]  /*1c090*/  BSYNC B1 ;  /* 0x0000000000017941 */ /* 0x000fea0003800000 */
.L_x_110:
[----:B------:R2:W-:Y:S04]  /*1c0a0*/  STL [R1+0x3f8], R3 ;  /* 0x0003f80301007387 */ /* 0x0005e80000100800 */
[----:B--2---:R-:W2:Y:S04]  /*1c0b0*/  LDL.LU R3, [R1+0x328] ;  /* 0x0003280001037983 */ /* 0x004ea80000300800 */
[----:B------:R-:W3:Y:S01]  /*1c0c0*/  LDL.64 R8, [R1+0x350] ;  /* 0x0003500001087983 */ /* 0x000ee20000100a00 */
[----:B-----5:R-:W-:-:S04]  /*1c0d0*/  IMAD.U32 R7, R6, 0x10000, RZ ;  /* 0x0001000006077824 */ /* 0x020fc800078e00ff */
[----:B------:R-:W-:-:S04]  /*1c0e0*/  FMUL R7, R7, R16 ;  /* 0x0000001007077220 */ /* 0x000fc80000400000 */
[----:B--2---:R-:W-:Y:S02]  /*1c0f0*/  FFMA R7, R3, R2, R7 ;  /* 0x0000000203077223 */ /* 0x004fe40000000007 */
[----:B------:R2:W5:Y:S01]  /*1c100*/  LDL.LU R3, [R1+0x3f8] ;  /* 0x0003f80001037983 */ /* 0x0005620000300800 */
[----:B------:R-:W-:Y:S02]  /*1c110*/  BSSY B1, `(.L_x_112) ;  /* 0x0000006000017945 */ /* 0x000fe40003800000 */
[----:B------:R-:W-:-:S05]  /*1c120*/  F2FP.BF16.F32.PACK_AB R7, RZ, R7 ;  /* 0x00000007ff07723e */ /* 0x000fca00000010ff */
[----:B---3--:R2:W-:Y:S01]  /*1c130*/  @P4 STG.E.U16 desc[UR52][R8.64+0x20], R7 ;  /* 0x0000200708004986 */ /* 0x0085e2000c101534 */
[----:B------:R-:W-:-:S13]  /*1c140*/  ISETP.GT.AND P4, PT, R0, 0x108, P2 ;  /* 0x000001080000780c */ /* 0x000fda0001784270 */
[----:B--2---:R-:W-:Y:S05]  /*1c150*/  @!P4 BRA `(.L_x_113) ;  /* 0x000000000004c947 */ /* 0x004fea0003800000 */
[----:B------:R2:W5:Y:S02]  /*1c160*/  LDG.E.LTC128B.U16 R6, desc[UR52][R14.64+0x22] ;  /* 0x000022340e067981 */ /* 0x000564000c1e1520 */
.L_x_113:
[----:B------:R-:W-:Y:S05]  /*1c170*/  BSYNC B1 ;  /* 0x0000000000017941 */ /* 0x000fea0003800000 */
.L_x_112:
[----:B-----5:R3:W-:Y:S04]  /*1c180*/  STL [R1+0x3f8], R3 ;  /* 0x0003f80301007387 */ /* 0x0207e80000100800 */
[----:B---3--:R-:W3:Y:S04]  /*1c190*/  LDL.LU R3, [R1+0x32c] ;  /* 0x00032c0001037983 */ /* 0x008ee80000300800 */
[----:B------:R-:W4:Y:S01]  /*1c1a0*/  LDL.64 R8, [R1+0x300] ;  /* 0x0003000001087983 */ /* 0x000f220000100a00 */
[----:B------:R-:W-:-:S04]  /*1c1b0*/  IMAD.U32 R7, R6, 0x10000, RZ ;  /* 0x0001000006077824 */ /* 0x000fc800078e00ff */
[----:B------:R-:W-:-:S04]  /*1c1c0*/  FMUL R7, R7, R16 ;  /* 0x0000001007077220 */ /* 0x000fc80000400000 */
[----:B---3--:R-:W-:Y:S02]  /*1c1d0*/  FFMA R7, R3, R2, R7 ;  /* 0x0000000203077223 */ /* 0x008fe40000000007 */
[----:B------:R3:W5:Y:S01]  /*1c1e0*/  LDL.LU R3, [R1+0x3f8] ;  /* 0x0003f80001037983 */ /* 0x0007620000300800 */
[----:B------:R-:W-:Y:S02]  /*1c1f0*/  BSSY B1, `(.L_x_114) ;  /* 0x0000006000017945 */ /* 0x000fe40003800000 */
[----:B------:R-:W-:-:S05]  /*1c200*/  F2FP.BF16.F32.PACK_AB R7, RZ, R7 ;  /* 0x00000007ff07723e */ /* 0x000fca00000010ff */
[----:B----4-:R3:W-:Y:S01]  /*1c210*/  @P4 STG.E.U16 desc[UR52][R8.64+0x22], R7 ;  /* 0x0000220708004986 */ /* 0x0107e2000c101534 */
[----:B------:R-:W-:-:S13]  /*1c220*/  ISETP.GT.AND P4, PT, R0, 0x100, P1 ;  /* 0x000001000000780c */ /* 0x000fda0000f84270 */
[----:B---3--:R-:W-:Y:S05]  /*1c230*/  @!P4 BRA `(.L_x_115) ;  /* 0x000000000004c947 */ /* 0x008fea0003800000 */
[----:B------:R3:W5:Y:S02]  /*1c240*/  LDG.E.LTC128B.U16 R6, desc[UR52][R18.64+0x30] ;  /* 0x0000303412067981 */ /* 0x000764000c1e1520 */
.L_x_115:
[----:B------:R-:W-:Y:S05]  /*1c250*/  BSYNC B1 ;  /* 0x0000000000017941 */ /* 0x000fea0003800000 */
.L_x_114:
[----:B------:R-:W4:Y:S01]  /*1c260*/  LDL.LU R8, [R1+0x330] ;  /* 0x0003300001087983 */ /* 0x000f220000300800 */
[----:B-----5:R-:W-:Y:S01]  /*1c270*/  IMAD.U32 R7, R6, 0x10000, RZ ;  /* 0x0001000006077824 */ /* 0x020fe200078e00ff */
[----:B------:R-:W-:Y:S01]  /*1c280*/  BSSY B1, `(.L_x_116) ;  /* 0x000000a000017945 */ /* 0x000fe20003800000 */
[----:B------:R-:W-:Y:S02]  /*1c290*/  @P4 IMAD.MOV.U32 R9, RZ, RZ, R235 ;  /* 0x000000ffff094224 */ /* 0x000fe400078e00eb */
[----:B------:R-:W-:-:S04]  /*1c2a0*/  FMUL R7, R7, R16 ;  /* 0x0000001007077220 */ /* 0x000fc80000400000 */
[----:B----4-:R-:W-:Y:S01]  /*1c2b0*/  FFMA R7, R8, R2, R7 ;  /* 0x0000000208077223 */ /* 0x010fe20000000007 */
[----:B------:R-:W-:-:S04]  /*1c2c0*/  @P4 IMAD.MOV.U32 R8, RZ, RZ, R234 ;  /* 0x000000ffff084224 */ /* 0x000fc800078e00ea */
[----:B------:R-:W-:-:S05]  /*1c2d0*/  F2FP.BF16.F32.PACK_AB R7, RZ, R7 ;  /* 0x00000007ff07723e */ /* 0x000fca00000010ff */
[----:B------:R4:W-:Y:S01]  /*1c2e0*/  @P4 STG.E.U16 desc[UR52][R8.64+0x30], R7 ;  /* 0x0000300708004986 */ /* 0x0009e2000c101534 */
[----:B------:R-:W-:-:S13]  /*1c2f0*/  ISETP.GT.AND P4, PT, R0, 0x100, P0 ;  /* 0x000001000000780c */ /* 0x000fda0000784270 */
[----:B----4-:R-:W-:Y:S05]  /*1c300*/  @!P4 BRA `(.L_x_117) ;  /* 0x000000000004c947 */ /* 0x010fea0003800000 */
[----:B------:R4:W5:Y:S02]  /*1c310*/  LDG.E.LTC128B.U16 R6, desc[UR52][R18.64+0x32] ;  /* 0x0000323412067981 */ /* 0x000964000c1e1520 */
.L_x_117:
[----:B------:R-:W-:Y:S05]  /*1c320*/  BSYNC B1 ;  /* 0x0000000000017941 */ /* 0x000fea0003800000 */
.L_x_116:
        /* <DEDUP_REMOVED lines=10> */
.L_x_119:
[----:B------:R-:W-:Y:S05]  /*1c3d0*/  BSYNC B1 ;  /* 0x0000000000017941 */ /* 0x000fea0003800000 */
.L_x_118:
[----:B------:R0:W-:Y:S04]  /*1c3e0*/  STL [R1+0x3f8], R3 ;  /* 0x0003f80301007387 */ /* 0x0001e80000100800 */
[----:B0-----:R-:W3:Y:S04]  /*1c3f0*/  LDL.LU R3, [R1+0x338] ;  /* 0x0003380001037983 */ /* 0x001ee80000300800 */
[----:B------:R-:W4:Y:S01]  /*1c400*/  LDL.LU.64 R8, [R1+0x350] ;  /* 0x0003500001087983 */ /* 0x000f220000300a00 */
[----:B-----5:R-:W-:-:S05]  /*1c410*/  SHF.L.U32 R7, R6, 0x10, RZ ;  /* 0x0000001006077819 */ /* 0x020fca00000006ff */
        /* <DEDUP_REMOVED lines=9> */
.L_x_121:
[----:B------:R-:W-:Y:S05]  /*1c4b0*/  BSYNC B1 ;  /* 0x0000000000017941 */ /* 0x000fea0003800000 */
.L_x_120:
[----:B------:R-:W3:Y:S04]  /*1c4c0*/  LDL.LU R9, [R1+0x33c] ;  /* 0x00033c0001097983 */ /* 0x000ee80000300800 */
[----:B------:R4:W-:Y:S04]  /*1c4d0*/  STL.64 [R1+0x408], R10 ;  /* 0x0004080a01007387 */ /* 0x0009e80000100a00 */
[----:B----4-:R-:W4:Y:S04]  /*1c4e0*/  LDL.64 R10, [R1+0x300] ;  /* 0x00030000010a7983 */ /* 0x010f280000100a00 */
[----:B------:R1:W-:Y:S04]  /*1c4f0*/  STL.64 [R1+0x400], R4 ;  /* 0x0004000401007387 */ /* 0x0003e80000100a00 */
[----:B-1----:R-:W2:Y:S01]  /*1c500*/  LDL.LU.64 R4, [R1+0x358] ;  /* 0x0003580001047983 */ /* 0x002ea20000300a00 */
[----:B-----5:R-:W-:-:S03]  /*1c510*/  IMAD.U32 R7, R6, 0x10000, RZ ;  /* 0x0001000006077824 */ /* 0x020fc600078e00ff */
[----:B------:R-:W2:Y:S01]  /*1c520*/  LDL.LU R8, [R1+0x2c0] ;  /* 0x0002c00001087983 */ /* 0x000ea20000300800 */
[----:B------:R-:W-:-:S03]  /*1c530*/  FMUL R7, R7, R16 ;  /* 0x0000001007077220 */ /* 0x000fc60000400000 */
[----:B------:R-:W-:Y:S01]  /*1c540*/  STL [R1+0x3f8], R3 ;  /* 0x0003f80301007387 */ /* 0x000fe20000100800 */
[----:B---3--:R-:W-:-:S05]  /*1c550*/  FFMA R7, R9, R2, R7 ;  /* 0x0000000209077223 */ /* 0x008fca0000000007 */
[----:B------:R-:W-:-:S05]  /*1c560*/  F2FP.BF16.F32.PACK_AB R7, RZ, R7 ;  /* 0x00000007ff07723e */ /* 0x000fca00000010ff */
[----:B----4-:R1:W-:Y:S01]  /*1c570*/  @P4 STG.E.U16 desc[UR52][R10.64+0x32], R7 ;  /* 0x000032070a004986 */ /* 0x0103e2000c101534 */
[----:B------:R-:W-:-:S03]  /*1c580*/  ISETP.GT.AND P4, PT, R0, 0x180, P5 ;  /* 0x000001800000780c */ /* 0x000fc60002f84270 */
[----:B-1----:R1:W5:Y:S10]  /*1c590*/  LDL.LU.64 R10, [R1+0x408] ;  /* 0x00040800010a7983 */ /* 0x0023740000300a00 */
[----:B--2---:R-:W2:Y:S01]  /*1c5a0*/  @P4 LDG.E.LTC128B.U16 R6, desc[UR52][R4.64] ;  /* 0x0000003404064981 */ /* 0x004ea2000c1e1520 */
[----:B------:R-:W-:-:S03]  /*1c5b0*/  IMAD.U32 R7, RZ, RZ, UR9 ;  /* 0x00000009ff077e24 */ /* 0x000fc6000f8e00ff */
[----:B------:R1:W5:Y:S01]  /*1c5c0*/  LDL.LU.64 R4, [R1+0x400] ;  /* 0x0004000001047983 */ /* 0x0003620000300a00 */
[----:B------:R-:W-:Y:S02]  /*1c5d0*/  IMAD R7, R7, 0x300, RZ ;  /* 0x0000030007077824 */ /* 0x000fe400078e02ff */
[----:B------:R-:W-:Y:S01]  /*1c5e0*/  IMAD.U32 R9, RZ, RZ, UR8 ;  /* 0x00000008ff097e24 */ /* 0x000fe2000f8e00ff */
[----:B--2---:R2:W-:Y:S02]  /*1c5f0*/  STL [R1+0x310], R6 ;  /* 0x0003100601007387 */ /* 0x0045e40000100800 */
[----:B--2---:R-:W-:-:S04]  /*1c600*/  IMAD.U32 R6, R6, 0x10000, RZ ;  /* 0x0001000006067824 */ /* 0x004fc800078e00ff */
[----:B------:R-:W-:-:S04]  /*1c610*/  FMUL R6, R6, R16 ;  /* 0x0000001006067220 */ /* 0x000fc80000400000 */
[----:B------:R-:W-:Y:S02]  /*1c620*/  FFMA R8, R8, R2, R6 ;  /* 0x0000000208087223 */ /* 0x000fe40000000006 */
[----:B------:R-:W2:Y:S03]  /*1c630*/  LDL.LU.64 R6, [R1+0x3c0] ;  /* 0x0003c00001067983 */ /* 0x000ea60000300a00 */
[----:B------:R-:W-:-:S04]  /*1c640*/  F2FP.BF16.F32.PACK_AB R8, RZ, R8 ;  /* 0x00000008ff08723e */ /* 0x000fc800000010ff */
[----:B------:R-:W-:Y:S01]  /*1c650*/  PRMT R3, R8, 0x7610, R3 ;  /* 0x0000761008037816 */ /* 0x000fe20000000003 */
[----:B--2---:R2:W-:Y:S02]  /*1c660*/  STL.64 [R1+0x308], R6 ;  /* 0x0003080601007387 */ /* 0x0045e40000100a00 */
[----:B--2---:R-:W-:-:S04]  /*1c670*/  IMAD.WIDE.U32 R6, R9, 0x300, R6 ;  /* 0x0000030009067825 */ /* 0x004fc800078e0006 */
[----:B------:R-:W-:Y:S01]  /*1c680*/  IMAD.U32 R9, RZ, RZ, UR9 ;  /* 0x00000009ff097e24 */ /* 0x000fe2000f8e00ff */
[----:B------:R-:W-:-:S03]  /*1c690*/  @P4 MOV R8, R6 ;  /* 0x0000000600084202 */ /* 0x000fc60000000f00 */
[----:B------:R-:W-:-:S04]  /*1c6a0*/  IMAD R9, R9, 0x300, RZ ;  /* 0x0000030009097824 */ /* 0x000fc800078e02ff */
[----:B------:R-:W-:-:S05]  /*1c6b0*/  IMAD.IADD R9, R7, 0x1, R9 ;  /* 0x0000000107097824 */ /* 0x000fca00078e0209 */
[----:B------:R2:W-:Y:S04]  /*1c6c0*/  @P4 STG.E.U16 desc[UR52][R8.64], R3 ;  /* 0x0000000308004986 */ /* 0x0005e8000c101534 */
[----:B--2---:R1:W5:Y:S01]  /*1c6d0*/  LDL.LU R3, [R1+0x3f8] ;  /* 0x0003f80001037983 */ /* 0x0043620000300800 */
[----:B------:R-:W-:Y:S01]  /*1c6e0*/  LOP3.LUT P4, RZ, R17, 0x4, RZ, 0xc0, !PT ;  /* 0x0000000411ff7812 */ /* 0x000fe2000788c0ff */
[----:B------:R-:W-:Y:S03]  /*1c6f0*/  BSSY B1, `(.L_x_122) ;  /* 0x0000007000017945 */ /* 0x000fe60003800000 */
[----:B------:R-:W-:-:S13]  /*1c700*/  ISETP.GT.AND P4, PT, R0, 0x180, P4 ;  /* 0x000001800000780c */ /* 0x000fda0002784270 */
[----:B-1----:R-:W-:Y:S05]  /*1c710*/  @!P4 BRA `(.L_x_123) ;  /* 0x000000000010c947 */ /* 0x002fea0003800000 */
[----:B------:R1:W-:Y:S04]  /*1c720*/  STL [R1+0x3f8], R0 ;  /* 0x0003f80001007387 */ /* 0x0003e80000100800 */
[----:B-1----:R-:W2:Y:S04]  /*1c730*/  LDG.E.LTC128B.U16 R0, desc[UR52][R12.64+0x2] ;  /* 0x000002340c007981 */ /* 0x002ea8000c1e1520 */
[----:B--2---:R1:W-:Y:S04]  /*1c740*/  STL [R1+0x310], R0 ;  /* 0x0003100001007387 */ /* 0x0043e80000100800 */
[----:B-1----:R1:W5:Y:S02]  /*1c750*/  LDL.LU R0, [R1+0x3f8] ;  /* 0x0003f80001007983 */ /* 0x0023640000300800 */
.L_x_123:
[----:B------:R-:W-:Y:S05]  /*1c760*/  BSYNC B1 ;  /* 0x0000000000017941 */ /* 0x000fea0003800000 */
.L_x_122:
[----:B-----5:R-:W-:Y:S04]  /*1c770*/  STL [R1+0x410], R5 ;  /* 0x0004100501007387 */ /* 0x020fe80000100800 */
[----:B------:R2:W-:Y:S04]  /*1c780*/  STL.64 [R1+0x408], R12 ;  /* 0x0004080c01007387 */ /* 0x0005e80000100a00 */
[----:B--2---:R-:W2:Y:S04]  /*1c790*/  LDL.LU R13, [R1+0x2c4] ;  /* 0x0002c400010d7983 */ /* 0x004ea80000300800 */
[----:B------:R-:W-:Y:S04]  /*1c7a0*/  STL.64 [R1+0x400], R10 ;  /* 0x0004000a01007387 */ /* 0x000fe80000100a00 */
[----:B------:R3:W-:Y:S04]  /*1c7b0*/  STL [R1+0x3fc], R4 ;  /* 0x0003fc0401007387 */ /* 0x0007e80000100800 */
[----:B---3--:R-:W3:Y:S04]  /*1c7c0*/  LDL.LU R4, [R1+0x310] ;  /* 0x0003100001047983 */ /* 0x008ee80000300800 */
[----:B------:R-:W-:Y:S01]  /*1c7d0*/  STL [R1+0x3f8], R3 ;  /* 0x0003f80301007387 */ /* 0x000fe20000100800 */
[----:B---3--:R-:W-:-:S04]  /*1c7e0*/  IMAD.U32 R5, R4, 0x10000, RZ ;  /* 0x0001000004057824 */ /* 0x008fc800078e00ff */
[----:B------:R-:W-:-:S04]  /*1c7f0*/  FMUL R5, R5, R16 ;  /* 0x0000001005057220 */ /* 0x000fc80000400000 */
[----:B--2---:R-:W-:Y:S02]  /*1c800*/  FFMA R13, R13, R2, R5 ;  /* 0x000000020d0d7223 */ /* 0x004fe40000000005 */
[----:B------:R2:W5:Y:S03]  /*1c810*/  LDL.LU R5, [R1+0x410] ;  /* 0x0004100001057983 */ /* 0x0005660000300800 */
[----:B------:R-:W-:Y:S01]  /*1c820*/  F2FP.BF16.F32.PACK_AB R11, RZ, R13 ;  /* 0x0000000dff0b723e */ /* 0x000fe200000010ff */
[----:B------:R-:W-:-:S03]  /*1c830*/  @P4 IMAD.MOV.U32 R13, RZ, RZ, R9 ;  /* 0x000000ffff0d4224 */ /* 0x000fc600078e0009 */
[----:B------:R-:W-:Y:S01]  /*1c840*/  PRMT R12, R11, 0x7610, R12 ;  /* 0x000076100b0c7816 */ /* 0x000fe2000000000c */
[----:B------:R-:W-:-:S03]  /*1c850*/  IMAD.U32 R11, RZ, RZ, UR8 ;  /* 0x00000008ff0b7e24 */ /* 0x000fc6000f8e00ff */
[----:B------:R-:W-:Y:S01]  /*1c860*/  PRMT R10, R12, 0x7610, R10 ;  /* 0x000076100c0a7816 */ /* 0x000fe2000000000a */
[----:B------:R-:W-:Y:S02]  /*1c870*/  @P4 IMAD.MOV.U32 R12, RZ, RZ, R6 ;  /* 0x000000ffff0c4224 */ /* 0x000fe400078e0006 */
[----:B------:R-:W-:-:S03]  /*1c880*/  IMAD.SHL.U32 R11, R11, 0x10, RZ ;  /* 0x000000100b0b7824 */ /* 0x000fc600078e00ff */
[----:B------:R3:W-:Y:S04]  /*1c890*/  @P4 STG.E.U16 desc[UR52][R12.64+0x2], R10 ;  /* 0x0000020a0c004986 */ /* 0x0007e8000c101534 */
[----:B---3--:R2:W5:Y:S01]  /*1c8a0*/  LDL.LU.64 R12, [R1+0x408] ;  /* 0x00040800010c7983 */ /* 0x0085620000300a00 */
[----:B------:R-:W-:-:S03]  /*1c8b0*/  IADD3 R10, P4, R11, R6, RZ ;  /* 0x000000060b0a7210 */ /* 0x000fc60007f9e0ff */
[----:B------:R-:W3:Y:S01]  /*1c8c0*/  LDL R11, [R1+0x3ec] ;  /* 0x0003ec00010b7983 */ /* 0x000ee20000100800 */
[----:B------:R-:W-:Y:S02]  /*1c8d0*/  PRMT R3, R4, 0x7610, R3 ;  /* 0x0000761004037816 */ /* 0x000fe40000000003 */
[----:B------:R-:W-:Y:S01]  /*1c8e0*/  ISETP.GT.AND P5, PT, R0, 0x188, P5 ;  /* 0x000001880000780c */ /* 0x000fe20002fa4270 */
[----:B---3--:R-:W-:-:S05]  /*1c8f0*/  IMAD.X R11, R9, 0x1, R11, P4 ;  /* 0x00000001090b7824 */ /* 0x008fca00020e060b */
[----:B------:R3:W-:Y:S04]  /*1c900*/  STL.64 [R1+0x2c0], R10 ;  /* 0x0002c00a01007387 */ /* 0x0007e80000100a00 */
[----:B---3--:R2:W5:Y:S04]  /*1c910*/  LDL.LU.64 R10, [R1+0x400] ;  /* 0x00040000010a7983 */ /* 0x0085680000300a00 */
[----:B------:R2:W5:Y:S04]  /*1c920*/  LDL.LU R4, [R1+0x3fc] ;  /* 0x0003fc0001047983 */ /* 0x0005680000300800 */
[----:B------:R3:W-:Y:S04]  /*1c930*/  STL.S16 [R1+0x310], R3 ;  /* 0x0003100301007387 */ /* 0x0007e80000100600 */
[----:B---3--:R2:W5:Y:S01]  /*1c940*/  LDL.LU R3, [R1+0x3f8] ;  /* 0x0003f80001037983 */ /* 0x0085620000300800 */
[----:B------:R-:W-:Y:S04]  /*1c950*/  BSSY B1, `(.L_x_124) ;  /* 0x0000009000017945 */ /* 0x000fe80003800000 */
[----:B------:R-:W-:Y:S05]  /*1c960*/  @!P5 BRA `(.L_x_125) ;  /* 0x00000000001cd947 */ /* 0x000fea0003800000 */
[----:B-----5:R3:W-:Y:S04]  /*1c970*/  STL.64 [R1+0x400], R2 ;  /* 0x0004000201007387 */ /* 0x0207e80000100a00 */
[----:B---3--:R-:W3:Y:S04]  /*1c980*/  LDL.LU.64 R2, [R1+0x318] ;  /* 0x0003180001027983 */ /* 0x008ee80000300a00 */
[----:B------:R3:W-:Y:S04]  /*1c990*/  STL [R1+0x3f8], R0 ;  /* 0x0003f80001007387 */ /* 0x0007e80000100800 */
[----:B---3--:R-:W3:Y:S04]  /*1c9a0*/  LDG.E.LTC128B.U16 R0, desc[UR52][R2.64] ;  /* 0x0000003402007981 */ /* 0x008ee8000c1e1520 */
[----:B------:R4:W5:Y:S04]  /*1c9b0*/  LDL.LU.64 R2, [R1+0x400] ;  /* 0x0004000001027983 */ /* 0x0009680000300a00 */
[----:B---3--:R3:W-:Y:S04]  /*1c9c0*/  STL [R1+0x310], R0 ;  /* 0x0003100001007387 */ /* 0x0087e80000100800 */
[----:B---3--:R4:W5:Y:S02]  /*1c9d0*/  LDL.LU R0, [R1+0x3f8] ;  /* 0x0003f80001007983 */ /* 0x0089640000300800 */
.L_x_125:
[----:B------:R-:W-:Y:S05]  /*1c9e0*/  BSYNC B1 ;  /* 0x0000000000017941 */ /* 0x000fea0003800000 */
.L_x_124:
[----:B-----5:R-:W-:Y:S04]  /*1c9f0*/  STL [R1+0x41c], R11 ;  /* 0x00041c0b01007387 */ /* 0x020fe80000100800 */
[----:B------:R3:W-:Y:S04]  /*1ca00*/  STL [R1+0x418], R10 ;  /* 0x0004180a01007387 */ /* 0x0007e80000100800 */
[----:B---3--:R-:W3:Y:S04]  /*1ca10*/  LDL.LU R10, [R1+0x2c8] ;  /* 0x0002c800010a7983 */ /* 0x008ee80000300800 */
[----:B------:R-:W-:Y:S04]  /*1ca20*/  STL [R1+0x414], R9 ;  /* 0x0004140901007387 */ /* 0x000fe80000100800 */
[----:B------:R-:W-:Y:S04]  /*1ca30*/  STL [R1+0x410], R8 ;  /* 0x0004100801007387 */ /* 0x000fe80000100800 */
[----:B------:R0:W-:Y:S04]  /*1ca40*/  STL.64 [R1+0x408], R6 ;  /* 0x0004080601007387 */ /* 0x0001e80000100a00 */
[----:B0-----:R-:W2:Y:S04]  /*1ca50*/  LDL.64 R6, [R1+0x2c0] ;  /* 0x0002c00001067983 */ /* 0x001ea80000100a00 */
[----:B------:R-:W-:Y:S04]  /*1ca60*/  STL [R1+0x400], R5 ;  /* 0x0004000501007387 */ /* 0x000fe80000100800 */
[----:B------:R0:W-:Y:S04]  /*1ca70*/  STL [R1+0x3fc], R4 ;  /* 0x0003fc0401007387 */ /* 0x0001e80000100800 */
[----:B0-----:R-:W4:Y:S01]  /*1ca80*/  LDL.LU R4, [R1+0x310] ;  /* 0x0003100001047983 */ /* 0x001f220000300800 */
[----:B------:R-:W-:-:S03]  /*1ca90*/  LOP3.LUT P4, RZ, R17, 0x4, RZ, 0xc0, !PT ;  /* 0x0000000411ff7812 */ /* 0x000fc6000788c0ff */
[----:B------:R0:W-:Y:S01]  /*1caa0*/  STL [R1+0x3f8], R3 ;  /* 0x0003f80301007387 */ /* 0x0001e20000100800 */
[----:B----4-:R-:W-:-:S05]  /*1cab0*/  SHF.L.U32 R11, R4, 0x10, RZ ;  /* 0x00000010040b7819 */ /* 0x010fca00000006ff */
        /* <DEDUP_REMOVED lines=10> */
[----:B--2---:R0:W-:Y:S04]  /*1cb60*/  @P5 STG.E.U16 desc[UR52][R6.64], R5 ;  /* 0x0000000506005986 */ /* 0x0041e8000c101534 */
[----:B0-----:R3:W5:Y:S04]  /*1cb70*/  LDL.LU.64 R6, [R1+0x408] ;  /* 0x0004080001067983 */ /* 0x0017680000300a00 */
[----:B------:R3:W5:Y:S01]  /*1cb80*/  LDL.LU R5, [R1+0x400] ;  /* 0x0004000001057983 */ /* 0x0007620000300800 */
[----:B------:R-:W-:-:S03]  /*1cb90*/  ISETP.GT.AND P4, PT, R0, 0x188, P4 ;  /* 0x000001880000780c */ /* 0x000fc60002784270 */
[----:B------:R3:W5:Y:S04]  /*1cba0*/  LDL.LU R4, [R1+0x3fc] ;  /* 0x0003fc0001047983 */ /* 0x0007680000300800 */
[----:B------:R0:W-:Y:S04]  /*1cbb0*/  STL.S16 [R1+0x2c8], R3 ;  /* 0x0002c80301007387 */ /* 0x0001e80000100600 */
[----:B0-----:R3:W5:Y:S01]  /*1cbc0*/  LDL.LU R3, [R1+0x3f8] ;  /* 0x0003f80001037983 */ /* 0x0017620000300800 */
[----:B------:R-:W-:Y:S04]  /*1cbd0*/  BSSY B1, `(.L_x_126) ;  /* 0x0000006000017945 */ /* 0x000fe80003800000 */
[----:B------:R-:W-:Y:S05]  /*1cbe0*/  @!P4 BRA `(.L_x_127) ;  /* 0x000000000010c947 */ /* 0x000fea0003800000 */
[----:B------:R0:W-:Y:S04]  /*1cbf0*/  STL [R1+0x3f8], R0 ;  /* 0x0003f80001007387 */ /* 0x0001e80000100800 */
[----:B0----5:R-:W2:Y:S04]  /*1cc00*/  LDG.E.LTC128B.U16 R0, desc[UR52][R10.64+0x2] ;  /* 0x000002340a007981 */ /* 0x021ea8000c1e1520 */
[----:B--2---:R0:W-:Y:S04]  /*1cc10*/  STL [R1+0x2c8], R0 ;  /* 0x0002c80001007387 */ /* 0x0041e80000100800 */
[----:B0-----:R0:W5:Y:S02]  /*1cc20*/  LDL.LU R0, [R1+0x3f8] ;  /* 0x0003f80001007983 */ /* 0x0011640000300800 */
.L_x_127:
[----:B------:R-:W-:Y:S05]  /*1cc30*/  BSYNC B1 ;  /* 0x0000000000017941 */ /* 0x000fea0003800000 */
.L_x_126:
[----:B-----5:R-:W-:Y:S04]  /*1cc40*/  STL [R1+0x41c], R11 ;  /* 0x00041c0b01007387 */ /* 0x020fe80000100800 */
[----:B------:R2:W-:Y:S04]  /*1cc50*/  STL [R1+0x418], R10 ;  /* 0x0004180a01007387 */ /* 0x0005e80000100800 */
[----:B--2---:R-:W2:Y:S04]  /*1cc60*/  LDL.LU R10, [R1+0x2cc] ;  /* 0x0002cc00010a7983 */ /* 0x004ea80000300800 */
[----:B------:R-:W-:Y:S04]  /*1cc70*/  STL [R1+0x414], R9 ;  /* 0x0004140901007387 */ /* 0x000fe80000100800 */
[----:B------:R-:W-:Y:S04]  /*1cc80*/  STL [R1+0x410], R8 ;  /* 0x0004100801007387 */ /* 0x000fe80000100800 */
[----:B------:R4:W-:Y:S04]  /*1cc90*/  STL.64 [R1+0x408], R6 ;  /* 0x0004080601007387 */ /* 0x0009e80000100a00 */
[----:B----4-:R-:W4:Y:S04]  /*1cca0*/  LDL.64 R6, [R1+0x2c0] ;  /* 0x0002c00001067983 */ /* 0x010f280000100a00 */
[----:B------:R-:W-:Y:S04]  /*1ccb0*/  STL [R1+0x400], R5 ;  /* 0x0004000501007387 */ /* 0x000fe80000100800 */
[----:B------:R1:W-:Y:S04]  /*1ccc0*/  STL [R1+0x3fc], R4 ;  /* 0x0003fc0401007387 */ /* 0x0003e80000100800 */
[----:B-1----:R-:W3:Y:S01]  /*1ccd0*/  LDL.LU R4, [R1+0x2c8] ;  /* 0x0002c80001047983 */ /* 0x002ee20000300800 */
[----:B------:R-:W-:-:S03]  /*1cce0*/  LOP3.LUT P5, RZ, R17, 0x2, RZ, 0xc0, !PT ;  /* 0x0000000211ff7812 */ /* 0x000fc600078ac0ff */
[----:B------:R1:W-:Y:S01]  /*1ccf0*/  STL [R1+0x3f8], R3 ;  /* 0x0003f80301007387 */ /* 0x0003e20000100800 */
[----:B---3--:R-:W-:-:S04]  /*1cd00*/  IMAD.U32 R11, R4, 0x10000, RZ ;  /* 0x00010000040b7824 */ /* 0x008fc800078e00ff */
[----:B------:R-:W-:-:S04]  /*1cd10*/  FMUL R11, R11, R16 ;  /* 0x000000100b0b7220 */ /* 0x000fc80000400000 */
[----:B--2---:R-:W-:Y:S02]  /*1cd20*/  FFMA R10, R10, R2, R11 ;  /* 0x000000020a0a7223 */ /* 0x004fe4000000000b */
[----:B------:R2:W5:Y:S03]  /*1cd30*/  LDL.LU R11, [R1+0x41c] ;  /* 0x00041c00010b7983 */ /* 0x0005660000300800 */
[----:B------:R-:W-:Y:S02]  /*1cd40*/  F2FP.BF16.F32.PACK_AB R9, RZ, R10 ;  /* 0x0000000aff09723e */ /* 0x000fe400000010ff */
[----:B------:R2:W5:Y:S02]  /*1cd50*/  LDL.LU R10, [R1+0x418] ;  /* 0x00041800010a7983 */ /* 0x0005640000300800 */
[----:B------:R-:W-:Y:S02]  /*1cd60*/  PRMT R8, R9, 0x7610, R8 ;  /* 0x0000761009087816 */ /* 0x000fe40000000008 */
[----:B------:R2:W5:Y:S02]  /*1cd70*/  LDL.LU R9, [R1+0x414] ;  /* 0x0004140001097983 */ /* 0x0005640000300800 */
[----:B------:R-:W-:-:S02]  /*1cd80*/  PRMT R5, R8, 0x7610, R5 ;  /* 0x0000761008057816 */ /* 0x000fc40000000005 */
[----:B-1----:R-:W-:Y:S01]  /*1cd90*/  PRMT R3, R4, 0x7610, R3 ;  /* 0x0000761004037816 */ /* 0x002fe20000000003 */
[----:B------:R2:W5:Y:S04]  /*1cda0*/  LDL.LU R8, [R1+0x410] ;  /* 0x0004100001087983 */ /* 0x0005680000300800 */
[----:B----4-:R1:W-:Y:S04]  /*1cdb0*/  @P4 STG.E.U16 desc[UR52][R6.64+0x2], R5 ;  /* 0x0000020506004986 */ /* 0x0103e8000c101534 */
[----:B-1----:R2:W5:Y:S04]  /*1cdc0*/  LDL.LU.64 R6, [R1+0x408] ;  /* 0x0004080001067983 */ /* 0x0025680000300a00 */
[----:B------:R2:W5:Y:S01]  /*1cdd0*/  LDL.LU R5, [R1+0x400] ;  /* 0x0004000001057983 */ /* 0x0005620000300800 */
[----:B------:R-:W-:-:S03]  /*1cde0*/  ISETP.GT.AND P4, PT, R0, 0x180, P5 ;  /* 0x000001800000780c */ /* 0x000fc60002f84270 */
[----:B------:R2:W5:Y:S04]  /*1cdf0*/  LDL.LU R4, [R1+0x3fc] ;  /* 0x0003fc0001047983 */ /* 0x0005680000300800 */
[----:B------:R1:W-:Y:S04]  /*1ce00*/  STL.S16 [R1+0x2c8], R3 ;  /* 0x0002c80301007387 */ /* 0x0003e80000100600 */
[----:B-1----:R2:W5:Y:S01]  /*1ce10*/  LDL.LU R3, [R1+0x3f8] ;  /* 0x0003f80001037983 */ /* 0x0025620000300800 */
[----:B------:R-:W-:Y:S04]  /*1ce20*/  BSSY B1, `(.L_x_128) ;  /* 0x0000006000017945 */ /* 0x000fe80003800000 */
[----:B------:R-:W-:Y:S05]  /*1ce30*/  @!P4 BRA `(.L_x_129) ;  /* 0x000000000010c947 */ /* 0x000fea0003800000 */
[----:B------:R1:W-:Y:S04]  /*1ce40*/  STL [R1+0x3f8], R0 ;  /* 0x0003f80001007387 */ /* 0x0003e80000100800 */
[----:B-1----:R-:W3:Y:S04]  /*1ce50*/  LDG.E.LTC128B.U16 R0, desc[UR52][R12.64+0x10] ;  /* 0x000010340c007981 */ /* 0x002ee8000c1e1520 */
[----:B---3--:R1:W-:Y:S04]  /*1ce60*/  STL [R1+0x2c8], R0 ;  /* 0x0002c80001007387 */ /* 0x0083e80000100800 */
[----:B-1----:R1:W5:Y:S02]  /*1ce70*/  LDL.LU R0, [R1+0x3f8] ;  /* 0x0003f80001007983 */ /* 0x0023640000300800 */
.L_x_129:
[----:B------:R-:W-:Y:S05]  /*1ce80*/  BSYNC B1 ;  /* 0x0000000000017941 */ /* 0x000fea0003800000 */
.L_x_128:
[----:B------:R-:W-:Y:S04]  /*1ce90*/  STL [R1+0x414], R13 ;  /* 0x0004140d01007387 */ /* 0x000fe80000100800 */
[----:B------:R3:W-:Y:S04]  /*1cea0*/  STL [R1+0x410], R12 ;  /* 0x0004100c01007387 */ /* 0x0007e80000100800 */
[----:B---3--:R-:W3:Y:S04]  /*1ceb0*/  LDL.LU R12, [R1+0x2d0] ;  /* 0x0002d000010c7983 */ /* 0x008ee80000300800 */
[----:B-----5:R-:W-:Y:S04]  /*1cec0*/  STL.64 [R1+0x408], R10 ;  /* 0x0004080a01007387 */ /* 0x020fe80000100a00 */
        /* <DEDUP_REMOVED lines=17> */
[----:B------:R0:W5:Y:S01]  /*1cfe0*/  LDL.LU R5, [R1+0x400] ;  /* 0x0004000001057983 */ /* 0x0001620000300800 */
[----:B------:R-:W-:-:S03]  /*1cff0*/  ISETP.GT.AND P4, PT, R0, 0x180, P6 ;  /* 0x000001800000780c */ /* 0x000fc60003784270 */
[----:B------:R0:W5:Y:S04]  /*1d000*/  LDL.LU R4, [R1+0x3fc] ;  /* 0x0003fc0001047983 */ /* 0x0001680000300800 */
[----:B------:R3:W-:Y:S04]  /*1d010*/  STL.S16 [R1+0x2c8], R3 ;  /* 0x0002c80301007387 */ /* 0x0007e80000100600 */
[----:B---3--:R0:W5:Y:S01]  /*1d020*/  LDL.LU R3, [R1+0x3f8] ;  /* 0x0003f80001037983 */ /* 0x0081620000300800 */
[----:B------:R-:W-:Y:S04]  /*1d030*/  BSSY B1, `(.L_x_130) ;  /* 0x0000006000017945 */ /* 0x000fe80003800000 */
[----:B------:R-:W-:Y:S05]  /*1d040*/  @!P4 BRA `(.L_x_131) ;  /* 0x000000000010c947 */ /* 0x000fea0003800000 */
[----:B------:R3:W-:Y:S04]  /*1d050*/  STL [R1+0x3f8], R0 ;  /* 0x0003f80001007387 */ /* 0x0007e80000100800 */
[----:B---3-5:R-:W3:Y:S04]  /*1d060*/  LDG.E.LTC128B.U16 R0, desc[UR52][R12.64+0x12] ;  /* 0x000012340c007981 */ /* 0x028ee8000c1e1520 */
[----:B---3--:R3:W-:Y:S04]  /*1d070*/  STL [R1+0x2c8], R0 ;  /* 0x0002c80001007387 */ /* 0x0087e80000100800 */
[----:B---3--:R3:W5:Y:S02]  /*1d080*/  LDL.LU R0, [R1+0x3f8] ;  /* 0x0003f80001007983 */ /* 0x0087640000300800 */
.L_x_131:
[----:B------:R-:W-:Y:S05]  /*1d090*/  BSYNC B1 ;  /* 0x0000000000017941 */ /* 0x000fea0003800000 */
.L_x_130:
[----:B-----5:R-:W-:Y:S04]  /*1d0a0*/  STL [R1+0x414], R13 ;  /* 0x0004140d01007387 */ /* 0x020fe80000100800 */
[----:B------:R4:W-:Y:S04]  /*1d0b0*/  STL [R1+0x410], R12 ;  /* 0x0004100c01007387 */ /* 0x0009e80000100800 */
[----:B----4-:R-:W4:Y:S04]  /*1d0c0*/  LDL.LU R12, [R1+0x2d4] ;  /* 0x0002d400010c7983 */ /* 0x010f280000300800 */
[----:B------:R0:W-:Y:S04]  /*1d0d0*/  STL [R1+0x40c], R11 ;  /* 0x00040c0b01007387 */ /* 0x0001e80000100800 */
[----:B0-----:R-:W2:Y:S04]  /*1d0e0*/  LDL.LU R11, [R1+0x2c8] ;  /* 0x0002c800010b7983 */ /* 0x001ea80000300800 */
[----:B------:R0:W-:Y:S04]  /*1d0f0*/  STL [R1+0x408], R10 ;  /* 0x0004080a01007387 */ /* 0x0001e80000100800 */
[----:B------:R1:W-:Y:S04]  /*1d100*/  STL.64 [R1+0x400], R4 ;  /* 0x0004000401007387 */ /* 0x0003e80000100a00 */
[----:B------:R3:W-:Y:S01]  /*1d110*/  STL [R1+0x3f8], R3 ;  /* 0x0003f80301007387 */ /* 0x0007e20000100800 */
[----:B--2---:R-:W-:-:S04]  /*1d120*/  IMAD.U32 R13, R11, 0x10000, RZ ;  /* 0x000100000b0d7824 */ /* 0x004fc800078e00ff */
[----:B------:R-:W-:-:S04]  /*1d130*/  FMUL R13, R13, R16 ;  /* 0x000000100d0d7220 */ /* 0x000fc80000400000 */
[----:B----4-:R-:W-:Y:S01]  /*1d140*/  FFMA R12, R12, R2, R13 ;  /* 0x000000020c0c7223 */ /* 0x010fe2000000000d */
[----:B0-----:R-:W-:Y:S01]  /*1d150*/  PRMT R10, R11, 0x7610, R10 ;  /* 0x000076100b0a7816 */ /* 0x001fe2000000000a */
[----:B------:R0:W5:Y:S03]  /*1d160*/  LDL.LU R13, [R1+0x414] ;  /* 0x00041400010d7983 */ /* 0x0001660000300800 */
[----:B-1----:R-:W-:Y:S02]  /*1d170*/  F2FP.BF16.F32.PACK_AB R5, RZ, R12 ;  /* 0x0000000cff05723e */ /* 0x002fe400000010ff */
[----:B------:R0:W5:Y:S01]  /*1d180*/  LDL.LU R12, [R1+0x410] ;  /* 0x00041000010c7983 */ /* 0x0001620000300800 */
[----:B------:R-:W-:Y:S02]  /*1d190*/  ISETP.GT.AND P5, PT, R0, 0x188, P5 ;  /* 0x000001880000780c */ /* 0x000fe40002fa4270 */
[----:B------:R-:W-:Y:S01]  /*1d1a0*/  PRMT R4, R5, 0x7610, R4 ;  /* 0x0000761005047816 */ /* 0x000fe20000000004 */
[----:B------:R0:W5:Y:S01]  /*1d1b0*/  LDL.LU R11, [R1+0x40c] ;  /* 0x00040c00010b7983 */ /* 0x0001620000300800 */
[----:B------:R-:W-:-:S02]  /*1d1c0*/  @P4 MOV R5, R9 ;  /* 0x0000000900054202 */ /* 0x000fc40000000f00 */
[----:B---3--:R-:W-:Y:S01]  /*1d1d0*/  PRMT R3, R4, 0x7610, R3 ;  /* 0x0000761004037816 */ /* 0x008fe20000000003 */
[----:B------:R-:W-:Y:S01]  /*1d1e0*/  @P4 IMAD.MOV.U32 R4, RZ, RZ, R6 ;  /* 0x000000ffff044224 */ /* 0x000fe200078e0006 */
[----:B------:R1:W-:Y:S04]  /*1d1f0*/  STL.S16 [R1+0x2c8], R10 ;  /* 0x0002c80a01007387 */ /* 0x0003e80000100600 */
[----:B------:R2:W-:Y:S04]  /*1d200*/  @P4 STG.E.U16 desc[UR52][R4.64+0x12], R3 ;  /* 0x0000120304004986 */ /* 0x0005e8000c101534 */
[----:B-1----:R0:W5:Y:S04]  /*1d210*/  LDL.LU R10, [R1+0x408] ;  /* 0x00040800010a7983 */ /* 0x0021680000300800 */
[----:B--2---:R0:W5:Y:S04]  /*1d220*/  LDL.LU.64 R4, [R1+0x400] ;  /* 0x0004000001047983 */ /* 0x0041680000300a00 */
[----:B------:R0:W5:Y:S01]  /*1d230*/  LDL.LU R3, [R1+0x3f8] ;  /* 0x0003f80001037983 */ /* 0x0001620000300800 */
[----:B------:R-:W-:Y:S04]  /*1d240*/  BSSY B1, `(.L_x_132) ;  /* 0x0000006000017945 */ /* 0x000fe80003800000 */
[----:B------:R-:W-:Y:S05]  /*1d250*/  @!P5 BRA `(.L_x_133) ;  /* 0x000000000010d947 */ /* 0x000fea0003800000 */
[----:B------:R1:W-:Y:S04]  /*1d260*/  STL [R1+0x3f8], R0 ;  /* 0x0003f80001007387 */ /* 0x0003e80000100800 */
[----:B-1---5:R-:W2:Y:S04]  /*1d270*/  LDG.E.LTC128B.U16 R0, desc[UR52][R10.64+0x10] ;  /* 0x000010340a007981 */ /* 0x022ea8000c1e1520 */
[----:B--2---:R1:W-:Y:S04]  /*1d280*/  STL [R1+0x2c8], R0 ;  /* 0x0002c80001007387 */ /* 0x0043e80000100800 */
[----:B-1----:R1:W5:Y:S02]  /*1d290*/  LDL.LU R0, [R1+0x3f8] ;  /* 0x0003f80001007983 */ /* 0x0023640000300800 */
.L_x_133:
[----:B------:R-:W-:Y:S05]  /*1d2a0*/  BSYNC B1 ;  /* 0x0000000000017941 */ /* 0x000fea0003800000 */
.L_x_132:
[----:B-----5:R-:W-:Y:S04]  /*1d2b0*/  STL [R1+0x41c], R11 ;  /* 0x00041c0b01007387 */ /* 0x020fe80000100800 */
[----:B------:R2:W-:Y:S04]  /*1d2c0*/  STL [R1+0x418], R10 ;  /* 0x0004180a01007387 */ /* 0x0005e80000100800 */
[----:B--2---:R-:W2:Y:S04]  /*1d2d0*/  LDL.LU R10, [R1+0x2d8] ;  /* 0x0002d800010a7983 */ /* 0x004ea80000300800 */
[----:B------:R-:W-:Y:S04]  /*1d2e0*/  STL [R1+0x414], R9 ;  /* 0x0004140901007387 */ /* 0x000fe80000100800 */
[----:B------:R-:W-:Y:S04]  /*1d2f0*/  STL [R1+0x410], R8 ;  /* 0x0004100801007387 */ /* 0x000fe80000100800 */
[----:B------:R3:W-:Y:S04]  /*1d300*/  STL [R1+0x40c], R7 ;  /* 0x00040c0701007387 */ /* 0x0007e80000100800 */
[----:B---3--:R-:W3:Y:S04]  /*1d310*/  LDL.LU R7, [R1+0x2c8] ;  /* 0x0002c80001077983 */ /* 0x008ee80000300800 */
[----:B------:R-:W-:Y:S04]  /*1d320*/  STL [R1+0x408], R6 ;  /* 0x0004080601007387 */ /* 0x000fe80000100800 */
[----:B------:R4:W-:Y:S04]  /*1d330*/  STL.64 [R1+0x400], R4 ;  /* 0x0004000401007387 */ /* 0x0009e80000100a00 */
[----:B----4-:R-:W4:Y:S04]  /*1d340*/  LDL.64 R4, [R1+0x2c0] ;  /* 0x0002c00001047983 */ /* 0x010f280000100a00 */
[----:B------:R0:W-:Y:S01]  /*1d350*/  STL [R1+0x3f8], R3 ;  /* 0x0003f80301007387 */ /* 0x0001e20000100800 */
[----:B---3--:R-:W-:-:S04]  /*1d360*/  IMAD.U32 R11, R7, 0x10000, RZ ;  /* 0x00010000070b7824 */ /* 0x008fc800078e00ff */
[----:B------:R-:W-:-:S04]  /*1d370*/  FMUL R11, R11, R16 ;  /* 0x000000100b0b7220 */ /* 0x000fc80000400000 */
[----:B--2---:R-:W-:Y:S01]  /*1d380*/  FFMA R10, R10, R2, R11 ;  /* 0x000000020a0a7223 */ /* 0x004fe2000000000b */
[----:B------:R-:W-:Y:S01]  /*1d390*/  PRMT R6, R7, 0x7610, R6 ;  /* 0x0000761007067816 */ /* 0x000fe20000000006 */
[----:B------:R2:W5:Y:S03]  /*1d3a0*/  LDL.LU R11, [R1+0x41c] ;  /* 0x00041c00010b7983 */ /* 0x0005660000300800 */
[----:B------:R-:W-:Y:S02]  /*1d3b0*/  F2FP.BF16.F32.PACK_AB R9, RZ, R10 ;  /* 0x0000000aff09723e */ /* 0x000fe400000010ff */
[----:B------:R2:W5:Y:S02]  /*1d3c0*/  LDL.LU R10, [R1+0x418] ;  /* 0x00041800010a7983 */ /* 0x0005640000300800 */
[----:B------:R-:W-:Y:S02]  /*1d3d0*/  PRMT R8, R9, 0x7610, R8 ;  /* 0x0000761009087816 */ /* 0x000fe40000000008 */
[----:B------:R2:W5:Y:S01]  /*1d3e0*/  LDL.LU R9, [R1+0x414] ;  /* 0x0004140001097983 */ /* 0x0005620000300800 */
[----:B------:R-:W-:-:S02]  /*1d3f0*/  ISETP.GT.AND P4, PT, R0, 0x188, P6 ;  /* 0x000001880000780c */ /* 0x000fc40003784270 */
[----:B0-----:R-:W-:Y:S02]  /*1d400*/  PRMT R3, R8, 0x7610, R3 ;  /* 0x0000761008037816 */ /* 0x001fe40000000003 */
[----:B------:R2:W5:Y:S04]  /*1d410*/  LDL.LU R8, [R1+0x410] ;  /* 0x0004100001087983 */ /* 0x0005680000300800 */
[----:B------:R2:W5:Y:S04]  /*1d420*/  LDL.LU R7, [R1+0x40c] ;  /* 0x00040c0001077983 */ /* 0x0005680000300800 */
[----:B------:R0:W-:Y:S04]  /*1d430*/  STL.S16 [R1+0x2c8], R6 ;  /* 0x0002c80601007387 */ /* 0x0001e80000100600 */
[----:B----4-:R3:W-:Y:S04]  /*1d440*/  @P5 STG.E.U16 desc[UR52][R4.64+0x10], R3 ;  /* 0x0000100304005986 */ /* 0x0107e8000c101534 */
[----:B0-----:R2:W5:Y:S04]  /*1d450*/  LDL.LU R6, [R1+0x408] ;  /* 0x0004080001067983 */ /* 0x0015680000300800 */
[----:B---3--:R2:W5:Y:S04]  /*1d460*/  LDL.LU.64 R4, [R1+0x400] ;  /* 0x0004000001047983 */ /* 0x0085680000300a00 */
[----:B------:R2:W5:Y:S01]  /*1d470*/  LDL.LU R3, [R1+0x3f8] ;  /* 0x0003f80001037983 */ /* 0x0005620000300800 */
[----:B------:R-:W-:Y:S04]  /*1d480*/  BSSY B1, `(.L_x_134) ;  /* 0x0000006000017945 */ /* 0x000fe80003800000 */
[----:B------:R-:W-:Y:S05]  /*1d490*/  @!P4 BRA `(.L_x_135) ;  /* 0x000000000010c947 */ /* 0x000fea0003800000 */
[----:B------:R0:W-:Y:S04]  /*1d4a0*/  STL [R1+0x3f8], R0 ;  /* 0x0003f80001007387 */ /* 0x0001e80000100800 */
[----:B0----5:R-:W3:Y:S04]  /*1d4b0*/  LDG.E.LTC128B.U16 R0, desc[UR52][R10.64+0x12] ;  /* 0x000012340a007981 */ /* 0x021ee8000c1e1520 */
[----:B---3--:R0:W-:Y:S04]  /*1d4c0*/  STL [R1+0x2c8], R0 ;  /* 0x0002c80001007387 */ /* 0x0081e80000100800 */
[----:B0-----:R0:W5:Y:S02]  /*1d4d0*/  LDL.LU R0, [R1+0x3f8] ;  /* 0x0003f80001007983 */ /* 0x0011640000300800 */
.L_x_135:
[----:B------:R-:W-:Y:S05]  /*1d4e0*/  BSYNC B1 ;  /* 0x0000000000017941 */ /* 0x000fea0003800000 */
.L_x_134:
[----:B-----5:R-:W-:Y:S04]  /*1d4f0*/  STL [R1+0x41c], R11 ;  /* 0x00041c0b01007387 */ /* 0x020fe80000100800 */
[----:B------:R3:W-:Y:S04]  /*1d500*/  STL [R1+0x418], R10 ;  /* 0x0004180a01007387 */ /* 0x0007e80000100800 */
[----:B---3--:R-:W3:Y:S04]  /*1d510*/  LDL.LU R10, [R1+0x2dc] ;  /* 0x0002dc00010a7983 */ /* 0x008ee80000300800 */
[----:B------:R-:W-:Y:S04]  /*1d520*/  STL [R1+0x414], R9 ;  /* 0x0004140901007387 */ /* 0x000fe80000100800 */
[----:B------:R-:W-:Y:S04]  /*1d530*/  STL [R1+0x410], R8 ;  /* 0x0004100801007387 */ /* 0x000fe80000100800 */
[----:B------:R4:W-:Y:S04]  /*1d540*/  STL [R1+0x40c], R7 ;  /* 0x00040c0701007387 */ /* 0x0009e80000100800 */
[----:B----4-:R-:W4:Y:S04]  /*1d550*/  LDL.LU R7, [R1+0x2c8] ;  /* 0x0002c80001077983 */ /* 0x010f280000300800 */
[----:B------:R-:W-:Y:S04]  /*1d560*/  STL [R1+0x408], R6 ;  /* 0x0004080601007387 */ /* 0x000fe80000100800 */
[----:B------:R1:W-:Y:S04]  /*1d570*/  STL.64 [R1+0x400], R4 ;  /* 0x0004000401007387 */ /* 0x0003e80000100a00 */
[----:B-1----:R-:W2:Y:S04]  /*1d580*/  LDL.64 R4, [R1+0x2c0] ;  /* 0x0002c00001047983 */ /* 0x002ea80000100a00 */
[----:B------:R1:W-:Y:S01]  /*1d590*/  STL [R1+0x3f8], R3 ;  /* 0x0003f80301007387 */ /* 0x0003e20000100800 */
[----:B----4-:R-:W-:-:S04]  /*1d5a0*/  IMAD.U32 R11, R7, 0x10000, RZ ;  /* 0x00010000070b7824 */ /* 0x010fc800078e00ff */
[----:B------:R-:W-:-:S04]  /*1d5b0*/  FMUL R11, R11, R16 ;  /* 0x000000100b0b7220 */ /* 0x000fc80000400000 */
[----:B---3--:R-:W-:Y:S01]  /*1d5c0*/  FFMA R10, R10, R2, R11 ;  /* 0x000000020a0a7223 */ /* 0x008fe2000000000b */
[----:B------:R-:W-:Y:S01]  /*1d5d0*/  PRMT R6, R7, 0x7610, R6 ;  /* 0x0000761007067816 */ /* 0x000fe20000000006 */
[----:B------:R3:W5:Y:S03]  /*1d5e0*/  LDL.LU R11, [R1+0x41c] ;  /* 0x00041c00010b7983 */ /* 0x0007660000300800 */
[----:B------:R-:W-:Y:S02]  /*1d5f0*/  F2FP.BF16.F32.PACK_AB R9, RZ, R10 ;  /* 0x0000000aff09723e */ /* 0x000fe400000010ff */
[----:B------:R3:W5:Y:S02]  /*1d600*/  LDL.LU R10, [R1+0x418] ;  /* 0x00041800010a7983 */ /* 0x0007640000300800 */
[----:B------:R-:W-:Y:S02]  /*1d610*/  PRMT R8, R9, 0x7610, R8 ;  /* 0x0000761009087816 */ /* 0x000fe40000000008 */
[----:B------:R3:W5:Y:S01]  /*1d620*/  LDL.LU R9, [R1+0x414] ;  /* 0x0004140001097983 */ /* 0x0007620000300800 */
[----:B------:R-:W-:-:S02]  /*1d630*/  ISETP.GT.AND P5, PT, R0, 0x180, P3 ;  /* 0x000001800000780c */ /* 0x000fc40001fa4270 */
[----:B-1----:R-:W-:Y:S02]  /*1d640*/  PRMT R3, R8, 0x7610, R3 ;  /* 0x0000761008037816 */ /* 0x002fe40000000003 */
[----:B------:R3:W5:Y:S04]  /*1d650*/  LDL.LU R8, [R1+0x410] ;  /* 0x0004100001087983 */ /* 0x0007680000300800 */
[----:B------:R3:W5:Y:S04]  /*1d660*/  LDL.LU R7, [R1+0x40c] ;  /* 0x00040c0001077983 */ /* 0x0007680000300800 */
[----:B------:R1:W-:Y:S04]  /*1d670*/  STL.S16 [R1+0x2c8], R6 ;  /* 0x0002c80601007387 */ /* 0x0003e80000100600 */
[----:B--2---:R2:W-:Y:S04]  /*1d680*/  @P4 STG.E.U16 desc[UR52][R4.64+0x12], R3 ;  /* 0x0000120304004986 */ /* 0x0045e8000c101534 */
[----:B-1----:R3:W5:Y:S04]  /*1d690*/  LDL.LU R6, [R1+0x408] ;  /* 0x0004080001067983 */ /* 0x0027680000300800 */
[----:B--2---:R3:W5:Y:S04]  /*1d6a0*/  LDL.LU.64 R4, [R1+0x400] ;  /* 0x0004000001047983 */ /* 0x0047680000300a00 */
[----:B------:R3:W5:Y:S01]  /*1d6b0*/  LDL.LU R3, [R1+0x3f8] ;  /* 0x0003f80001037983 */ /* 0x0007620000300800 */
[----:B------:R-:W-:Y:S04]  /*1d6c0*/  BSSY B1, `(.L_x_136) ;  /* 0x0000006000017945 */ /* 0x000fe80003800000 */
[----:B------:R-:W-:Y:S05]  /*1d6d0*/  @!P5 BRA `(.L_x_137) ;  /* 0x000000000010d947 */ /* 0x000fea0003800000 */
[----:B------:R1:W-:Y:S04]  /*1d6e0*/  STL [R1+0x3f8], R0 ;  /* 0x0003f80001007387 */ /* 0x0003e80000100800 */
[----:B-1----:R-:W2:Y:S04]  /*1d6f0*/  LDG.E.LTC128B.U16 R0, desc[UR52][R12.64+0x20] ;  /* 0x000020340c007981 */ /* 0x002ea8000c1e1520 */
[----:B--2---:R1:W-:Y:S04]  /*1d700*/  STL [R1+0x2c8], R0 ;  /* 0x0002c80001007387 */ /* 0x0043e80000100800 */
[----:B-1----:R1:W5:Y:S02]  /*1d710*/  LDL.LU R0, [R1+0x3f8] ;  /* 0x0003f80001007983 */ /* 0x0023640000300800 */
.L_x_137:
[----:B------:R-:W-:Y:S05]  /*1d720*/  BSYNC B1 ;  /* 0x0000000000017941 */ /* 0x000fea0003800000 */
.L_x_136:
[----:B------:R-:W-:Y:S04]  /*1d730*/  STL [R1+0x414], R13 ;  /* 0x0004140d01007387 */ /* 0x000fe80000100800 */
[----:B------:R2:W-:Y:S04]  /*1d740*/  STL [R1+0x410], R12 ;  /* 0x0004100c01007387 */ /* 0x0005e80000100800 */
[----:B--2---:R-:W2:Y:S04]  /*1d750*/  LDL.LU R12, [R1+0x2e0] ;  /* 0x0002e000010c7983 */ /* 0x004ea80000300800 */
[----:B-----5:R4:W-:Y:S04]  /*1d760*/  STL [R1+0x40c], R11 ;  /* 0x00040c0b01007387 */ /* 0x0209e80000100800 */
[----:B----4-:R-:W4:Y:S04]  /*1d770*/  LDL.LU R11, [R1+0x2c8] ;  /* 0x0002c800010b7983 */ /* 0x010f280000300800 */
[----:B------:R0:W-:Y:S04]  /*1d780*/  STL [R1+0x408], R10 ;  /* 0x0004080a01007387 */ /* 0x0001e80000100800 */
[----:B------:R3:W-:Y:S04]  /*1d790*/  STL.64 [R1+0x400], R4 ;  /* 0x0004000401007387 */ /* 0x0007e80000100a00 */
[----:B------:R1:W-:Y:S01]  /*1d7a0*/  STL [R1+0x3f8], R3 ;  /* 0x0003f80301007387 */ /* 0x0003e20000100800 */
[----:B----4-:R-:W-:-:S04]  /*1d7b0*/  IMAD.U32 R13, R11, 0x10000, RZ ;  /* 0x000100000b0d7824 */ /* 0x010fc800078e00ff */
[----:B------:R-:W-:-:S04]  /*1d7c0*/  FMUL R13, R13, R16 ;  /* 0x000000100d0d7220 */ /* 0x000fc80000400000 */
[----:B--2---:R-:W-:Y:S01]  /*1d7d0*/  FFMA R12, R12, R2, R13 ;  /* 0x000000020c0c7223 */ /* 0x004fe2000000000d */
[----:B0-----:R-:W-:Y:S01]  /*1d7e0*/  PRMT R10, R11, 0x7610, R10 ;  /* 0x000076100b0a7816 */ /* 0x001fe2000000000a */
[----:B------:R0:W5:Y:S03]  /*1d7f0*/  LDL.LU R13, [R1+0x414] ;  /* 0x00041400010d7983 */ /* 0x0001660000300800 */
[----:B---3--:R-:W-:Y:S02]  /*1d800*/  F2FP.BF16.F32.PACK_AB R5, RZ, R12 ;  /* 0x0000000cff05723e */ /* 0x008fe400000010ff */
[----:B------:R0:W5:Y:S01]  /*1d810*/  LDL.LU R12, [R1+0x410] ;  /* 0x00041000010c7983 */ /* 0x0001620000300800 */
[----:B------:R-:W-:Y:S02]  /*1d820*/  ISETP.GT.AND P4, PT, R0, 0x180, P2 ;  /* 0x000001800000780c */ /* 0x000fe40001784270 */
[----:B------:R-:W-:Y:S01]  /*1d830*/  PRMT R4, R5, 0x7610, R4 ;  /* 0x0000761005047816 */ /* 0x000fe20000000004 */
[----:B------:R-:W-:Y:S01]  /*1d840*/  @P5 IMAD.MOV.U32 R5, RZ, RZ, R9 ;  /* 0x000000ffff055224 */ /* 0x000fe200078e0009 */
[----:B------:R0:W5:Y:S02]  /*1d850*/  LDL.LU R11, [R1+0x40c] ;  /* 0x00040c00010b7983 */ /* 0x0001640000300800 */
[----:B-1----:R-:W-:Y:S01]  /*1d860*/  PRMT R3, R4, 0x7610, R3 ;  /* 0x0000761004037816 */ /* 0x002fe20000000003 */
        /* <DEDUP_REMOVED lines=12> */
.L_x_139:
[----:B------:R-:W-:Y:S05]  /*1d930*/  BSYNC B1 ;  /* 0x0000000000017941 */ /* 0x000fea0003800000 */
.L_x_138:
[----:B-----5:R-:W-:Y:S04]  /*1d940*/  STL [R1+0x414], R13 ;  /* 0x0004140d01007387 */ /* 0x020fe80000100800 */
[----:B------:R2:W-:Y:S04]  /*1d950*/  STL [R1+0x410], R12 ;  /* 0x0004100c01007387 */ /* 0x0005e80000100800 */
[----:B--2---:R-:W2:Y:S04]  /*1d960*/  LDL.LU R12, [R1+0x2e4] ;  /* 0x0002e400010c7983 */ /* 0x004ea80000300800 */
[----:B------:R3:W-:Y:S04]  /*1d970*/  STL [R1+0x40c], R11 ;  /* 0x00040c0b01007387 */ /* 0x0007e80000100800 */
[----:B---3--:R-:W3:Y:S04]  /*1d980*/  LDL.LU R11, [R1+0x2c8] ;  /* 0x0002c800010b7983 */ /* 0x008ee80000300800 */
[----:B------:R4:W-:Y:S04]  /*1d990*/  STL [R1+0x408], R10 ;  /* 0x0004080a01007387 */ /* 0x0009e80000100800 */
[----:B------:R0:W-:Y:S04]  /*1d9a0*/  STL.64 [R1+0x400], R4 ;  /* 0x0004000401007387 */ /* 0x0001e80000100a00 */
[----:B------:R1:W-:Y:S01]  /*1d9b0*/  STL [R1+0x3f8], R3 ;  /* 0x0003f80301007387 */ /* 0x0003e20000100800 */
[----:B---3--:R-:W-:-:S04]  /*1d9c0*/  IMAD.U32 R13, R11, 0x10000, RZ ;  /* 0x000100000b0d7824 */ /* 0x008fc800078e00ff */
[----:B------:R-:W-:-:S04]  /*1d9d0*/  FMUL R13, R13, R16 ;  /* 0x000000100d0d7220 */ /* 0x000fc80000400000 */
[----:B--2---:R-:W-:Y:S01]  /*1d9e0*/  FFMA R12, R12, R2, R13 ;  /* 0x000000020c0c7223 */ /* 0x004fe2000000000d */
[----:B----4-:R-:W-:Y:S01]  /*1d9f0*/  PRMT R10, R11, 0x7610, R10 ;  /* 0x000076100b0a7816 */ /* 0x010fe2000000000a */
[----:B------:R2:W5:Y:S03]  /*1da00*/  LDL.LU R13, [R1+0x414] ;  /* 0x00041400010d7983 */ /* 0x0005660000300800 */
[----:B0-----:R-:W-:Y:S02]  /*1da10*/  F2FP.BF16.F32.PACK_AB R5, RZ, R12 ;  /* 0x0000000cff05723e */ /* 0x001fe400000010ff */
[----:B------:R2:W5:Y:S01]  /*1da20*/  LDL.LU R12, [R1+0x410] ;  /* 0x00041000010c7983 */ /* 0x0005620000300800 */
[----:B------:R-:W-:Y:S02]  /*1da30*/  ISETP.GT.AND P3, PT, R0, 0x188, P3 ;  /* 0x000001880000780c */ /* 0x000fe40001f64270 */
[----:B------:R-:W-:Y:S01]  /*1da40*/  PRMT R4, R5, 0x7610, R4 ;  /* 0x0000761005047816 */ /* 0x000fe20000000004 */
[----:B------:R-:W-:Y:S01]  /*1da50*/  @P4 IMAD.MOV.U32 R5, RZ, RZ, R9 ;  /* 0x000000ffff054224 */ /* 0x000fe200078e0009 */
[----:B------:R2:W5:Y:S02]  /*1da60*/  LDL.LU R11, [R1+0x40c] ;  /* 0x00040c00010b7983 */ /* 0x0005640000300800 */
[----:B-1----:R-:W-:-:S02]  /*1da70*/  PRMT R3, R4, 0x7610, R3 ;  /* 0x0000761004037816 */ /* 0x002fc40000000003 */
[----:B------:R-:W-:Y:S01]  /*1da80*/  @P4 MOV R4, R6 ;  /* 0x0000000600044202 */ /* 0x000fe20000000f00 */
[----:B------:R0:W-:Y:S04]  /*1da90*/  STL.S16 [R1+0x2c8], R10 ;  /* 0x0002c80a01007387 */ /* 0x0001e80000100600 */
[----:B------:R1:W-:Y:S04]  /*1daa0*/  @P4 STG.E.U16 desc[UR52][R4.64+0x22], R3 ;  /* 0x0000220304004986 */ /* 0x0003e8000c101534 */
[----:B0-----:R2:W5:Y:S04]  /*1dab0*/  LDL.LU R10, [R1+0x408] ;  /* 0x00040800010a7983 */ /* 0x0015680000300800 */
[----:B-1----:R2:W5:Y:S04]  /*1dac0*/  LDL.LU.64 R4, [R1+0x400] ;  /* 0x0004000001047983 */ /* 0x0025680000300a00 */
[----:B------:R2:W5:Y:S01]  /*1dad0*/  LDL.LU R3, [R1+0x3f8] ;  /* 0x0003f80001037983 */ /* 0x0005620000300800 */
[----:B------:R-:W-:Y:S04]  /*1dae0*/  BSSY B1, `(.L_x_140) ;  /* 0x0000006000017945 */ /* 0x000fe80003800000 */
[----:B------:R-:W-:Y:S05]  /*1daf0*/  @!P3 BRA `(.L_x_141) ;  /* 0x000000000010b947 */ /* 0x000fea0003800000 */
[----:B------:R0:W-:Y:S04]  /*1db00*/  STL [R1+0x3f8], R0 ;  /* 0x0003f80001007387 */ /* 0x0001e80000100800 */
[----:B0----5:R-:W3:Y:S04]  /*1db10*/  LDG.E.LTC128B.U16 R0, desc[UR52][R10.64+0x20] ;  /* 0x000020340a007981 */ /* 0x021ee8000c1e1520 */
[----:B---3--:R0:W-:Y:S04]  /*1db20*/  STL [R1+0x2c8], R0 ;  /* 0x0002c80001007387 */ /* 0x0081e80000100800 */
[----:B0-----:R0:W5:Y:S02]  /*1db30*/  LDL.LU R0, [R1+0x3f8] ;  /* 0x0003f80001007983 */ /* 0x0011640000300800 */
.L_x_141:
[----:B------:R-:W-:Y:S05]  /*1db40*/  BSYNC B1 ;  /* 0x0000000000017941 */ /* 0x000fea0003800000 */
.L_x_140:
[----:B-----5:R-:W-:Y:S04]  /*1db50*/  STL [R1+0x41c], R11 ;  /* 0x00041c0b01007387 */ /* 0x020fe80000100800 */
[----:B------:R1:W-:Y:S04]  /*1db60*/  STL [R1+0x418], R10 ;  /* 0x0004180a01007387 */ /* 0x0003e80000100800 */
[----:B-1----:R-:W3:Y:S04]  /*1db70*/  LDL.LU R10, [R1+0x2e8] ;  /* 0x0002e800010a7983 */ /* 0x002ee80000300800 */
[----:B------:R-:W-:Y:S04]  /*1db80*/  STL [R1+0x414], R9 ;  /* 0x0004140901007387 */ /* 0x000fe80000100800 */
[----:B------:R-:W-:Y:S04]  /*1db90*/  STL [R1+0x410], R8 ;  /* 0x0004100801007387 */ /* 0x000fe80000100800 */
[----:B------:R1:W-:Y:S04]  /*1dba0*/  STL [R1+0x40c], R7 ;  /* 0x00040c0701007387 */ /* 0x0003e80000100800 */
[----:B-1----:R-:W4:Y:S04]  /*1dbb0*/  LDL.LU R7, [R1+0x2c8] ;  /* 0x0002c80001077983 */ /* 0x002f280000300800 */
        /* <DEDUP_REMOVED lines=28> */
.L_x_143:
[----:B------:R-:W-:Y:S05]  /*1dd80*/  BSYNC B1 ;  /* 0x0000000000017941 */ /* 0x000fea0003800000 */
.L_x_142:
[----:B-----5:R-:W-:Y:S04]  /*1dd90*/  STL [R1+0x41c], R11 ;  /* 0x00041c0b01007387 */ /* 0x020fe80000100800 */
[----:B------:R2:W-:Y:S04]  /*1dda0*/  STL [R1+0x418], R10 ;  /* 0x0004180a01007387 */ /* 0x0005e80000100800 */
[----:B--2---:R-:W2:Y:S04]  /*1ddb0*/  LDL.LU R10, [R1+0x2ec] ;  /* 0x0002ec00010a7983 */ /* 0x004ea80000300800 */
[----:B------:R-:W-:Y:S04]  /*1ddc0*/  STL [R1+0x414], R9 ;  /* 0x0004140901007387 */ /* 0x000fe80000100800 */
[----:B------:R-:W-:Y:S04]  /*1ddd0*/  STL [R1+0x410], R8 ;  /* 0x0004100801007387 */ /* 0x000fe80000100800 */
[----:B------:R4:W-:Y:S04]  /*1dde0*/  STL [R1+0x40c], R7 ;  /* 0x00040c0701007387 */ /* 0x0009e80000100800 */
[----:B----4-:R-:W4:Y:S04]  /*1ddf0*/  LDL.LU R7, [R1+0x2c8] ;  /* 0x0002c80001077983 */ /* 0x010f280000300800 */
[----:B------:R-:W-:Y:S04]  /*1de00*/  STL [R1+0x408], R6 ;  /* 0x0004080601007387 */ /* 0x000fe80000100800 */
[----:B------:R0:W-:Y:S04]  /*1de10*/  STL.64 [R1+0x400], R4 ;  /* 0x0004000401007387 */ /* 0x0001e80000100a00 */
[----:B0-----:R-:W3:Y:S04]  /*1de20*/  LDL.64 R4, [R1+0x2c0] ;  /* 0x0002c00001047983 */ /* 0x001ee80000100a00 */
[----:B------:R0:W-:Y:S01]  /*1de30*/  STL [R1+0x3f8], R3 ;  /* 0x0003f80301007387 */ /* 0x0001e20000100800 */
[----:B----4-:R-:W-:-:S04]  /*1de40*/  IMAD.U32 R11, R7, 0x10000, RZ ;  /* 0x00010000070b7824 */ /* 0x010fc800078e00ff */
        /* <DEDUP_REMOVED lines=13> */
[----:B---3--:R3:W-:Y:S04]  /*1df20*/  @P2 STG.E.U16 desc[UR52][R4.64+0x22], R3 ;  /* 0x0000220304002986 */ /* 0x0087e8000c101534 */
[----:B0-----:R2:W5:Y:S04]  /*1df30*/  LDL.LU R6, [R1+0x408] ;  /* 0x0004080001067983 */ /* 0x0015680000300800 */
[----:B---3--:R2:W5:Y:S04]  /*1df40*/  LDL.LU.64 R4, [R1+0x400] ;  /* 0x0004000001047983 */ /* 0x0085680000300a00 */
[----:B------:R2:W5:Y:S01]  /*1df50*/  LDL.LU R3, [R1+0x3f8] ;  /* 0x0003f80001037983 */ /* 0x0005620000300800 */
[----:B------:R-:W-:Y:S04]  /*1df60*/  BSSY B1, `(.L_x_144) ;  /* 0x0000006000017945 */ /* 0x000fe80003800000 */
[----:B------:R-:W-:Y:S05]  /*1df70*/  @!P3 BRA `(.L_x_145) ;  /* 0x000000000010b947 */ /* 0x000fea0003800000 */
[----:B------:R0:W-:Y:S04]  /*1df80*/  STL [R1+0x3f8], R0 ;  /* 0x0003f80001007387 */ /* 0x0001e80000100800 */
[----:B0-----:R-:W3:Y:S04]  /*1df90*/  LDG.E.LTC128B.U16 R0, desc[UR52][R12.64+0x30] ;  /* 0x000030340c007981 */ /* 0x001ee8000c1e1520 */
[----:B---3--:R0:W-:Y:S04]  /*1dfa0*/  STL [R1+0x2c8], R0 ;  /* 0x0002c80001007387 */ /* 0x0081e80000100800 */
[----:B0-----:R0:W5:Y:S02]  /*1dfb0*/  LDL.LU R0, [R1+0x3f8] ;  /* 0x0003f80001007983 */ /* 0x0011640000300800 */
.L_x_145:
[----:B------:R-:W-:Y:S05]  /*1dfc0*/  BSYNC B1 ;  /* 0x0000000000017941 */ /* 0x000fea0003800000 */
.L_x_144:
[----:B------:R-:W-:Y:S04]  /*1dfd0*/  STL [R1+0x414], R13 ;  /* 0x0004140d01007387 */ /* 0x000fe80000100800 */
[----:B------:R3:W-:Y:S04]  /*1dfe0*/  STL [R1+0x410], R12 ;  /* 0x0004100c01007387 */ /* 0x0007e80000100800 */
[----:B---3--:R-:W3:Y:S04]  /*1dff0*/  LDL.LU R12, [R1+0x2f0] ;  /* 0x0002f000010c7983 */ /* 0x008ee80000300800 */
[----:B-----5:R4:W-:Y:S04]  /*1e000*/  STL [R1+0x40c], R11 ;  /* 0x00040c0b01007387 */ /* 0x0209e80000100800 */
[----:B----4-:R-:W4:Y:S04]  /*1e010*/  LDL.LU R11, [R1+0x2c8] ;  /* 0x0002c800010b7983 */ /* 0x010f280000300800 */
[----:B------:R1:W-:Y:S04]  /*1e020*/  STL [R1+0x408], R10 ;  /* 0x0004080a01007387 */ /* 0x0003e80000100800 */
[----:B------:R2:W-:Y:S04]  /*1e030*/  STL.64 [R1+0x400], R4 ;  /* 0x0004000401007387 */ /* 0x0005e80000100a00 */
[----:B------:R0:W-:Y:S01]  /*1e040*/  STL [R1+0x3f8], R3 ;  /* 0x0003f80301007387 */ /* 0x0001e20000100800 */
[----:B----4-:R-:W-:-:S04]  /*1e050*/  IMAD.U32 R13, R11, 0x10000, RZ ;  /* 0x000100000b0d7824 */ /* 0x010fc800078e00ff */
[----:B------:R-:W-:-:S04]  /*1e060*/  FMUL R13, R13, R16 ;  /* 0x000000100d0d7220 */ /* 0x000fc80000400000 */
[----:B---3--:R-:W-:Y:S01]  /*1e070*/  FFMA R12, R12, R2, R13 ;  /* 0x000000020c0c7223 */ /* 0x008fe2000000000d */
[----:B-1----:R-:W-:Y:S01]  /*1e080*/  PRMT R10, R11, 0x7610, R10 ;  /* 0x000076100b0a7816 */ /* 0x002fe2000000000a */
[----:B------:R1:W5:Y:S03]  /*1e090*/  LDL.LU R13, [R1+0x414] ;  /* 0x00041400010d7983 */ /* 0x0003660000300800 */
[----:B--2---:R-:W-:Y:S02]  /*1e0a0*/  F2FP.BF16.F32.PACK_AB R5, RZ, R12 ;  /* 0x0000000cff05723e */ /* 0x004fe400000010ff */
[----:B------:R1:W5:Y:S01]  /*1e0b0*/  LDL.LU R12, [R1+0x410] ;  /* 0x00041000010c7983 */ /* 0x0003620000300800 */
[----:B------:R-:W-:Y:S02]  /*1e0c0*/  ISETP.GT.AND P2, PT, R0, 0x180, P0 ;  /* 0x000001800000780c */ /* 0x000fe40000744270 */
[----:B------:R-:W-:Y:S01]  /*1e0d0*/  PRMT R4, R5, 0x7610, R4 ;  /* 0x0000761005047816 */ /* 0x000fe20000000004 */
[----:B------:R-:W-:Y:S01]  /*1e0e0*/  @P3 IMAD.MOV.U32 R5, RZ, RZ, R9 ;  /* 0x000000ffff053224 */ /* 0x000fe200078e0009 */
[----:B------:R1:W5:Y:S02]  /*1e0f0*/  LDL.LU R11, [R1+0x40c] ;  /* 0x00040c00010b7983 */ /* 0x0003640000300800 */
[----:B0-----:R-:W-:Y:S01]  /*1e100*/  PRMT R3, R4, 0x7610, R3 ;  /* 0x0000761004037816 */ /* 0x001fe20000000003 */
[----:B------:R-:W-:Y:S01]  /*1e110*/  @P3 IMAD.MOV.U32 R4, RZ, RZ, R6 ;  /* 0x000000ffff043224 */ /* 0x000fe200078e0006 */
[----:B------:R0:W-:Y:S04]  /*1e120*/  STL.S16 [R1+0x2c8], R10 ;  /* 0x0002c80a01007387 */ /* 0x0001e80000100600 */
[----:B------:R2:W-:Y:S04]  /*1e130*/  @P3 STG.E.U16 desc[UR52][R4.64+0x30], R3 ;  /* 0x0000300304003986 */ /* 0x0005e8000c101534 */
[----:B0-----:R1:W5:Y:S04]  /*1e140*/  LDL.LU R10, [R1+0x408] ;  /* 0x00040800010a7983 */ /* 0x0013680000300800 */
[----:B--2---:R1:W5:Y:S04]  /*1e150*/  LDL.LU.64 R4, [R1+0x400] ;  /* 0x0004000001047983 */ /* 0x0043680000300a00 */
[----:B------:R1:W5:Y:S01]  /*1e160*/  LDL.LU R3, [R1+0x3f8] ;  /* 0x0003f80001037983 */ /* 0x0003620000300800 */
[----:B------:R-:W-:Y:S04]  /*1e170*/  BSSY B1, `(.L_x_146) ;  /* 0x0000006000017945 */ /* 0x000fe80003800000 */
[----:B------:R-:W-:Y:S05]  /*1e180*/  @!P2 BRA `(.L_x_147) ;  /* 0x000000000010a947 */ /* 0x000fea0003800000 */
[----:B------:R0:W-:Y:S04]  /*1e190*/  STL [R1+0x3f8], R0 ;  /* 0x0003f80001007387 */ /* 0x0001e80000100800 */
[----:B0----5:R-:W2:Y:S04]  /*1e1a0*/  LDG.E.LTC128B.U16 R0, desc[UR52][R12.64+0x32] ;  /* 0x000032340c007981 */ /* 0x021ea8000c1e1520 */
[----:B--2---:R0:W-:Y:S04]  /*1e1b0*/  STL [R1+0x2c8], R0 ;  /* 0x0002c80001007387 */ /* 0x0041e80000100800 */
[----:B0-----:R0:W5:Y:S02]  /*1e1c0*/  LDL.LU R0, [R1+0x3f8] ;  /* 0x0003f80001007983 */ /* 0x0011640000300800 */
.L_x_147:
[----:B------:R-:W-:Y:S05]  /*1e1d0*/  BSYNC B1 ;  /* 0x0000000000017941 */ /* 0x000fea0003800000 */
.L_x_146:
[----:B------:R-:W2:Y:S04]  /*1e1e0*/  LDL R8, [R1+0x2c8] ;  /* 0x0002c80001087983 */ /* 0x000ea80000100800 */
[----:B-----5:R3:W-:Y:S04]  /*1e1f0*/  STL.64 [R1+0x400], R4 ;  /* 0x0004000401007387 */ /* 0x0207e80000100a00 */
[----:B---3--:R-:W3:Y:S01]  /*1e200*/  LDL.LU R5, [R1+0x2f4] ;  /* 0x0002f40001057983 */ /* 0x008ee20000300800 */
[----:B------:R-:W-:Y:S01]  /*1e210*/  @P2 IMAD.MOV.U32 R4, RZ, RZ, R6 ;  /* 0x000000ffff042224 */ /* 0x000fe200078e0006 */
[----:B------:R-:W-:-:S02]  /*1e220*/  ISETP.GT.AND P1, PT, R0, 0x188, P1 ;  /* 0x000001880000780c */ /* 0x000fc40000f24270 */
[----:B------:R4:W-:Y:S01]  /*1e230*/  STL [R1+0x3f8], R3 ;  /* 0x0003f80301007387 */ /* 0x0009e20000100800 */
[----:B--2---:R-:W-:-:S05]  /*1e240*/  SHF.L.U32 R8, R8, 0x10, RZ ;  /* 0x0000001008087819 */ /* 0x004fca00000006ff */
[----:B------:R-:W-:-:S04]  /*1e250*/  FMUL R8, R8, R16 ;  /* 0x0000001008087220 */ /* 0x000fc80000400000 */
[----:B---3--:R-:W-:Y:S01]  /*1e260*/  FFMA R8, R5, R2, R8 ;  /* 0x0000000205087223 */ /* 0x008fe20000000008 */
[----:B------:R-:W-:Y:S02]  /*1e270*/  @P2 IMAD.MOV.U32 R5, RZ, RZ, R9 ;  /* 0x000000ffff052224 */ /* 0x000fe400078e0009 */
[----:B------:R-:W2:Y:S02]  /*1e280*/  LDL.LU R9, [R1+0x2c8] ;  /* 0x0002c80001097983 */ /* 0x000ea40000300800 */
[----:B------:R-:W-:-:S04]  /*1e290*/  F2FP.BF16.F32.PACK_AB R8, RZ, R8 ;  /* 0x00000008ff08723e */ /* 0x000fc800000010ff */
[----:B----4-:R-:W-:-:S05]  /*1e2a0*/  PRMT R3, R8, 0x7610, R3 ;  /* 0x0000761008037816 */ /* 0x010fca0000000003 */
[----:B------:R3:W-:Y:S04]  /*1e2b0*/  @P2 STG.E.U16 desc[UR52][R4.64+0x32], R3 ;  /* 0x0000320304002986 */ /* 0x0007e8000c101534 */
[----:B---3--:R3:W5:Y:S04]  /*1e2c0*/  LDL.LU.64 R4, [R1+0x400] ;  /* 0x0004000001047983 */ /* 0x0087680000300a00 */
[----:B------:R3:W5:Y:S01]  /*1e2d0*/  LDL.LU R3, [R1+0x3f8] ;  /* 0x0003f80001037983 */ /* 0x0007620000300800 */
[----:B------:R-:W-:Y:S01]  /*1e2e0*/  BSSY B1, `(.L_x_148) ;  /* 0x0000004000017945 */ /* 0x000fe20003800000 */
[----:B--2---:R-:W-:-:S03]  /*1e2f0*/  PRMT R8, R9, 0x7610, R8 ;  /* 0x0000761009087816 */ /* 0x004fc60000000008 */
[----:B---3--:R-:W-:Y:S05]  /*1e300*/  @!P1 BRA `(.L_x_149) ;  /* 0x0000000000049947 */ /* 0x008fea0003800000 */
[----:B------:R2:W5:Y:S02]  /*1e310*/  LDG.E.LTC128B.U16 R8, desc[UR52][R10.64+0x30] ;  /* 0x000030340a087981 */ /* 0x000564000c1e1520 */
.L_x_149:
[----:B------:R-:W-:Y:S05]  /*1e320*/  BSYNC B1 ;  /* 0x0000000000017941 */ /* 0x000fea0003800000 */
.L_x_148:
[----:B-----5:R3:W-:Y:S04]  /*1e330*/  STL [R1+0x400], R3 ;  /* 0x0004000301007387 */ /* 0x0207e80000100800 */
[----:B---3--:R-:W3:Y:S04]  /*1e340*/  LDL.LU R3, [R1+0x2f8] ;  /* 0x0002f80001037983 */ /* 0x008ee80000300800 */
[----:B------:R4:W-:Y:S04]  /*1e350*/  STL.64 [R1+0x3f8], R4 ;  /* 0x0003f80401007387 */ /* 0x0009e80000100a00 */
[----:B----4-:R-:W4:Y:S01]  /*1e360*/  LDL.64 R4, [R1+0x2c0] ;  /* 0x0002c00001047983 */ /* 0x010f220000100a00 */
[----:B------:R-:W-:-:S04]  /*1e370*/  IMAD.U32 R9, R8, 0x10000, RZ ;  /* 0x0001000008097824 */ /* 0x000fc800078e00ff */
[----:B------:R-:W-:-:S04]  /*1e380*/  FMUL R9, R9, R16 ;  /* 0x0000001009097220 */ /* 0x000fc80000400000 */
[----:B---3--:R-:W-:Y:S02]  /*1e390*/  FFMA R9, R3, R2, R9 ;  /* 0x0000000203097223 */ /* 0x008fe40000000009 */
[----:B------:R3:W5:Y:S01]  /*1e3a0*/  LDL.LU R3, [R1+0x400] ;  /* 0x0004000001037983 */ /* 0x0007620000300800 */
[----:B------:R-:W-:Y:S02]  /*1e3b0*/  ISETP.GT.AND P0, PT, R0, 0x188, P0 ;  /* 0x000001880000780c */ /* 0x000fe40000704270 */
[----:B------:R-:W-:-:S05]  /*1e3c0*/  F2FP.BF16.F32.PACK_AB R9, RZ, R9 ;  /* 0x00000009ff09723e */ /* 0x000fca00000010ff */
[----:B----4-:R4:W-:Y:S04]  /*1e3d0*/  @P1 STG.E.U16 desc[UR52][R4.64+0x30], R9 ;  /* 0x0000300904001986 */ /* 0x0109e8000c101534 */
[----:B----4-:R3:W5:Y:S01]  /*1e3e0*/  LDL.LU.64 R4, [R1+0x3f8] ;  /* 0x0003f80001047983 */ /* 0x0107620000300a00 */
[----:B------:R-:W-:Y:S04]  /*1e3f0*/  BSSY B1, `(.L_x_150) ;  /* 0x0000003000017945 */ /* 0x000fe80003800000 */
[----:B------:R-:W-:Y:S05]  /*1e400*/  @!P0 BRA `(.L_x_151) ;  /* 0x0000000000048947 */ /* 0x000fea0003800000 */
[----:B------:R4:W5:Y:S02]  /*1e410*/  LDG.E.LTC128B.U16 R8, desc[UR52][R10.64+0x32] ;  /* 0x000032340a087981 */ /* 0x000964000c1e1520 */
.L_x_151:
[----:B------:R-:W-:Y:S05]  /*1e420*/  BSYNC B1 ;  /* 0x0000000000017941 */ /* 0x000fea0003800000 */
.L_x_150:
[----:B------:R0:W-:Y:S04]  /*1e430*/  STL [R1+0x400], R6 ;  /* 0x0004000601007387 */ /* 0x0001e80000100800 */
[----:B0-----:R-:W2:Y:S04]  /*1e440*/  LDL.LU R6, [R1+0x2fc] ;  /* 0x0002fc0001067983 */ /* 0x001ea80000300800 */
[----:B-----5:R0:W-:Y:S04]  /*1e450*/  STL.64 [R1+0x3f8], R4 ;  /* 0x0003f80401007387 */ /* 0x0201e80000100a00 */
[----:B0-----:R-:W3:Y:S01]  /*1e460*/  LDL.LU.64 R4, [R1+0x2c0] ;  /* 0x0002c00001047983 */ /* 0x001ee20000300a00 */
[----:B------:R-:W-:-:S04]  /*1e470*/  IMAD.U32 R9, R8, 0x10000, RZ ;  /* 0x0001000008097824 */ /* 0x000fc800078e00ff */
[----:B------:R-:W-:-:S04]  /*1e480*/  FMUL R9, R9, R16 ;  /* 0x0000001009097220 */ /* 0x000fc80000400000 */
[----:B--2---:R-:W-:Y:S02]  /*1e490*/  FFMA R9, R6, R2, R9 ;  /* 0x0000000206097223 */ /* 0x004fe40000000009 */
[----:B------:R0:W5:Y:S01]  /*1e4a0*/  LDL.LU R6, [R1+0x400] ;  /* 0x0004000001067983 */ /* 0x0001620000300800 */
[----:B------:R-:W-:Y:S02]  /*1e4b0*/  ISETP.GT.AND P3, PT, R3, 0x20, PT ;  /* 0x000000200300780c */ /* 0x000fe40003f64270 */
[----:B------:R-:W-:Y:S02]  /*1e4c0*/  F2FP.BF16.F32.PACK_AB R9, RZ, R9 ;  /* 0x00000009ff09723e */ /* 0x000fe400000010ff */
[----:B------:R-:W-:Y:S02]  /*1e4d0*/  ISETP.GT.AND P1, PT, R0, RZ, P3 ;  /* 0x000000ff0000720c */ /* 0x000fe40001f24270 */
[----:B------:R-:W-:Y:S01]  /*1e4e0*/  LOP3.LUT R17, R17, 0xfffffffe, RZ, 0xc0, !PT ;  /* 0xfffffffe11117812 */ /* 0x000fe200078ec0ff */
[----:B---3--:R2:W-:Y:S01]  /*1e4f0*/  @P0 STG.E.U16 desc[UR52][R4.64+0x32], R9 ;  /* 0x0000320904000986 */ /* 0x0085e2000c101534 */
[----:B------:R-:W-:Y:S05]  /*1e500*/  BSSY B1, `(.L_x_152) ;  /* 0x0000005000017945 */ /* 0x000fea0003800000 */
[----:B------:R-:W-:Y:S01]  /*1e510*/  @P3 LOP3.LUT R17, R17, 0x1, RZ, 0xfc, !PT ;  /* 0x0000000111113812 */ /* 0x000fe200078efcff */
[----:B--2---:R0:W5:Y:S03]  /*1e520*/  LDL.LU.64 R4, [R1+0x3f8] ;  /* 0x0003f80001047983 */ /* 0x0041660000300a00 */
[----:B------:R-:W-:Y:S05]  /*1e530*/  @!P1 BRA `(.L_x_153) ;  /* 0x0000000000049947 */ /* 0x000fea0003800000 */
[----:B------:R2:W5:Y:S02]  /*1e540*/  LDG.E.LTC128B.U16 R8, desc[UR52][R236.64+0x40] ;  /* 0x00004034ec087981 */ /* 0x000564000c1e1520 */
.L_x_153:
[----:B------:R-:W-:Y:S05]  /*1e550*/  BSYNC B1 ;  /* 0x0000000000017941 */ /* 0x000fea0003800000 */
.L_x_152:
[----:B-----5:R3:W-:Y:S04]  /*1e560*/  STL [R1+0x400], R6 ;  /* 0x0004000601007387 */ /* 0x0207e80000100800 */
[----:B---3--:R-:W3:Y:S04]  /*1e570*/  LDL.LU R6, [R1+0x280] ;  /* 0x0002800001067983 */ /* 0x008ee80000300800 */
[----:B------:R0:W-:Y:S04]  /*1e580*/  STL.64 [R1+0x3f8], R4 ;  /* 0x0003f80401007387 */ /* 0x0001e80000100a00 */
[----:B0-----:R-:W4:Y:S01]  /*1e590*/  LDL.64 R4, [R1+0x308] ;  /* 0x0003080001047983 */ /* 0x001f220000100a00 */
[----:B------:R-:W-:-:S04]  /*1e5a0*/  IMAD.U32 R9, R8, 0x10000, RZ ;  /* 0x0001000008097824 */ /* 0x000fc800078e00ff */
[----:B------:R-:W-:-:S04]  /*1e5b0*/  FMUL R9, R9, R16 ;  /* 0x0000001009097220 */ /* 0x000fc80000400000 */
[----:B---3--:R-:W-:Y:S02]  /*1e5c0*/  FFMA R9, R6, R2, R9 ;  /* 0x0000000206097223 */ /* 0x008fe40000000009 */
[----:B------:R0:W5:Y:S01]  /*1e5d0*/  LDL.LU R6, [R1+0x400] ;  /* 0x0004000001067983 */ /* 0x0001620000300800 */
[----:B------:R-:W-:Y:S02]  /*1e5e0*/  ISETP.GT.AND P2, PT, R3, 0x21, PT ;  /* 0x000000210300780c */ /* 0x000fe40003f44270 */
[----:B------:R-:W-:Y:S02]  /*1e5f0*/  F2FP.BF16.F32.PACK_AB R9, RZ, R9 ;  /* 0x00000009ff09723e */ /* 0x000fe400000010ff */
[----:B------:R-:W-:Y:S02]  /*1e600*/  ISETP.GT.AND P0, PT, R0, RZ, P2 ;  /* 0x000000ff0000720c */ /* 0x000fe40001704270 */
[----:B------:R-:W-:Y:S01]  /*1e610*/  LOP3.LUT R17, R17, 0xfffffffb, RZ, 0xc0, !PT ;  /* 0xfffffffb11117812 */ /* 0x000fe200078ec0ff */
[----:B----4-:R3:W-:Y:S01]  /*1e620*/  @P1 STG.E.U16 desc[UR52][R4.64+0x40], R9 ;  /* 0x0000400904001986 */ /* 0x0107e2000c101534 */
[----:B------:R-:W-:Y:S05]  /*1e630*/  BSSY B1, `(.L_x_154) ;  /* 0x0000005000017945 */ /* 0x000fea0003800000 */
[----:B------:R-:W-:Y:S01]  /*1e640*/  @P2 LOP3.LUT R17, R17, 0x4, RZ, 0xfc, !PT ;  /* 0x0000000411112812 */ /* 0x000fe200078efcff */
[----:B---3--:R0:W5:Y:S03]  /*1e650*/  LDL.LU.64 R4, [R1+0x3f8] ;  /* 0x0003f80001047983 */ /* 0x0081660000300a00 */
[----:B------:R-:W-:Y:S05]  /*1e660*/  @!P0 BRA `(.L_x_155) ;  /* 0x0000000000048947 */ /* 0x000fea0003800000 */
[----:B------:R3:W5:Y:S02]  /*1e670*/  LDG.E.LTC128B.U16 R8, desc[UR52][R236.64+0x42] ;  /* 0x00004234ec087981 */ /* 0x000764000c1e1520 */
.L_x_155:
[----:B------:R-:W-:Y:S05]  /*1e680*/  BSYNC B1 ;  /* 0x0000000000017941 */ /* 0x000fea0003800000 */
.L_x_154:
[----:B------:R4:W-:Y:S04]  /*1e690*/  STL [R1+0x400], R3 ;  /* 0x0004000301007387 */ /* 0x0009e80000100800 */
[----:B----4-:R-:W4:Y:S04]  /*1e6a0*/  LDL.LU R3, [R1+0x284] ;  /* 0x0002840001037983 */ /* 0x010f280000300800 */
[----:B-----5:R0:W-:Y:S04]  /*1e6b0*/  STL.64 [R1+0x3f8], R4 ;  /* 0x0003f80401007387 */ /* 0x0201e80000100a00 */
[----:B0-----:R-:W2:Y:S01]  /*1e6c0*/  LDL.64 R4, [R1+0x308] ;  /* 0x0003080001047983 */ /* 0x001ea20000100a00 */
[----:B------:R-:W-:-:S04]  /*1e6d0*/  IMAD.U32 R9, R8, 0x10000, RZ ;  /* 0x0001000008097824 */ /* 0x000fc800078e00ff */
[----:B------:R-:W-:-:S04]  /*1e6e0*/  FMUL R9, R9, R16 ;  /* 0x0000001009097220 */ /* 0x000fc80000400000 */
[----:B----4-:R-:W-:Y:S02]  /*1e6f0*/  FFMA R9, R3, R2, R9 ;  /* 0x0000000203097223 */ /* 0x010fe40000000009 */
[----:B------:R0:W5:Y:S01]  /*1e700*/  LDL.LU R3, [R1+0x400] ;  /* 0x0004000001037983 */ /* 0x0001620000300800 */
[----:B------:R-:W-:Y:S02]  /*1e710*/  ISETP.GT.AND P1, PT, R0, 0x8, P3 ;  /* 0x000000080000780c */ /* 0x000fe40001f24270 */
[----:B------:R-:W-:-:S05]  /*1e720*/  F2FP.BF16.F32.PACK_AB R9, RZ, R9 ;  /* 0x00000009ff09723e */ /* 0x000fca00000010ff */
[----:B--2---:R2:W-:Y:S04]  /*1e730*/  @P0 STG.E.U16 desc[UR52][R4.64+0x42], R9 ;  /* 0x0000420904000986 */ /* 0x0045e8000c101534 */
[----:B--2---:R0:W5:Y:S01]  /*1e740*/  LDL.LU.64 R4, [R1+0x3f8] ;  /* 0x0003f80001047983 */ /* 0x0041620000300a00 */
[----:B------:R-:W-:Y:S04]  /*1e750*/  BSSY B1, `(.L_x_156) ;  /* 0x0000003000017945 */ /* 0x000fe80003800000 */
[----:B------:R-:W-:Y:S05]  /*1e760*/  @!P1 BRA `(.L_x_157) ;  /* 0x0000000000049947 */ /* 0x000fea0003800000 */
[----:B------:R2:W5:Y:S02]  /*1e770*/  LDG.E.LTC128B.U16 R8, desc[UR52][R232.64+0x40] ;  /* 0x00004034e8087981 */ /* 0x000564000c1e1520 */
.L_x_157:
[----:B------:R-:W-:Y:S05]  /*1e780*/  BSYNC B1 ;  /* 0x0000000000017941 */ /* 0x000fea0003800000 */
.L_x_156:
[----:B-----5:R4:W-:Y:S04]  /*1e790*/  STL [R1+0x3f8], R3 ;  /* 0x0003f80301007387 */ /* 0x0209e80000100800 */
[----:B----4-:R-:W4:Y:S01]  /*1e7a0*/  LDL.LU R3, [R1+0x288] ;  /* 0x0002880001037983 */ /* 0x010f220000300800 */
[----:B------:R-:W-:-:S05]  /*1e7b0*/  SHF.L.U32 R9, R8, 0x10, RZ ;  /* 0x0000001008097819 */ /* 0x000fca00000006ff */
[----:B------:R-:W-:Y:S01]  /*1e7c0*/  FMUL R9, R9, R16 ;  /* 0x0000001009097220 */ /* 0x000fe20000400000 */
[----:B------:R-:W-:-:S03]  /*1e7d0*/  ISETP.GT.AND P0, PT, R0, 0x8, P2 ;  /* 0x000000080000780c */ /* 0x000fc60001704270 */
[----:B----4-:R-:W-:Y:S02]  /*1e7e0*/  FFMA R9, R3, R2, R9 ;  /* 0x0000000203097223 */ /* 0x010fe40000000009 */
[----:B------:R4:W5:Y:S01]  /*1e7f0*/  LDL.LU R3, [R1+0x3f8] ;  /* 0x0003f80001037983 */ /* 0x0009620000300800 */
[----:B------:R-:W-:Y:S02]  /*1e800*/  BSSY B1, `(.L_x_158) ;  /* 0x0000005000017945 */ /* 0x000fe40003800000 */
[----:B------:R-:W-:-:S05]  /*1e810*/  F2FP.BF16.F32.PACK_AB R9, RZ, R9 ;  /* 0x00000009ff09723e */ /* 0x000fca00000010ff */
[----:B------:R4:W-:Y:S01]  /*1e820*/  @P1 STG.E.U16 desc[UR52][R4.64+0x40], R9 ;  /* 0x0000400904001986 */ /* 0x0009e2000c101534 */
[----:B------:R-:W-:Y:S05]  /*1e830*/  @!P0 BRA `(.L_x_159) ;  /* 0x0000000000048947 */ /* 0x000fea0003800000 */
[----:B------:R0:W5:Y:S02]  /*1e840*/  LDG.E.LTC128B.U16 R8, desc[UR52][R232.64+0x42] ;  /* 0x00004234e8087981 */ /* 0x000164000c1e1520 */
.L_x_159:
[----:B------:R-:W-:Y:S05]  /*1e850*/  BSYNC B1 ;  /* 0x0000000000017941 */ /* 0x000fea0003800000 */
.L_x_158:
[----:B------:R1:W-:Y:S04]  /*1e860*/  STL [R1+0x3f8], R6 ;  /* 0x0003f80601007387 */ /* 0x0003e80000100800 */
[----:B-1----:R-:W2:Y:S01]  /*1e870*/  LDL.LU R6, [R1+0x28c] ;  /* 0x00028c0001067983 */ /* 0x002ea20000300800 */
[----:B----45:R-:W-:-:S04]  /*1e880*/  IMAD.U32 R9, R8, 0x10000, RZ ;  /* 0x0001000008097824 */ /* 0x030fc800078e00ff */
[----:B------:R-:W-:Y:S01]  /*1e890*/  FMUL R9, R9, R16 ;  /* 0x0000001009097220 */ /* 0x000fe20000400000 */
[----:B------:R-:W-:-:S04]  /*1e8a0*/  ISETP.GT.AND P6, PT, R3, 0x28, PT ;  /* 0x000000280300780c */ /* 0x000fc80003fc4270 */
[----:B------:R-:W-:Y:S01]  /*1e8b0*/  ISETP.GT.AND P1, PT, R0, RZ, P6 ;  /* 0x000000ff0000720c */ /* 0x000fe20003724270 */
[----:B--2---:R-:W-:Y:S02]  /*1e8c0*/  FFMA R9, R6, R2, R9 ;  /* 0x0000000206097223 */ /* 0x004fe40000000009 */
[----:B------:R1:W5:Y:S01]  /*1e8d0*/  LDL.LU R6, [R1+0x3f8] ;  /* 0x0003f80001067983 */ /* 0x0003620000300800 */
[----:B------:R-:W-:Y:S01]  /*1e8e0*/  LOP3.LUT R17, R17, 0xfffffffd, RZ, 0xc0, !PT ;  /* 0xfffffffd11117812 */ /* 0x000fe200078ec0ff */
[----:B------:R-:W-:Y:S01]  /*1e8f0*/  BSSY B1, `(.L_x_160) ;  /* 0x0000006000017945 */ /* 0x000fe20003800000 */
[----:B------:R-:W-:-:S03]  /*1e900*/  F2FP.BF16.F32.PACK_AB R9, RZ, R9 ;  /* 0x00000009ff09723e */ /* 0x000fc600000010ff */
[----:B------:R-:W-:Y:S02]  /*1e910*/  @P6 LOP3.LUT R17, R17, 0x2, RZ, 0xfc, !PT ;  /* 0x0000000211116812 */ /* 0x000fe400078efcff */
[----:B------:R1:W-:Y:S02]  /*1e920*/  @P0 STG.E.U16 desc[UR52][R4.64+0x42], R9 ;  /* 0x0000420904000986 */ /* 0x0003e4000c101534 */
[----:B------:R-:W-:Y:S05]  /*1e930*/  @!P1 BRA `(.L_x_161) ;  /* 0x0000000000049947 */ /* 0x000fea0003800000 */
[----:B------:R2:W5:Y:S02]  /*1e940*/  LDG.E.LTC128B.U16 R8, desc[UR52][R236.64+0x50] ;  /* 0x00005034ec087981 */ /* 0x000564000c1e1520 */
.L_x_161:
[----:B------:R-:W-:Y:S05]  /*1e950*/  BSYNC B1 ;  /* 0x0000000000017941 */ /* 0x000fea0003800000 */
.L_x_160:
[----:B-----5:R4:W-:Y:S04]  /*1e960*/  STL [R1+0x400], R6 ;  /* 0x0004000601007387 */ /* 0x0209e80000100800 */
[----:B----4-:R-:W4:Y:S04]  /*1e970*/  LDL.LU R6, [R1+0x290] ;  /* 0x0002900001067983 */ /* 0x010f280000300800 */
[----:B------:R1:W-:Y:S04]  /*1e980*/  STL.64 [R1+0x3f8], R4 ;  /* 0x0003f80401007387 */ /* 0x0003e80000100a00 */
[----:B-1----:R-:W3:Y:S01]  /*1e990*/  LDL.64 R4, [R1+0x308] ;  /* 0x0003080001047983 */ /* 0x002ee20000100a00 */
[----:B------:R-:W-:-:S04]  /*1e9a0*/  IMAD.U32 R9, R8, 0x10000, RZ ;  /* 0x0001000008097824 */ /* 0x000fc800078e00ff */
[----:B------:R-:W-:-:S04]  /*1e9b0*/  FMUL R9, R9, R16 ;  /* 0x0000001009097220 */ /* 0x000fc80000400000 */
[----:B----4-:R-:W-:Y:S02]  /*1e9c0*/  FFMA R9, R6, R2, R9 ;  /* 0x0000000206097223 */ /* 0x010fe40000000009 */
[----:B------:R1:W5:Y:S01]  /*1e9d0*/  LDL.LU R6, [R1+0x400] ;  /* 0x0004000001067983 */ /* 0x0003620000300800 */
[----:B------:R-:W-:Y:S02]  /*1e9e0*/  ISETP.GT.AND P4, PT, R3, 0x29, PT ;  /* 0x000000290300780c */ /* 0x000fe40003f84270 */
[----:B------:R-:W-:Y:S02]  /*1e9f0*/  F2FP.BF16.F32.PACK_AB R9, RZ, R9 ;  /* 0x00000009ff09723e */ /* 0x000fe400000010ff */
[----:B------:R-:W-:-:S03]  /*1ea00*/  ISETP.GT.AND P0, PT, R0, RZ, P4 ;  /* 0x000000ff0000720c */ /* 0x000fc60002704270 */
[----:B---3--:R3:W-:Y:S04]  /*1ea10*/  @P1 STG.E.U16 desc[UR52][R4.64+0x50], R9 ;  /* 0x0000500904001986 */ /* 0x0087e8000c101534 */
[----:B---3--:R1:W5:Y:S01]  /*1ea20*/  LDL.LU.64 R4, [R1+0x3f8] ;  /* 0x0003f80001047983 */ /* 0x0083620000300a00 */
[----:B------:R-:W-:Y:S05]  /*1ea30*/  BSSY B1, `(.L_x_162) ;  /* 0x0000003000017945 */ /* 0x000fea0003800000 */
[----:B------:R-:W-:Y:S05]  /*1ea40*/  @!P0 BRA `(.L_x_163) ;  /* 0x0000000000048947 */ /* 0x000fea0003800000 */
[----:B------:R3:W5:Y:S02]  /*1ea50*/  LDG.E.LTC128B.U16 R8, desc[UR52][R236.64+0x52] ;  /* 0x00005234ec087981 */ /* 0x000764000c1e1520 */
.L_x_163:
[----:B------:R-:W-:Y:S05]  /*1ea60*/  BSYNC B1 ;  /* 0x0000000000017941 */ /* 0x000fea0003800000 */
.L_x_162:
        /* <DEDUP_REMOVED lines=15> */
.L_x_165:
[----:B------:R-:W-:Y:S05]  /*1eb60*/  BSYNC B1 ;  /* 0x0000000000017941 */ /* 0x000fea0003800000 */
.L_x_164:
[----:B-----5:R4:W-:Y:S04]  /*1eb70*/  STL [R1+0x3f8], R3 ;  /* 0x0003f80301007387 */ /* 0x0209e80000100800 */
[----:B----4-:R-:W4:Y:S01]  /*1eb80*/  LDL.LU R3, [R1+0x298] ;  /* 0x0002980001037983 */ /* 0x010f220000300800 */
[----:B------:R-:W-:-:S04]  /*1eb90*/  IMAD.U32 R9, R8, 0x10000, RZ ;  /* 0x0001000008097824 */ /* 0x000fc800078e00ff */
        /* <DEDUP_REMOVED lines=9> */
.L_x_167:
[----:B------:R-:W-:Y:S05]  /*1ec30*/  BSYNC B1 ;  /* 0x0000000000017941 */ /* 0x000fea0003800000 */
.L_x_166:
        /* <DEDUP_REMOVED lines=8> */
[----:B------:R-:W-:Y:S02]  /*1ecc0*/  BSSY B1, `(.L_x_168) ;  /* 0x0000005000017945 */ /* 0x000fe40003800000 */
[----:B------:R-:W-:-:S05]  /*1ecd0*/  F2FP.BF16.F32.PACK_AB R9, RZ, R9 ;  /* 0x00000009ff09723e */ /* 0x000fca00000010ff */
[----:B------:R1:W-:Y:S02]  /*1ece0*/  @P1 STG.E.U16 desc[UR52][R4.64+0x52], R9 ;  /* 0x0000520904001986 */ /* 0x0003e4000c101534 */
[----:B------:R-:W-:Y:S05]  /*1ecf0*/  @!P0 BRA `(.L_x_169) ;  /* 0x0000000000048947 */ /* 0x000fea0003800000 */
[----:B------:R2:W5:Y:S02]  /*1ed00*/  LDG.E.LTC128B.U16 R8, desc[UR52][R236.64+0x60] ;  /* 0x00006034ec087981 */ /* 0x000564000c1e1520 */
.L_x_169:
[----:B------:R-:W-:Y:S05]  /*1ed10*/  BSYNC B1 ;  /* 0x0000000000017941 */ /* 0x000fea0003800000 */
.L_x_168:
        /* <DEDUP_REMOVED lines=9> */
[----:B------:R-:W-:-:S05]  /*1edb0*/  F2FP.BF16.F32.PACK_AB R9, RZ, R9 ;  /* 0x00000009ff09723e */ /* 0x000fca00000010ff */
[----:B---3--:R3:W-:Y:S04]  /*1edc0*/  @P0 STG.E.U16 desc[UR52][R4.64+0x60], R9 ;  /* 0x0000600904000986 */ /* 0x0087e8000c101534 */
[----:B---3--:R1:W5:Y:S01]  /*1edd0*/  LDL.LU.64 R4, [R1+0x3f8] ;  /* 0x0003f80001047983 */ /* 0x0083620000300a00 */
[----:B------:R-:W-:Y:S01]  /*1ede0*/  ISETP.GT.AND P0, PT, R0, RZ, P2 ;  /* 0x000000ff0000720c */ /* 0x000fe20001704270 */
[----:B------:R-:W-:-:S12]  /*1edf0*/  BSSY B1, `(.L_x_170) ;  /* 0x0000003000017945 */ /* 0x000fd80003800000 */
[----:B-1----:R-:W-:Y:S05]  /*1ee00*/  @!P0 BRA `(.L_x_171) ;  /* 0x0000000000048947 */ /* 0x002fea0003800000 */
[----:B------:R1:W5:Y:S02]  /*1ee10*/  LDG.E.LTC128B.U16 R8, desc[UR52][R236.64+0x62] ;  /* 0x00006234ec087981 */ /* 0x000364000c1e1520 */
.L_x_171:
[----:B------:R-:W-:Y:S05]  /*1ee20*/  BSYNC B1 ;  /* 0x0000000000017941 */ /* 0x000fea0003800000 */
.L_x_170:
[----:B------:R3:W-:Y:S04]  /*1ee30*/  STL [R1+0x400], R3 ;  /* 0x0004000301007387 */ /* 0x0007e80000100800 */
[----:B---3--:R-:W3:Y:S04]  /*1ee40*/  LDL.LU R3, [R1+0x2a4] ;  /* 0x0002a40001037983 */ /* 0x008ee80000300800 */
[----:B-----5:R4:W-:Y:S04]  /*1ee50*/  STL.64 [R1+0x3f8], R4 ;  /* 0x0003f80401007387 */ /* 0x0209e80000100a00 */
[----:B----4-:R-:W4:Y:S01]  /*1ee60*/  LDL.64 R4, [R1+0x308] ;  /* 0x0003080001047983 */ /* 0x010f220000100a00 */
[----:B------:R-:W-:-:S05]  /*1ee70*/  SHF.L.U32 R9, R8, 0x10, RZ ;  /* 0x0000001008097819 */ /* 0x000fca00000006ff */
[----:B------:R-:W-:-:S04]  /*1ee80*/  FMUL R9, R9, R16 ;  /* 0x0000001009097220 */ /* 0x000fc80000400000 */
[----:B---3--:R-:W-:Y:S02]  /*1ee90*/  FFMA R9, R3, R2, R9 ;  /* 0x0000000203097223 */ /* 0x008fe40000000009 */
[----:B------:R3:W5:Y:S03]  /*1eea0*/  LDL.LU R3, [R1+0x400] ;  /* 0x0004000001037983 */ /* 0x0007660000300800 */
[----:B------:R-:W-:-:S05]  /*1eeb0*/  F2FP.BF16.F32.PACK_AB R9, RZ, R9 ;  /* 0x00000009ff09723e */ /* 0x000fca00000010ff */
[----:B----4-:R4:W-:Y:S04]  /*1eec0*/  @P0 STG.E.U16 desc[UR52][R4.64+0x62], R9 ;  /* 0x0000620904000986 */ /* 0x0109e8000c101534 */
[----:B----4-:R3:W5:Y:S01]  /*1eed0*/  LDL.LU.64 R4, [R1+0x3f8] ;  /* 0x0003f80001047983 */ /* 0x0107620000300a00 */
[----:B------:R-:W-:Y:S01]  /*1eee0*/  ISETP.GT.AND P0, PT, R0, 0x8, P3 ;  /* 0x000000080000780c */ /* 0x000fe20001f04270 */
[----:B------:R-:W-:-:S12]  /*1eef0*/  BSSY B1, `(.L_x_172) ;  /* 0x0000003000017945 */ /* 0x000fd80003800000 */
[----:B---3--:R-:W-:Y:S05]  /*1ef00*/  @!P0 BRA `(.L_x_173) ;  /* 0x0000000000048947 */ /* 0x008fea0003800000 */
[----:B------:R3:W5:Y:S02]  /*1ef10*/  LDG.E.LTC128B.U16 R8, desc[UR52][R232.64+0x60] ;  /* 0x00006034e8087981 */ /* 0x000764000c1e1520 */
.L_x_173:
[----:B------:R-:W-:Y:S05]  /*1ef20*/  BSYNC B1 ;  /* 0x0000000000017941 */ /* 0x000fea0003800000 */
.L_x_172:
[----:B-----5:R4:W-:Y:S04]  /*1ef30*/  STL [R1+0x3f8], R3 ;  /* 0x0003f80301007387 */ /* 0x0209e80000100800 */
[----:B----4-:R-:W4:Y:S01]  /*1ef40*/  LDL.LU R3, [R1+0x2a8] ;  /* 0x0002a80001037983 */ /* 0x010f220000300800 */
[----:B------:R-:W-:-:S04]  /*1ef50*/  IMAD.U32 R9, R8, 0x10000, RZ ;  /* 0x0001000008097824 */ /* 0x000fc800078e00ff */
[----:B------:R-:W-:Y:S01]  /*1ef60*/  FMUL R9, R9, R16 ;  /* 0x0000001009097220 */ /* 0x000fe20000400000 */
[----:B------:R-:W-:Y:S03]  /*1ef70*/  BSSY B1, `(.L_x_174) ;  /* 0x000000a000017945 */ /* 0x000fe60003800000 */
[----:B----4-:R-:W-:Y:S02]  /*1ef80*/  FFMA R9, R3, R2, R9 ;  /* 0x0000000203097223 */ /* 0x010fe40000000009 */
[----:B------:R4:W5:Y:S03]  /*1ef90*/  LDL.LU R3, [R1+0x3f8] ;  /* 0x0003f80001037983 */ /* 0x0009660000300800 */
[----:B------:R-:W-:Y:S01]  /*1efa0*/  F2FP.BF16.F32.PACK_AB R9, RZ, R9 ;  /* 0x00000009ff09723e */ /* 0x000fe200000010ff */
[----:B------:R4:W-:Y:S04]  /*1efb0*/  STL.S16 [R1+0x280], R8 ;  /* 0x0002800801007387 */ /* 0x0009e80000100600 */
[----:B------:R4:W-:Y:S01]  /*1efc0*/  @P0 STG.E.U16 desc[UR52][R4.64+0x60], R9 ;  /* 0x0000600904000986 */ /* 0x0009e2000c101534 */
[----:B------:R-:W-:-:S13]  /*1efd0*/  ISETP.GT.AND P0, PT, R0, 0x8, P2 ;  /* 0x000000080000780c */ /* 0x000fda0001704270 */
[----:B----4-:R-:W-:Y:S05]  /*1efe0*/  @!P0 BRA `(.L_x_175) ;  /* 0x0000000000088947 */ /* 0x010fea0003800000 */
[----:B------:R-:W4:Y:S04]  /*1eff0*/  LDG.E.LTC128B.U16 R8, desc[UR52][R232.64+0x62] ;  /* 0x00006234e8087981 */ /* 0x000f28000c1e1520 */
[----:B----4-:R4:W-:Y:S02]  /*1f000*/  STL [R1+0x280], R8 ;  /* 0x0002800801007387 */ /* 0x0109e40000100800 */
.L_x_175:
[----:B------:R-:W-:Y:S05]  /*1f010*/  BSYNC B1 ;  /* 0x0000000000017941 */ /* 0x000fea0003800000 */
.L_x_174:
[----:B------:R-:W2:Y:S04]  /*1f020*/  LDL.LU R9, [R1+0x2ac] ;  /* 0x0002ac0001097983 */ /* 0x000ea80000300800 */
[----:B------:R-:W-:Y:S04]  /*1f030*/  STL [R1+0x400], R12 ;  /* 0x0004000c01007387 */ /* 0x000fe80000100800 */
[----:B------:R0:W-:Y:S04]  /*1f040*/  STL [R1+0x3fc], R11 ;  /* 0x0003fc0b01007387 */ /* 0x0001e80000100800 */
[----:B0-----:R-:W4:Y:S01]  /*1f050*/  LDL.LU R11, [R1+0x280] ;  /* 0x00028000010b7983 */ /* 0x001f220000300800 */
[----:B------:R-:W-:-:S03]  /*1f060*/  IMAD.U32 R12, RZ, RZ, UR9 ;  /* 0x00000009ff0c7e24 */ /* 0x000fc6000f8e00ff */
[----:B------:R-:W-:Y:S01]  /*1f070*/  STL [R1+0x3f8], R10 ;  /* 0x0003f80a01007387 */ /* 0x000fe20000100800 */
[----:B------:R-:W-:-:S04]  /*1f080*/  IMAD R12, R12, 0x300, RZ ;  /* 0x000003000c0c7824 */ /* 0x000fc800078e02ff */
[----:B------:R-:W-:Y:S02]  /*1f090*/  IMAD.IADD R12, R12, 0x1, R7 ;  /* 0x000000010c0c7824 */ /* 0x000fe400078e0207 */
[----:B----4-:R-:W-:-:S04]  /*1f0a0*/  IMAD.U32 R8, R11, 0x10000, RZ ;  /* 0x000100000b087824 */ /* 0x010fc800078e00ff */
[----:B------:R-:W-:-:S04]  /*1f0b0*/  FMUL R8, R8, R16 ;  /* 0x0000001008087220 */ /* 0x000fc80000400000 */
[----:B--2---:R-:W-:Y:S01]  /*1f0c0*/  FFMA R8, R9, R2, R8 ;  /* 0x0000000209087223 */ /* 0x004fe20000000008 */
[----:B------:R-:W-:-:S04]  /*1f0d0*/  IMAD.U32 R9, RZ, RZ, UR8 ;  /* 0x00000008ff097e24 */ /* 0x000fc8000f8e00ff */
[----:B------:R-:W-:Y:S01]  /*1f0e0*/  F2FP.BF16.F32.PACK_AB R8, RZ, R8 ;  /* 0x00000008ff08723e */ /* 0x000fe200000010ff */
[----:B------:R-:W-:-:S04]  /*1f0f0*/  IMAD.SHL.U32 R9, R9, 0x10, RZ ;  /* 0x0000001009097824 */ /* 0x000fc800078e00ff */
[----:B------:R0:W-:Y:S02]  /*1f100*/  @P0 STG.E.U16 desc[UR52][R4.64+0x62], R8 ;  /* 0x0000620804000986 */ /* 0x0001e4000c101534 */
[----:B0-----:R-:W-:Y:S02]  /*1f110*/  IADD3 R8, P0, R9, R6, RZ ;  /* 0x0000000609087210 */ /* 0x001fe40007f1e0ff */
[----:B------:R-:W2:Y:S01]  /*1f120*/  LDL.LU R9, [R1+0x3ec] ;  /* 0x0003ec0001097983 */ /* 0x000ea20000300800 */
[----:B------:R-:W-:-:S03]  /*1f130*/  PRMT R10, R11, 0x7610, R10 ;  /* 0x000076100b0a7816 */ /* 0x000fc6000000000a */
[----:B------:R0:W-:Y:S01]  /*1f140*/  STL [R1+0x284], R12 ;  /* 0x0002840c01007387 */ /* 0x0001e20000100800 */
[----:B-----5:R-:W-:Y:S02]  /*1f150*/  ISETP.GT.AND P1, PT, R3, 0x38, PT ;  /* 0x000000380300780c */ /* 0x020fe40003f24270 */
[----:B--2---:R-:W-:Y:S02]  /*1f160*/  IADD3.X R9, R9, R12, RZ, P0, !PT ;  /* 0x0000000c09097210 */ /* 0x004fe400007fe4ff */
[----:B0-----:R0:W5:Y:S04]  /*1f170*/  LDL.LU R12, [R1+0x400] ;  /* 0x00040000010c7983 */ /* 0x0011680000300800 */
[----:B------:R0:W5:Y:S04]  /*1f180*/  LDL.LU R11, [R1+0x3fc] ;  /* 0x0003fc00010b7983 */ /* 0x0001680000300800 */
[----:B------:R2:W-:Y:S04]  /*1f190*/  STL.S16 [R1+0x280], R10 ;  /* 0x0002800a01007387 */ /* 0x0005e80000100600 */
[----:B--2---:R0:W5:Y:S01]  /*1f1a0*/  LDL.LU R10, [R1+0x3f8] ;  /* 0x0003f800010a7983 */ /* 0x0041620000300800 */
[----:B------:R-:W-:Y:S01]  /*1f1b0*/  ISETP.GT.AND P0, PT, R0, RZ, P1 ;  /* 0x000000ff0000720c */ /* 0x000fe20000f04270 */
[----:B------:R-:W-:-:S12]  /*1f1c0*/  BSSY B1, `(.L_x_176) ;  /* 0x0000006000017945 */ /* 0x000fd80003800000 */
[----:B0-----:R-:W-:Y:S05]  /*1f1d0*/  @!P0 BRA `(.L_x_177) ;  /* 0x0000000000108947 */ /* 0x001fea0003800000 */
[----:B------:R0:W-:Y:S04]  /*1f1e0*/  STL [R1+0x3f8], R0 ;  /* 0x0003f80001007387 */ /* 0x0001e80000100800 */
[----:B0-----:R-:W2:Y:S04]  /*1f1f0*/  LDG.E.LTC128B.U16 R0, desc[UR52][R236.64+0x70] ;  /* 0x00007034ec007981 */ /* 0x001ea8000c1e1520 */
[----:B--2---:R0:W-:Y:S04]  /*1f200*/  STL [R1+0x280], R0 ;  /* 0x0002800001007387 */ /* 0x0041e80000100800 */
[----:B0-----:R0:W5:Y:S02]  /*1f210*/  LDL.LU R0, [R1+0x3f8] ;  /* 0x0003f80001007983 */ /* 0x0011640000300800 */
.L_x_177:
[----:B------:R-:W-:Y:S05]  /*1f220*/  BSYNC B1 ;  /* 0x0000000000017941 */ /* 0x000fea0003800000 */
.L_x_176:
        /* <DEDUP_REMOVED lines=9> */
[----:B-1----:R-:W3:Y:S04]  /*1f2c0*/  LDL.LU R5, [R1+0x280] ;  /* 0x0002800001057983 */ /* 0x002ee80000300800 */
        /* <DEDUP_REMOVED lines=14> */
[----:B------:R2:W5:Y:S04]  /*1f3b0*/  LDL.LU R6, [R1+0x400] ;  /* 0x0004000001067983 */ /* 0x0005680000300800 */
[----:B------:R2:W5:Y:S04]  /*1f3c0*/  LDL.LU R5, [R1+0x3fc] ;  /* 0x0003fc0001057983 */ /* 0x0005680000300800 */
[----:B------:R1:W-:Y:S04]  /*1f3d0*/  STL.S16 [R1+0x280], R4 ;  /* 0x0002800401007387 */ /* 0x0003e80000100600 */
[----:B-1----:R2:W5:Y:S01]  /*1f3e0*/  LDL.LU R4, [R1+0x3f8] ;  /* 0x0003f80001047983 */ /* 0x0025620000300800 */
[----:B------:R-:W-:Y:S01]  /*1f3f0*/  ISETP.GT.AND P0, PT, R3, 0x39, PT ;  /* 0x000000390300780c */ /* 0x000fe20003f04270 */
[----:B------:R-:W-:Y:S03]  /*1f400*/  BSSY B1, `(.L_x_178) ;  /* 0x0000007000017945 */ /* 0x000fe60003800000 */
[----:B------:R-:W-:-:S13]  /*1f410*/  ISETP.GT.AND P5, PT, R0, RZ, P0 ;  /* 0x000000ff0000720c */ /* 0x000fda00007a4270 */
[----:B--2---:R-:W-:Y:S05]  /*1f420*/  @!P5 BRA `(.L_x_179) ;  /* 0x000000000010d947 */ /* 0x004fea0003800000 */
[----:B------:R1:W-:Y:S04]  /*1f430*/  STL [R1+0x3f8], R0 ;  /* 0x0003f80001007387 */ /* 0x0003e80000100800 */
[----:B-1----:R-:W2:Y:S04]  /*1f440*/  LDG.E.LTC128B.U16 R0, desc[UR52][R236.64+0x72] ;  /* 0x00007234ec007981 */ /* 0x002ea8000c1e1520 */
[----:B--2---:R1:W-:Y:S04]  /*1f450*/  STL [R1+0x280], R0 ;  /* 0x0002800001007387 */ /* 0x0043e80000100800 */
[----:B-1----:R1:W5:Y:S02]  /*1f460*/  LDL.LU R0, [R1+0x3f8] ;  /* 0x0003f80001007983 */ /* 0x0023640000300800 */
.L_x_179:
[----:B------:R-:W-:Y:S05]  /*1f470*/  BSYNC B1 ;  /* 0x0000000000017941 */ /* 0x000fea0003800000 */
.L_x_178:
[----:B-----5:R-:W-:Y:S04]  /*1f480*/  STL [R1+0x41c], R11 ;  /* 0x00041c0b01007387 */ /* 0x020fe80000100800 */
[----:B------:R2:W-:Y:S04]  /*1f490*/  STL [R1+0x418], R10 ;  /* 0x0004180a01007387 */ /* 0x0005e80000100800 */
[----:B--2---:R-:W2:Y:S04]  /*1f4a0*/  LDL.LU R10, [R1+0x2b4] ;  /* 0x0002b400010a7983 */ /* 0x004ea80000300800 */
[----:B------:R-:W-:Y:S04]  /*1f4b0*/  STL [R1+0x414], R9 ;  /* 0x0004140901007387 */ /* 0x000fe80000100800 */
[----:B------:R-:W-:Y:S04]  /*1f4c0*/  STL [R1+0x410], R8 ;  /* 0x0004100801007387 */ /* 0x000fe80000100800 */
[----:B------:R3:W-:Y:S04]  /*1f4d0*/  STL.64 [R1+0x408], R6 ;  /* 0x0004080601007387 */ /* 0x0007e80000100a00 */
[----:B---3--:R-:W3:Y:S04]  /*1f4e0*/  LDL.64 R6, [R1+0x308] ;  /* 0x0003080001067983 */ /* 0x008ee80000100a00 */
[----:B------:R-:W-:Y:S04]  /*1f4f0*/  STL [R1+0x400], R5 ;  /* 0x0004000501007387 */ /* 0x000fe80000100800 */
[----:B------:R4:W-:Y:S04]  /*1f500*/  STL [R1+0x3fc], R4 ;  /* 0x0003fc0401007387 */ /* 0x0009e80000100800 */
[----:B----4-:R-:W4:Y:S04]  /*1f510*/  LDL.LU R4, [R1+0x280] ;  /* 0x0002800001047983 */ /* 0x010f280000300800 */
[----:B------:R0:W-:Y:S01]  /*1f520*/  STL [R1+0x3f8], R3 ;  /* 0x0003f80301007387 */ /* 0x0001e20000100800 */
[----:B----4-:R-:W-:-:S04]  /*1f530*/  IMAD.U32 R11, R4, 0x10000, RZ ;  /* 0x00010000040b7824 */ /* 0x010fc800078e00ff */
        /* <DEDUP_REMOVED lines=10> */
[----:B---3--:R0:W-:Y:S04]  /*1f5e0*/  @P5 STG.E.U16 desc[UR52][R6.64+0x72], R5 ;  /* 0x0000720506005986 */ /* 0x0081e8000c101534 */
        /* <DEDUP_REMOVED lines=12> */
.L_x_181:
[----:B------:R-:W-:Y:S05]  /*1f6b0*/  BSYNC B1 ;  /* 0x0000000000017941 */ /* 0x000fea0003800000 */
.L_x_180:
        /* <DEDUP_REMOVED lines=21> */
[----:B---3--:R2:W5:Y:S04]  /*1f810*/  LDL.LU R7, [R1+0x400] ;  /* 0x0004000001077983 */ /* 0x0085680000300800 */
        /* <DEDUP_REMOVED lines=10> */
.L_x_183:
[----:B------:R-:W-:Y:S05]  /*1f8c0*/  BSYNC B1 ;  /* 0x0000000000017941 */ /* 0x000fea0003800000 */
.L_x_182:
        /* <DEDUP_REMOVED lines=33> */
.L_x_185:
[----:B------:R-:W-:Y:S05]  /*1fae0*/  BSYNC B1 ;  /* 0x0000000000017941 */ /* 0x000fea0003800000 */
.L_x_184:
[----:B-----5:R-:W-:Y:S04]  /*1faf0*/  STL [R1+0x41c], R11 ;  /* 0x00041c0b01007387 */ /* 0x020fe80000100800 */
[----:B------:R3:W-:Y:S04]  /*1fb00*/  STL [R1+0x418], R10 ;  /* 0x0004180a01007387 */ /* 0x0007e80000100800 */
[----:B---3--:R-:W3:Y:S04]  /*1fb10*/  LDL.LU R10, [R1+0x240] ;  /* 0x00024000010a7983 */ /* 0x008ee80000300800 */
[----:B------:R-:W-:Y:S04]  /*1fb20*/  STL [R1+0x414], R9 ;  /* 0x0004140901007387 */ /* 0x000fe80000100800 */
[----:B------:R-:W-:Y:S04]  /*1fb30*/  STL [R1+0x410], R8 ;  /* 0x0004100801007387 */ /* 0x000fe80000100800 */
[----:B------:R4:W-:Y:S04]  /*1fb40*/  STL.64 [R1+0x408], R6 ;  /* 0x0004080601007387 */ /* 0x0009e80000100a00 */
[----:B----4-:R-:W4:Y:S04]  /*1fb50*/  LDL.64 R6, [R1+0x340] ;  /* 0x0003400001067983 */ /* 0x010f280000100a00 */
[----:B------:R-:W-:Y:S04]  /*1fb60*/  STL [R1+0x400], R5 ;  /* 0x0004000501007387 */ /* 0x000fe80000100800 */
[----:B------:R1:W-:Y:S04]  /*1fb70*/  STL [R1+0x3fc], R4 ;  /* 0x0003fc0401007387 */ /* 0x0003e80000100800 */
[----:B-1----:R-:W2:Y:S04]  /*1fb80*/  LDL.LU R4, [R1+0x280] ;  /* 0x0002800001047983 */ /* 0x002ea80000300800 */
        /* <DEDUP_REMOVED lines=15> */
[----:B------:R-:W-:-:S03]  /*1fc80*/  LOP3.LUT P5, RZ, R17, 0x4, RZ, 0xc0, !PT ;  /* 0x0000000411ff7812 */ /* 0x000fc600078ac0ff */
[----:B------:R2:W5:Y:S04]  /*1fc90*/  LDL.LU R4, [R1+0x3fc] ;  /* 0x0003fc0001047983 */ /* 0x0005680000300800 */
[----:B------:R1:W-:Y:S04]  /*1fca0*/  STL.S16 [R1+0x240], R3 ;  /* 0x0002400301007387 */ /* 0x0003e80000100600 */
[----:B-1----:R2:W5:Y:S01]  /*1fcb0*/  LDL.LU R3, [R1+0x3f8] ;  /* 0x0003f80001037983 */ /* 0x0025620000300800 */
[----:B------:R-:W-:Y:S01]  /*1fcc0*/  ISETP.GT.AND P5, PT, R0, 0x80, P5 ;  /* 0x000000800000780c */ /* 0x000fe20002fa4270 */
[----:B------:R-:W-:-:S12]  /*1fcd0*/  BSSY B1, `(.L_x_186) ;  /* 0x0000006000017945 */ /* 0x000fd80003800000 */
[----:B--2---:R-:W-:Y:S05]  /*1fce0*/  @!P5 BRA `(.L_x_187) ;  /* 0x000000000010d947 */ /* 0x004fea0003800000 */
[----:B------:R1:W-:Y:S04]  /*1fcf0*/  STL [R1+0x3f8], R0 ;  /* 0x0003f80001007387 */ /* 0x0003e80000100800 */
[----:B-1----:R-:W2:Y:S04]  /*1fd00*/  LDG.E.LTC128B.U16 R0, desc[UR52][R22.64+0x42] ;  /* 0x0000423416007981 */ /* 0x002ea8000c1e1520 */
[----:B--2---:R1:W-:Y:S04]  /*1fd10*/  STL [R1+0x240], R0 ;  /* 0x0002400001007387 */ /* 0x0043e80000100800 */
[----:B-1----:R1:W5:Y:S02]  /*1fd20*/  LDL.LU R0, [R1+0x3f8] ;  /* 0x0003f80001007983 */ /* 0x0023640000300800 */
.L_x_187:
[----:B------:R-:W-:Y:S05]  /*1fd30*/  BSYNC B1 ;  /* 0x0000000000017941 */ /* 0x000fea0003800000 */
.L_x_186:
        /* <DEDUP_REMOVED lines=24> */
[----:B------:R2:W5:Y:S01]  /*1fec0*/  LDL.LU R5, [R1+0x400] ;  /* 0x0004000001057983 */ /* 0x0005620000300800 */
[----:B------:R-:W-:-:S03]  /*1fed0*/  LOP3.LUT P5, RZ, R17, 0x1, RZ, 0xc0, !PT ;  /* 0x0000000111ff7812 */ /* 0x000fc600078ac0ff */
        /* <DEDUP_REMOVED lines=10> */
.L_x_189:
[----:B------:R-:W-:Y:S05]  /*1ff80*/  BSYNC B1 ;  /* 0x0000000000017941 */ /* 0x000fea0003800000 */
.L_x_188:
        /* <DEDUP_REMOVED lines=11> */
[----:B----4-:R-:W-:-:S05]  /*20040*/  SHF.L.U32 R11, R4, 0x10, RZ ;  /* 0x00000010040b7819 */ /* 0x010fca00000006ff */
        /* <DEDUP_REMOVED lines=10> */
[----:B---3--:R1:W-:Y:S04]  /*200f0*/  @P5 STG.E.U16 desc[UR52][R6.64+0x40], R5 ;  /* 0x0000400506005986 */ /* 0x0083e8000c101534 */
        /* <DEDUP_REMOVED lines=13> */
.L_x_191:
[----:B------:R-:W-:Y:S05]  /*201d0*/  BSYNC B1 ;  /* 0x0000000000017941 */ /* 0x000fea0003800000 */
.L_x_190:
        /* <DEDUP_REMOVED lines=35> */
.L_x_193:
[----:B------:R-:W-:Y:S05]  /*20410*/  BSYNC B1 ;  /* 0x0000000000017941 */ /* 0x000fea0003800000 */
.L_x_192:
        /* <DEDUP_REMOVED lines=24> */
[----:B------:R2:W5:Y:S04]  /*205a0*/  LDL.LU R5, [R1+0x400] ;  /* 0x0004000001057983 */ /* 0x0005680000300800 */
        /* <DEDUP_REMOVED lines=10> */
.L_x_195:
[----:B------:R-:W-:Y:S05]  /*20650*/  BSYNC B1 ;  /* 0x0000000000017941 */ /* 0x000fea0003800000 */
.L_x_194:
        /* <DEDUP_REMOVED lines=35> */
.L_x_197:
[----:B------:R-:W-:Y:S05]  /*20890*/  BSYNC B1 ;  /* 0x0000000000017941 */ /* 0x000fea0003800000 */
.L_x_196:
        /* <DEDUP_REMOVED lines=35> */
.L_x_199:
[----:B------:R-:W-:Y:S05]  /*20ad0*/  BSYNC B1 ;  /* 0x0000000000017941 */ /* 0x000fea0003800000 */
.L_x_198:
        /* <DEDUP_REMOVED lines=35> */
.L_x_201:
[----:B------:R-:W-:Y:S05]  /*20d10*/  BSYNC B1 ;  /* 0x0000000000017941 */ /* 0x000fea0003800000 */
.L_x_200:
        /* <DEDUP_REMOVED lines=35> */
.L_x_203:
[----:B------:R-:W-:Y:S05]  /*20f50*/  BSYNC B1 ;  /* 0x0000000000017941 */ /* 0x000fea0003800000 */
.L_x_202:
        /* <DEDUP_REMOVED lines=35> */
.L_x_205:
[----:B------:R-:W-:Y:S05]  /*21190*/  BSYNC B1 ;  /* 0x0000000000017941 */ /* 0x000fea0003800000 */
.L_x_204:
        /* <DEDUP_REMOVED lines=35> */
.L_x_207:
[----:B------:R-:W-:Y:S05]  /*213d0*/  BSYNC B1 ;  /* 0x0000000000017941 */ /* 0x000fea0003800000 */
.L_x_206:
        /* <DEDUP_REMOVED lines=35> */
.L_x_209:
[----:B------:R-:W-:Y:S05]  /*21610*/  BSYNC B1 ;  /* 0x0000000000017941 */ /* 0x000fea0003800000 */
.L_x_208:
        /* <DEDUP_REMOVED lines=35> */
.L_x_211:
[----:B------:R-:W-:Y:S05]  /*21850*/  BSYNC B1 ;  /* 0x0000000000017941 */ /* 0x000fea0003800000 */
.L_x_210:
        /* <DEDUP_REMOVED lines=35> */
.L_x_213:
[----:B------:R-:W-:Y:S05]  /*21a90*/  BSYNC B1 ;  /* 0x0000000000017941 */ /* 0x000fea0003800000 */
.L_x_212:
        /* <DEDUP_REMOVED lines=35> */
.L_x_215:
[----:B------:R-:W-:Y:S05]  /*21cd0*/  BSYNC B1 ;  /* 0x0000000000017941 */ /* 0x000fea0003800000 */
.L_x_214:
        /* <DEDUP_REMOVED lines=36> */
.L_x_217:
[----:B------:R-:W-:Y:S05]  /*21f20*/  BSYNC B1 ;  /* 0x0000000000017941 */ /* 0x000fea0003800000 */
.L_x_216:
        /* <DEDUP_REMOVED lines=9> */
[----:B---3--:R-:W-:-:S05]  /*21fc0*/  SHF.L.U32 R9, R4, 0x10, RZ ;  /* 0x0000001004097819 */ /* 0x008fca00000006ff */
        /* <DEDUP_REMOVED lines=23> */
.L_x_219:
[----:B------:R-:W-:Y:S05]  /*22140*/  BSYNC B1 ;  /* 0x0000000000017941 */ /* 0x000fea0003800000 */
.L_x_218:
        /* <DEDUP_REMOVED lines=33> */
.L_x_221:
[----:B------:R-:W-:Y:S05]  /*22360*/  BSYNC B1 ;  /* 0x0000000000017941 */ /* 0x000fea0003800000 */
.L_x_220:
        /* <DEDUP_REMOVED lines=36> */
.L_x_223:
[----:B------:R-:W-:Y:S05]  /*225b0*/  BSYNC B1 ;  /* 0x0000000000017941 */ /* 0x000fea0003800000 */
.L_x_222:
        /* <DEDUP_REMOVED lines=35> */
.L_x_225:
[----:B------:R-:W-:Y:S05]  /*227f0*/  BSYNC B1 ;  /* 0x0000000000017941 */ /* 0x000fea0003800000 */
.L_x_224:
        /* <DEDUP_REMOVED lines=32> */
.L_x_227:
[----:B------:R-:W-:Y:S05]  /*22a00*/  BSYNC B1 ;  /* 0x0000000000017941 */ /* 0x000fea0003800000 */
.L_x_226:
        /* <DEDUP_REMOVED lines=32> */
.L_x_229:
[----:B------:R-:W-:Y:S05]  /*22c10*/  BSYNC B1 ;  /* 0x0000000000017941 */ /* 0x000fea0003800000 */
.L_x_228:
        /* <DEDUP_REMOVED lines=35> */
.L_x_231:
[----:B------:R-:W-:Y:S05]  /*22e50*/  BSYNC B1 ;  /* 0x0000000000017941 */ /* 0x000fea0003800000 */
.L_x_230:
        /* <DEDUP_REMOVED lines=35> */
.L_x_233:
[----:B------:R-:W-:Y:S05]  /*23090*/  BSYNC B1 ;  /* 0x0000000000017941 */ /* 0x000fea0003800000 */
.L_x_232:
        /* <DEDUP_REMOVED lines=32> */
.L_x_235:
[----:B------:R-:W-:Y:S05]  /*232a0*/  BSYNC B1 ;  /* 0x0000000000017941 */ /* 0x000fea0003800000 */
.L_x_234:
        /* <DEDUP_REMOVED lines=32> */
.L_x_237:
[----:B------:R-:W-:Y:S05]  /*234b0*/  BSYNC B1 ;  /* 0x0000000000017941 */ /* 0x000fea0003800000 */
.L_x_236:
        /* <DEDUP_REMOVED lines=35> */
.L_x_239:
[----:B------:R-:W-:Y:S05]  /*236f0*/  BSYNC B1 ;  /* 0x0000000000017941 */ /* 0x000fea0003800000 */
.L_x_238:
        /* <DEDUP_REMOVED lines=35> */
.L_x_241:
[----:B------:R-:W-:Y:S05]  /*23930*/  BSYNC B1 ;  /* 0x0000000000017941 */ /* 0x000fea0003800000 */
.L_x_240:
        /* <DEDUP_REMOVED lines=32> */
.L_x_243:
[----:B------:R-:W-:Y:S05]  /*23b40*/  BSYNC B1 ;  /* 0x0000000000017941 */ /* 0x000fea0003800000 */
.L_x_242:
        /* <DEDUP_REMOVED lines=9> */
[----:B----4-:R-:W-:-:S05]  /*23be0*/  SHF.L.U32 R9, R4, 0x10, RZ ;  /* 0x0000001004097819 */ /* 0x010fca00000006ff */
        /* <DEDUP_REMOVED lines=22> */
.L_x_245:
[----:B------:R-:W-:Y:S05]  /*23d50*/  BSYNC B1 ;  /* 0x0000000000017941 */ /* 0x000fea0003800000 */
.L_x_244:
        /* <DEDUP_REMOVED lines=35> */
.L_x_247:
[----:B------:R-:W-:Y:S05]  /*23f90*/  BSYNC B1 ;  /* 0x0000000000017941 */ /* 0x000fea0003800000 */
.L_x_246:
        /* <DEDUP_REMOVED lines=36> */
.L_x_249:
[----:B------:R-:W-:Y:S05]  /*241e0*/  BSYNC B1 ;  /* 0x0000000000017941 */ /* 0x000fea0003800000 */
.L_x_248:
[----:B-----5:R2:W-:Y:S04]  /*241f0*/  STL [R1+0x408], R9 ;  /* 0x0004080901007387 */ /* 0x0205e80000100800 */
[----:B--2---:R-:W2:Y:S04]  /*24200*/  LDL.LU R9, [R1+0x1c0] ;  /* 0x0001c00001097983 */ /* 0x004ea80000300800 */
[----:B------:R3:W-:Y:S04]  /*24210*/  STL [R1+0x404], R8 ;  /* 0x0004040801007387 */ /* 0x0007e80000100800 */
[----:B---3--:R-:W3:Y:S04]  /*24220*/  LDL.LU R8, [R1+0x284] ;  /* 0x0002840001087983 */ /* 0x008ee80000300800 */
[----:B------:R-:W-:Y:S04]  /*24230*/  STL [R1+0x400], R5 ;  /* 0x0004000501007387 */ /* 0x000fe80000100800 */
[----:B------:R4:W-:Y:S04]  /*24240*/  STL [R1+0x3fc], R4 ;  /* 0x0003fc0401007387 */ /* 0x0009e80000100800 */
[----:B----4-:R-:W4:Y:S04]  /*24250*/  LDL.LU R4, [R1+0x200] ;  /* 0x0002000001047983 */ /* 0x010f280000300800 */
[----:B------:R1:W-:Y:S01]  /*24260*/  STL [R1+0x3f8], R3 ;  /* 0x0003f80301007387 */ /* 0x0003e20000100800 */
[----:B----4-:R-:W-:-:S04]  /*24270*/  IMAD.U32 R7, R4, 0x10000, RZ ;  /* 0x0001000004077824 */ /* 0x010fc800078e00ff */
[----:B------:R-:W-:-:S04]  /*24280*/  FMUL R7, R7, R16 ;  /* 0x0000001007077220 */ /* 0x000fc80000400000 */
[----:B--2---:R-:W-:Y:S01]  /*24290*/  FFMA R7, R9, R2, R7 ;  /* 0x0000000209077223 */ /* 0x004fe20000000007 */
[----:B-1----:R-:W-:Y:S01]  /*242a0*/  PRMT R3, R4, 0x7610, R3 ;  /* 0x0000761004037816 */ /* 0x002fe20000000003 */
[----:B------:R1:W5:Y:S03]  /*242b0*/  LDL.LU R9, [R1+0x408] ;  /* 0x0004080001097983 */ /* 0x0003660000300800 */
[----:B------:R-:W-:-:S04]  /*242c0*/  F2FP.BF16.F32.PACK_AB R7, RZ, R7 ;  /* 0x00000007ff07723e */ /* 0x000fc800000010ff */
[----:B------:R-:W-:Y:S01]  /*242d0*/  PRMT R5, R7, 0x7610, R5 ;  /* 0x0000761007057816 */ /* 0x000fe20000000005 */
[----:B---3--:R-:W-:Y:S02]  /*242e0*/  IMAD.MOV.U32 R7, RZ, RZ, R8 ;  /* 0x000000ffff077224 */ /* 0x008fe400078e0008 */
[----:B------:R1:W5:Y:S04]  /*242f0*/  LDL.LU R8, [R1+0x404] ;  /* 0x0004040001087983 */ /* 0x0003680000300800 */
[----:B------:R2:W-:Y:S04]  /*24300*/  @P5 STG.E.U16 desc[UR52][R6.64+0x40], R5 ;  /* 0x0000400506005986 */ /* 0x0005e8000c101534 */
[----:B--2---:R1:W5:Y:S01]  /*24310*/  LDL.LU R5, [R1+0x400] ;  /* 0x0004000001057983 */ /* 0x0043620000300800 */
[----:B------:R-:W-:-:S03]  /*24320*/  LOP3.LUT P5, RZ, R17, 0x4, RZ, 0xc0, !PT ;  /* 0x0000000411ff7812 */ /* 0x000fc600078ac0ff */
[----:B------:R1:W5:Y:S04]  /*24330*/  LDL.LU R4, [R1+0x3fc] ;  /* 0x0003fc0001047983 */ /* 0x0003680000300800 */
[----:B------:R2:W-:Y:S04]  /*24340*/  STL.S16 [R1+0x1c0], R3 ;  /* 0x0001c00301007387 */ /* 0x0005e80000100600 */
[----:B--2---:R1:W5:Y:S01]  /*24350*/  LDL.LU R3, [R1+0x3f8] ;  /* 0x0003f80001037983 */ /* 0x0043620000300800 */
[----:B------:R-:W-:Y:S01]  /*24360*/  ISETP.GT.AND P5, PT, R0, 0x180, P5 ;  /* 0x000001800000780c */ /* 0x000fe20002fa4270 */
[----:B------:R-:W-:-:S12]  /*24370*/  BSSY B1, `(.L_x_250) ;  /* 0x0000006000017945 */ /* 0x000fd80003800000 */
[----:B-1----:R-:W-:Y:S05]  /*24380*/  @!P5 BRA `(.L_x_251) ;  /* 0x000000000010d947 */ /* 0x002fea0003800000 */
[----:B------:R1:W-:Y:S04]  /*24390*/  STL [R1+0x3f8], R0 ;  /* 0x0003f80001007387 */ /* 0x0003e80000100800 */
[----:B-1----:R-:W2:Y:S04]  /*243a0*/  LDG.E.LTC128B.U16 R0, desc[UR52][R12.64+0x42] ;  /* 0x000042340c007981 */ /* 0x002ea8000c1e1520 */
[----:B--2---:R1:W-:Y:S04]  /*243b0*/  STL [R1+0x1c0], R0 ;  /* 0x0001c00001007387 */ /* 0x0043e80000100800 */
[----:B-1----:R1:W5:Y:S02]  /*243c0*/  LDL.LU R0, [R1+0x3f8] ;  /* 0x0003f80001007983 */ /* 0x0023640000300800 */
.L_x_251:
[----:B------:R-:W-:Y:S05]  /*243d0*/  BSYNC B1 ;  /* 0x0000000000017941 */ /* 0x000fea0003800000 */
.L_x_250:
[----:B------:R-:W-:Y:S04]  /*243e0*/  STL [R1+0x410], R11 ;  /* 0x0004100b01007387 */ /* 0x000fe80000100800 */
[----:B------:R2:W-:Y:S04]  /*243f0*/  STL [R1+0x40c], R10 ;  /* 0x00040c0a01007387 */ /* 0x0005e80000100800 */
[----:B--2---:R-:W2:Y:S04]  /*24400*/  LDL.LU R10, [R1+0x1c4] ;  /* 0x0001c400010a7983 */ /* 0x004ea80000300800 */
[----:B-----5:R-:W-:Y:S04]  /*24410*/  STL [R1+0x408], R9 ;  /* 0x0004080901007387 */ /* 0x020fe80000100800 */
        /* <DEDUP_REMOVED lines=19> */
[----:B------:R2:W5:Y:S01]  /*24550*/  LDL.LU R4, [R1+0x3fc] ;  /* 0x0003fc0001047983 */ /* 0x0005620000300800 */
[----:B------:R-:W-:-:S03]  /*24560*/  ISETP.GT.AND P5, PT, R0, 0x188, P5 ;  /* 0x000001880000780c */ /* 0x000fc60002fa4270 */
[----:B------:R3:W-:Y:S04]  /*24570*/  STL.S16 [R1+0x1c0], R3 ;  /* 0x0001c00301007387 */ /* 0x0007e80000100600 */
[----:B---3--:R2:W5:Y:S01]  /*24580*/  LDL.LU R3, [R1+0x3f8] ;  /* 0x0003f80001037983 */ /* 0x0085620000300800 */
[----:B------:R-:W-:Y:S05]  /*24590*/  BSSY B1, `(.L_x_252) ;  /* 0x0000006000017945 */ /* 0x000fea0003800000 */
[----:B------:R-:W-:Y:S05]  /*245a0*/  @!P5 BRA `(.L_x_253) ;  /* 0x000000000010d947 */ /* 0x000fea0003800000 */
[----:B------:R3:W-:Y:S04]  /*245b0*/  STL [R1+0x3f8], R0 ;  /* 0x0003f80001007387 */ /* 0x0007e80000100800 */
[----:B---3-5:R-:W3:Y:S04]  /*245c0*/  LDG.E.LTC128B.U16 R0, desc[UR52][R10.64+0x40] ;  /* 0x000040340a007981 */ /* 0x028ee8000c1e1520 */
[----:B---3--:R3:W-:Y:S04]  /*245d0*/  STL [R1+0x1c0], R0 ;  /* 0x0001c00001007387 */ /* 0x0087e80000100800 */
[----:B---3--:R3:W5:Y:S02]  /*245e0*/  LDL.LU R0, [R1+0x3f8] ;  /* 0x0003f80001007983 */ /* 0x0087640000300800 */
.L_x_253:
[----:B------:R-:W-:Y:S05]  /*245f0*/  BSYNC B1 ;  /* 0x0000000000017941 */ /* 0x000fea0003800000 */
.L_x_252:
[----:B-----5:R-:W-:Y:S04]  /*24600*/  STL [R1+0x410], R11 ;  /* 0x0004100b01007387 */ /* 0x020fe80000100800 */
[----:B------:R4:W-:Y:S04]  /*24610*/  STL [R1+0x40c], R10 ;  /* 0x00040c0a01007387 */ /* 0x0009e80000100800 */
[----:B----4-:R-:W4:Y:S04]  /*24620*/  LDL.LU R10, [R1+0x1c8] ;  /* 0x0001c800010a7983 */ /* 0x010f280000300800 */
[----:B------:R-:W-:Y:S04]  /*24630*/  STL [R1+0x408], R7 ;  /* 0x0004080701007387 */ /* 0x000fe80000100800 */
[----:B------:R-:W-:Y:S04]  /*24640*/  STL [R1+0x404], R6 ;  /* 0x0004040601007387 */ /* 0x000fe80000100800 */
[----:B------:R-:W-:Y:S04]  /*24650*/  STL [R1+0x400], R5 ;  /* 0x0004000501007387 */ /* 0x000fe80000100800 */
[----:B------:R0:W-:Y:S04]  /*24660*/  STL [R1+0x3fc], R4 ;  /* 0x0003fc0401007387 */ /* 0x0001e80000100800 */
[----:B0-----:R-:W2:Y:S04]  /*24670*/  LDL.LU R4, [R1+0x1c0] ;  /* 0x0001c00001047983 */ /* 0x001ea80000300800 */
[----:B------:R0:W-:Y:S01]  /*24680*/  STL [R1+0x3f8], R3 ;  /* 0x0003f80301007387 */ /* 0x0001e20000100800 */
[----:B--2---:R-:W-:-:S05]  /*24690*/  SHF.L.U32 R11, R4, 0x10, RZ ;  /* 0x00000010040b7819 */ /* 0x004fca00000006ff */
[----:B------:R-:W-:-:S04]  /*246a0*/  FMUL R11, R11, R16 ;  /* 0x000000100b0b7220 */ /* 0x000fc80000400000 */
[----:B----4-:R-:W-:Y:S01]  /*246b0*/  FFMA R10, R10, R2, R11 ;  /* 0x000000020a0a7223 */ /* 0x010fe2000000000b */
        /* <DEDUP_REMOVED lines=9> */
[----:B--2---:R0:W5:Y:S01]  /*24750*/  LDL.LU R5, [R1+0x400] ;  /* 0x0004000001057983 */ /* 0x0041620000300800 */
[----:B------:R-:W-:-:S03]  /*24760*/  LOP3.LUT P5, RZ, R17, 0x4, RZ, 0xc0, !PT ;  /* 0x0000000411ff7812 */ /* 0x000fc600078ac0ff */
[----:B------:R0:W5:Y:S01]  /*24770*/  LDL.LU R4, [R1+0x3fc] ;  /* 0x0003fc0001047983 */ /* 0x0001620000300800 */
[----:B------:R-:W-:-:S03]  /*24780*/  ISETP.GT.AND P5, PT, R0, 0x188, P5 ;  /* 0x000001880000780c */ /* 0x000fc60002fa4270 */
[----:B------:R2:W-:Y:S04]  /*24790*/  STL.S16 [R1+0x1c0], R3 ;  /* 0x0001c00301007387 */ /* 0x0005e80000100600 */
[----:B--2---:R0:W5:Y:S01]  /*247a0*/  LDL.LU R3, [R1+0x3f8] ;  /* 0x0003f80001037983 */ /* 0x0041620000300800 */
[----:B------:R-:W-:Y:S05]  /*247b0*/  BSSY B1, `(.L_x_254) ;  /* 0x0000006000017945 */ /* 0x000fea0003800000 */
[----:B------:R-:W-:Y:S05]  /*247c0*/  @!P5 BRA `(.L_x_255) ;  /* 0x000000000010d947 */ /* 0x000fea0003800000 */
[----:B------:R2:W-:Y:S04]  /*247d0*/  STL [R1+0x3f8], R0 ;  /* 0x0003f80001007387 */ /* 0x0005e80000100800 */
[----:B--2--5:R-:W2:Y:S04]  /*247e0*/  LDG.E.LTC128B.U16 R0, desc[UR52][R10.64+0x42] ;  /* 0x000042340a007981 */ /* 0x024ea8000c1e1520 */
[----:B--2---:R2:W-:Y:S04]  /*247f0*/  STL [R1+0x1c0], R0 ;  /* 0x0001c00001007387 */ /* 0x0045e80000100800 */
[----:B--2---:R2:W5:Y:S02]  /*24800*/  LDL.LU R0, [R1+0x3f8] ;  /* 0x0003f80001007983 */ /* 0x0045640000300800 */
.L_x_255:
[----:B------:R-:W-:Y:S05]  /*24810*/  BSYNC B1 ;  /* 0x0000000000017941 */ /* 0x000fea0003800000 */
.L_x_254:
[----:B-----5:R-:W-:Y:S04]  /*24820*/  STL [R1+0x410], R11 ;  /* 0x0004100b01007387 */ /* 0x020fe80000100800 */
[----:B------:R4:W-:Y:S04]  /*24830*/  STL [R1+0x40c], R10 ;  /* 0x00040c0a01007387 */ /* 0x0009e80000100800 */
[----:B----4-:R-:W4:Y:S04]  /*24840*/  LDL.LU R10, [R1+0x1cc] ;  /* 0x0001cc00010a7983 */ /* 0x010f280000300800 */
[----:B------:R-:W-:Y:S04]  /*24850*/  STL [R1+0x408], R7 ;  /* 0x0004080701007387 */ /* 0x000fe80000100800 */
[----:B------:R-:W-:Y:S04]  /*24860*/  STL [R1+0x404], R6 ;  /* 0x0004040601007387 */ /* 0x000fe80000100800 */
[----:B------:R-:W-:Y:S04]  /*24870*/  STL [R1+0x400], R5 ;  /* 0x0004000501007387 */ /* 0x000fe80000100800 */
[----:B------:R0:W-:Y:S04]  /*24880*/  STL [R1+0x3fc], R4 ;  /* 0x0003fc0401007387 */ /* 0x0001e80000100800 */
[----:B0-----:R-:W3:Y:S04]  /*24890*/  LDL.LU R4, [R1+0x1c0] ;  /* 0x0001c00001047983 */ /* 0x001ee80000300800 */
[----:B------:R0:W-:Y:S01]  /*248a0*/  STL [R1+0x3f8], R3 ;  /* 0x0003f80301007387 */ /* 0x0001e20000100800 */
[----:B---3--:R-:W-:-:S04]  /*248b0*/  IMAD.U32 R11, R4, 0x10000, RZ ;  /* 0x00010000040b7824 */ /* 0x008fc800078e00ff */
        /* <DEDUP_REMOVED lines=12> */
[----:B------:R-:W-:-:S03]  /*24980*/  ISETP.GT.AND P5, PT, R0, 0x180, P6 ;  /* 0x000001800000780c */ /* 0x000fc600037a4270 */
[----:B------:R0:W5:Y:S04]  /*24990*/  LDL.LU R4, [R1+0x3fc] ;  /* 0x0003fc0001047983 */ /* 0x0001680000300800 */
[----:B------:R3:W-:Y:S04]  /*249a0*/  STL.S16 [R1+0x1c0], R3 ;  /* 0x0001c00301007387 */ /* 0x0007e80000100600 */
[----:B---3--:R0:W5:Y:S01]  /*249b0*/  LDL.LU R3, [R1+0x3f8] ;  /* 0x0003f80001037983 */ /* 0x0081620000300800 */
[----:B------:R-:W-:Y:S04]  /*249c0*/  BSSY B1, `(.L_x_256) ;  /* 0x0000006000017945 */ /* 0x000fe80003800000 */
[----:B------:R-:W-:Y:S05]  /*249d0*/  @!P5 BRA `(.L_x_257) ;  /* 0x000000000010d947 */ /* 0x000fea0003800000 */
[----:B------:R3:W-:Y:S04]  /*249e0*/  STL [R1+0x3f8], R0 ;  /* 0x0003f80001007387 */ /* 0x0007e80000100800 */
[----:B---3--:R-:W3:Y:S04]  /*249f0*/  LDG.E.LTC128B.U16 R0, desc[UR52][R12.64+0x50] ;  /* 0x000050340c007981 */ /* 0x008ee8000c1e1520 */
[----:B---3--:R3:W-:Y:S04]  /*24a00*/  STL [R1+0x1c0], R0 ;  /* 0x0001c00001007387 */ /* 0x0087e80000100800 */
[----:B---3--:R3:W5:Y:S02]  /*24a10*/  LDL.LU R0, [R1+0x3f8] ;  /* 0x0003f80001007983 */ /* 0x0087640000300800 */
.L_x_257:
[----:B------:R-:W-:Y:S05]  /*24a20*/  BSYNC B1 ;  /* 0x0000000000017941 */ /* 0x000fea0003800000 */
.L_x_256:
        /* <DEDUP_REMOVED lines=9> */
[----:B--2---:R-:W-:-:S04]  /*24ac0*/  IMAD.U32 R11, R4, 0x10000, RZ ;  /* 0x00010000040b7824 */ /* 0x004fc800078e00ff */
        /* <DEDUP_REMOVED lines=12> */
[----:B------:R-:W-:-:S03]  /*24b90*/  ISETP.GT.AND P5, PT, R0, 0x180, P4 ;  /* 0x000001800000780c */ /* 0x000fc600027a4270 */
[----:B------:R0:W5:Y:S04]  /*24ba0*/  LDL.LU R4, [R1+0x3fc] ;  /* 0x0003fc0001047983 */ /* 0x0001680000300800 */
[----:B------:R2:W-:Y:S04]  /*24bb0*/  STL.S16 [R1+0x1c0], R3 ;  /* 0x0001c00301007387 */ /* 0x0005e80000100600 */
[----:B--2---:R0:W5:Y:S01]  /*24bc0*/  LDL.LU R3, [R1+0x3f8] ;  /* 0x0003f80001037983 */ /* 0x0041620000300800 */
[----:B------:R-:W-:Y:S04]  /*24bd0*/  BSSY B1, `(.L_x_258) ;  /* 0x0000006000017945 */ /* 0x000fe80003800000 */
[----:B------:R-:W-:Y:S05]  /*24be0*/  @!P5 BRA `(.L_x_259) ;  /* 0x000000000010d947 */ /* 0x000fea0003800000 */
[----:B------:R2:W-:Y:S04]  /*24bf0*/  STL [R1+0x3f8], R0 ;  /* 0x0003f80001007387 */ /* 0x0005e80000100800 */
[----:B--2---:R-:W2:Y:S04]  /*24c00*/  LDG.E.LTC128B.U16 R0, desc[UR52][R12.64+0x52] ;  /* 0x000052340c007981 */ /* 0x004ea8000c1e1520 */
[----:B--2---:R2:W-:Y:S04]  /*24c10*/  STL [R1+0x1c0], R0 ;  /* 0x0001c00001007387 */ /* 0x0045e80000100800 */
[----:B--2---:R2:W5:Y:S02]  /*24c20*/  LDL.LU R0, [R1+0x3f8] ;  /* 0x0003f80001007983 */ /* 0x0045640000300800 */
.L_x_259:
[----:B------:R-:W-:Y:S05]  /*24c30*/  BSYNC B1 ;  /* 0x0000000000017941 */ /* 0x000fea0003800000 */
.L_x_258:
[----:B-----5:R-:W-:Y:S04]  /*24c40*/  STL [R1+0x410], R11 ;  /* 0x0004100b01007387 */ /* 0x020fe80000100800 */
[----:B------:R4:W-:Y:S04]  /*24c50*/  STL [R1+0x40c], R10 ;  /* 0x00040c0a01007387 */ /* 0x0009e80000100800 */
[----:B----4-:R-:W4:Y:S04]  /*24c60*/  LDL.LU R10, [R1+0x1d4] ;  /* 0x0001d400010a7983 */ /* 0x010f280000300800 */
[----:B------:R-:W-:Y:S04]  /*24c70*/  STL [R1+0x408], R9 ;  /* 0x0004080901007387 */ /* 0x000fe80000100800 */
[----:B------:R-:W-:Y:S04]  /*24c80*/  STL [R1+0x404], R8 ;  /* 0x0004040801007387 */ /* 0x000fe80000100800 */
[----:B------:R0:W-:Y:S04]  /*24c90*/  STL [R1+0x400], R5 ;  /* 0x0004000501007387 */ /* 0x0001e80000100800 */
[----:B0-----:R-:W3:Y:S04]  /*24ca0*/  LDL.LU R5, [R1+0x1c0] ;  /* 0x0001c00001057983 */ /* 0x001ee80000300800 */
[----:B------:R0:W-:Y:S04]  /*24cb0*/  STL [R1+0x3fc], R4 ;  /* 0x0003fc0401007387 */ /* 0x0001e80000100800 */
        /* <DEDUP_REMOVED lines=15> */
[----:B------:R3:W-:Y:S04]  /*24db0*/  @P5 STG.E.U16 desc[UR52][R6.64+0x52], R3 ;  /* 0x0000520306005986 */ /* 0x0007e8000c101534 */
[----:B-1----:R0:W5:Y:S04]  /*24dc0*/  LDL.LU R4, [R1+0x3fc] ;  /* 0x0003fc0001047983 */ /* 0x0021680000300800 */
[----:B---3--:R0:W5:Y:S01]  /*24dd0*/  LDL.LU R3, [R1+0x3f8] ;  /* 0x0003f80001037983 */ /* 0x0081620000300800 */
[----:B------:R-:W-:Y:S04]  /*24de0*/  BSSY B1, `(.L_x_260) ;  /* 0x0000006000017945 */ /* 0x000fe80003800000 */
[----:B------:R-:W-:Y:S05]  /*24df0*/  @!P6 BRA `(.L_x_261) ;  /* 0x000000000010e947 */ /* 0x000fea0003800000 */
[----:B------:R1:W-:Y:S04]  /*24e00*/  STL [R1+0x3f8], R0 ;  /* 0x0003f80001007387 */ /* 0x0003e80000100800 */
[----:B-1---5:R-:W3:Y:S04]  /*24e10*/  LDG.E.LTC128B.U16 R0, desc[UR52][R10.64+0x50] ;  /* 0x000050340a007981 */ /* 0x022ee8000c1e1520 */
[----:B---3--:R1:W-:Y:S04]  /*24e20*/  STL [R1+0x1c0], R0 ;  /* 0x0001c00001007387 */ /* 0x0083e80000100800 */
[----:B-1----:R1:W5:Y:S02]  /*24e30*/  LDL.LU R0, [R1+0x3f8] ;  /* 0x0003f80001007983 */ /* 0x0023640000300800 */
.L_x_261:
[----:B------:R-:W-:Y:S05]  /*24e40*/  BSYNC B1 ;  /* 0x0000000000017941 */ /* 0x000fea0003800000 */
.L_x_260:
[----:B-----5:R-:W-:Y:S04]  /*24e50*/  STL [R1+0x410], R11 ;  /* 0x0004100b01007387 */ /* 0x020fe80000100800 */
[----:B------:R3:W-:Y:S04]  /*24e60*/  STL [R1+0x40c], R10 ;  /* 0x00040c0a01007387 */ /* 0x0007e80000100800 */
[----:B---3--:R-:W3:Y:S04]  /*24e70*/  LDL.LU R10, [R1+0x1d8] ;  /* 0x0001d800010a7983 */ /* 0x008ee80000300800 */
[----:B------:R-:W-:Y:S04]  /*24e80*/  STL [R1+0x408], R7 ;  /* 0x0004080701007387 */ /* 0x000fe80000100800 */
[----:B------:R-:W-:Y:S04]  /*24e90*/  STL [R1+0x404], R6 ;  /* 0x0004040601007387 */ /* 0x000fe80000100800 */
[----:B------:R4:W-:Y:S04]  /*24ea0*/  STL [R1+0x400], R5 ;  /* 0x0004000501007387 */ /* 0x0009e80000100800 */
[----:B----4-:R-:W4:Y:S04]  /*24eb0*/  LDL.LU R5, [R1+0x1c0] ;  /* 0x0001c00001057983 */ /* 0x010f280000300800 */
[----:B------:R0:W-:Y:S04]  /*24ec0*/  STL [R1+0x3fc], R4 ;  /* 0x0003fc0401007387 */ /* 0x0001e80000100800 */
        /* <DEDUP_REMOVED lines=9> */
[----:B------:R0:W5:Y:S01]  /*24f60*/  LDL.LU R7, [R1+0x408] ;  /* 0x0004080001077983 */ /* 0x0001620000300800 */
[----:B------:R-:W-:-:S02]  /*24f70*/  ISETP.GT.AND P4, PT, R0, 0x188, P4 ;  /* 0x000001880000780c */ /* 0x000fc40002784270 */
[----:B--2---:R-:W-:Y:S02]  /*24f80*/  PRMT R3, R6, 0x7610, R3 ;  /* 0x0000761006037816 */ /* 0x004fe40000000003 */
[----:B------:R0:W5:Y:S04]  /*24f90*/  LDL.LU R6, [R1+0x404] ;  /* 0x0004040001067983 */ /* 0x0001680000300800 */
[----:B------:R0:W5:Y:S04]  /*24fa0*/  LDL.LU R5, [R1+0x400] ;  /* 0x0004000001057983 */ /* 0x0001680000300800 */
[----:B------:R2:W-:Y:S04]  /*24fb0*/  STL.S16 [R1+0x1c0], R4 ;  /* 0x0001c00401007387 */ /* 0x0005e80000100600 */
[----:B------:R3:W-:Y:S04]  /*24fc0*/  @P6 STG.E.U16 desc[UR52][R8.64+0x50], R3 ;  /* 0x0000500308006986 */ /* 0x0007e8000c101534 */
[----:B--2---:R0:W5:Y:S04]  /*24fd0*/  LDL.LU R4, [R1+0x3fc] ;  /* 0x0003fc0001047983 */ /* 0x0041680000300800 */
[----:B---3--:R0:W5:Y:S01]  /*24fe0*/  LDL.LU R3, [R1+0x3f8] ;  /* 0x0003f80001037983 */ /* 0x0081620000300800 */
[----:B------:R-:W-:Y:S04]  /*24ff0*/  BSSY B1, `(.L_x_262) ;  /* 0x0000006000017945 */ /* 0x000fe80003800000 */
[----:B------:R-:W-:Y:S05]  /*25000*/  @!P4 BRA `(.L_x_263) ;  /* 0x000000000010c947 */ /* 0x000fea0003800000 */
[----:B------:R2:W-:Y:S04]  /*25010*/  STL [R1+0x3f8], R0 ;  /* 0x0003f80001007387 */ /* 0x0005e80000100800 */
[----:B--2--5:R-:W2:Y:S04]  /*25020*/  LDG.E.LTC128B.U16 R0, desc[UR52][R10.64+0x52] ;  /* 0x000052340a007981 */ /* 0x024ea8000c1e1520 */
[----:B--2---:R2:W-:Y:S04]  /*25030*/  STL [R1+0x1c0], R0 ;  /* 0x0001c00001007387 */ /* 0x0045e80000100800 */
[----:B--2---:R2:W5:Y:S02]  /*25040*/  LDL.LU R0, [R1+0x3f8] ;  /* 0x0003f80001007983 */ /* 0x0045640000300800 */
.L_x_263:
[----:B------:R-:W-:Y:S05]  /*25050*/  BSYNC B1 ;  /* 0x0000000000017941 */ /* 0x000fea0003800000 */
.L_x_262:
        /* <DEDUP_REMOVED lines=29> */
[----:B-1----:R-:W3:Y:S04]  /*25230*/  LDG.E.LTC128B.U16 R0, desc[UR52][R12.64+0x60] ;  /* 0x000060340c007981 */ /* 0x002ee8000c1e1520 */
[----:B---3--:R1:W-:Y:S04]  /*25240*/  STL [R1+0x1c0], R0 ;  /* 0x0001c00001007387 */ /* 0x0083e80000100800 */
[----:B-1----:R1:W5:Y:S02]  /*25250*/  LDL.LU R0, [R1+0x3f8] ;  /* 0x0003f80001007983 */ /* 0x0023640000300800 */
.L_x_265:
[----:B------:R-:W-:Y:S05]  /*25260*/  BSYNC B1 ;  /* 0x0000000000017941 */ /* 0x000fea0003800000 */
.L_x_264:
        /* <DEDUP_REMOVED lines=29> */
[----:B--2---:R-:W2:Y:S04]  /*25440*/  LDG.E.LTC128B.U16 R0, desc[UR52][R12.64+0x62] ;  /* 0x000062340c007981 */ /* 0x004ea8000c1e1520 */
[----:B--2---:R2:W-:Y:S04]  /*25450*/  STL [R1+0x1c0], R0 ;  /* 0x0001c00001007387 */ /* 0x0045e80000100800 */
[----:B--2---:R2:W5:Y:S02]  /*25460*/  LDL.LU R0, [R1+0x3f8] ;  /* 0x0003f80001007983 */ /* 0x0045640000300800 */
.L_x_267:
[----:B------:R-:W-:Y:S05]  /*25470*/  BSYNC B1 ;  /* 0x0000000000017941 */ /* 0x000fea0003800000 */
.L_x_266:
        /* <DEDUP_REMOVED lines=32> */
.L_x_269:
[----:B------:R-:W-:Y:S05]  /*25680*/  BSYNC B1 ;  /* 0x0000000000017941 */ /* 0x000fea0003800000 */
.L_x_268:
        /* <DEDUP_REMOVED lines=32> */
.L_x_271:
[----:B------:R-:W-:Y:S05]  /*25890*/  BSYNC B1 ;  /* 0x0000000000017941 */ /* 0x000fea0003800000 */
.L_x_270:
        /* <DEDUP_REMOVED lines=32> */
.L_x_273:
[----:B------:R-:W-:Y:S05]  /*25aa0*/  BSYNC B1 ;  /* 0x0000000000017941 */ /* 0x000fea0003800000 */
.L_x_272:
        /* <DEDUP_REMOVED lines=32> */
.L_x_275:
[----:B------:R-:W-:Y:S05]  /*25cb0*/  BSYNC B1 ;  /* 0x0000000000017941 */ /* 0x000fea0003800000 */
.L_x_274:
        /* <DEDUP_REMOVED lines=32> */
.L_x_277:
[----:B------:R-:W-:Y:S05]  /*25ec0*/  BSYNC B1 ;  /* 0x0000000000017941 */ /* 0x000fea0003800000 */
.L_x_276:
        /* <DEDUP_REMOVED lines=32> */
.L_x_279:
[----:B------:R-:W-:Y:S05]  /*260d0*/  BSYNC B1 ;  /* 0x0000000000017941 */ /* 0x000fea0003800000 */
.L_x_278:
[----:B------:R-:W-:Y:S04]  /*260e0*/  STL [R1+0x410], R12 ;  /* 0x0004100c01007387 */ /* 0x000fe80000100800 */
[----:B-----5:R3:W-:Y:S04]  /*260f0*/  STL [R1+0x40c], R11 ;  /* 0x00040c0b01007387 */ /* 0x0207e80000100800 */
        /* <DEDUP_REMOVED lines=11> */
[----:B------:R0:W5:Y:S01]  /*261b0*/  LDL.LU R12, [R1+0x410] ;  /* 0x00041000010c7983 */ /* 0x0001620000300800 */
[----:B------:R-:W-:Y:S02]  /*261c0*/  ISETP.GT.AND P3, PT, R3, 0x40, PT ;  /* 0x000000400300780c */ /* 0x000fe40003f64270 */
[----:B------:R-:W-:Y:S02]  /*261d0*/  F2FP.BF16.F32.PACK_AB R10, RZ, R11 ;  /* 0x0000000bff0a723e */ /* 0x000fe400000010ff */
[----:B------:R0:W5:Y:S02]  /*261e0*/  LDL.LU R11, [R1+0x40c] ;  /* 0x00040c00010b7983 */ /* 0x0001640000300800 */
[----:B------:R-:W-:Y:S02]  /*261f0*/  PRMT R7, R10, 0x7610, R7 ;  /* 0x000076100a077816 */ /* 0x000fe40000000007 */
[----:B------:R0:W5:Y:S01]  /*26200*/  LDL.LU R10, [R1+0x408] ;  /* 0x00040800010a7983 */ /* 0x0001620000300800 */
[----:B------:R-:W-:-:S02]  /*26210*/  ISETP.GT.AND P1, PT, R0, RZ, P3 ;  /* 0x000000ff0000720c */ /* 0x000fc40001f24270 */
[----:B-1----:R-:W-:Y:S02]  /*26220*/  PRMT R4, R7, 0x7610, R4 ;  /* 0x0000761007047816 */ /* 0x002fe40000000004 */
[----:B------:R0:W5:Y:S01]  /*26230*/  LDL.LU R7, [R1+0x404] ;  /* 0x0004040001077983 */ /* 0x0001620000300800 */
[----:B------:R-:W-:-:S03]  /*26240*/  LOP3.LUT R17, R17, 0xfffffffe, RZ, 0xc0, !PT ;  /* 0xfffffffe11117812 */ /* 0x000fc600078ec0ff */
[----:B------:R0:W5:Y:S01]  /*26250*/  LDL.LU R6, [R1+0x400] ;  /* 0x0004000001067983 */ /* 0x0001620000300800 */
[----:B------:R-:W-:Y:S01]  /*26260*/  BSSY B1, `(.L_x_280) ;  /* 0x000000b000017945 */ /* 0x000fe20003800000 */
[----:B------:R-:W-:Y:S02]  /*26270*/  @P3 LOP3.LUT R17, R17, 0x1, RZ, 0xfc, !PT ;  /* 0x0000000111113812 */ /* 0x000fe400078efcff */
[----:B------:R1:W-:Y:S04]  /*26280*/  STL.S16 [R1+0x1c0], R5 ;  /* 0x0001c00501007387 */ /* 0x0003e80000100600 */
[----:B------:R3:W-:Y:S04]  /*26290*/  @P0 STG.E.U16 desc[UR52][R8.64+0x72], R4 ;  /* 0x0000720408000986 */ /* 0x0007e8000c101534 */
[----:B-1----:R0:W5:Y:S04]  /*262a0*/  LDL.LU R5, [R1+0x3fc] ;  /* 0x0003fc0001057983 */ /* 0x0021680000300800 */
[----:B---3--:R0:W5:Y:S01]  /*262b0*/  LDL.LU R4, [R1+0x3f8] ;  /* 0x0003f80001047983 */ /* 0x0081620000300800 */
[----:B------:R-:W-:Y:S05]  /*262c0*/  @!P1 BRA `(.L_x_281) ;  /* 0x0000000000109947 */ /* 0x000fea0003800000 */
[----:B------:R1:W-:Y:S04]  /*262d0*/  STL [R1+0x3f8], R0 ;  /* 0x0003f80001007387 */ /* 0x0003e80000100800 */
[----:B-1----:R-:W3:Y:S04]  /*262e0*/  LDG.E.LTC128B.U16 R0, desc[UR52][R236.64+0x80] ;  /* 0x00008034ec007981 */ /* 0x002ee8000c1e1520 */
[----:B---3--:R1:W-:Y:S04]  /*262f0*/  STL [R1+0x1c0], R0 ;  /* 0x0001c00001007387 */ /* 0x0083e80000100800 */
[----:B-1----:R1:W5:Y:S02]  /*26300*/  LDL.LU R0, [R1+0x3f8] ;  /* 0x0003f80001007983 */ /* 0x0023640000300800 */
.L_x_281:
[----:B------:R-:W-:Y:S05]  /*26310*/  BSYNC B1 ;  /* 0x0000000000017941 */ /* 0x000fea0003800000 */
.L_x_280:
        /* <DEDUP_REMOVED lines=9> */
[----:B0-----:R-:W2:Y:S04]  /*263b0*/  LDL.64 R6, [R1+0x308] ;  /* 0x0003080001067983 */ /* 0x001ea80000100a00 */
[----:B------:R0:W-:Y:S01]  /*263c0*/  STL [R1+0x3f8], R4 ;  /* 0x0003f80401007387 */ /* 0x0001e20000100800 */
[----:B----4-:R-:W-:-:S04]  /*263d0*/  IMAD.U32 R12, R8, 0x10000, RZ ;  /* 0x00010000080c7824 */ /* 0x010fc800078e00ff */
[----:B------:R-:W-:-:S04]  /*263e0*/  FMUL R12, R12, R16 ;  /* 0x000000100c0c7220 */ /* 0x000fc80000400000 */
[----:B---3--:R-:W-:Y:S01]  /*263f0*/  FFMA R11, R11, R2, R12 ;  /* 0x000000020b0b7223 */ /* 0x008fe2000000000c */
[----:B------:R-:W-:Y:S01]  /*26400*/  PRMT R5, R8, 0x7610, R5 ;  /* 0x0000761008057816 */ /* 0x000fe20000000005 */
[----:B------:R3:W5:Y:S01]  /*26410*/  LDL.LU R12, [R1+0x41c] ;  /* 0x00041c00010c7983 */ /* 0x0007620000300800 */
[----:B------:R-:W-:Y:S02]  /*26420*/  ISETP.GT.AND P2, PT, R3, 0x41, PT ;  /* 0x000000410300780c */ /* 0x000fe40003f44270 */
[----:B------:R-:W-:Y:S02]  /*26430*/  F2FP.BF16.F32.PACK_AB R10, RZ, R11 ;  /* 0x0000000bff0a723e */ /* 0x000fe400000010ff */
[----:B------:R3:W5:Y:S02]  /*26440*/  LDL.LU R11, [R1+0x418] ;  /* 0x00041800010b7983 */ /* 0x0007640000300800 */
[----:B------:R-:W-:Y:S02]  /*26450*/  PRMT R9, R10, 0x7610, R9 ;  /* 0x000076100a097816 */ /* 0x000fe40000000009 */
[----:B------:R3:W5:Y:S01]  /*26460*/  LDL.LU R10, [R1+0x414] ;  /* 0x00041400010a7983 */ /* 0x0007620000300800 */
[----:B------:R-:W-:-:S02]  /*26470*/  ISETP.GT.AND P0, PT, R0, RZ, P2 ;  /* 0x000000ff0000720c */ /* 0x000fc40001704270 */
[----:B0-----:R-:W-:Y:S02]  /*26480*/  PRMT R4, R9, 0x7610, R4 ;  /* 0x0000761009047816 */ /* 0x001fe40000000004 */
[----:B------:R3:W5:Y:S01]  /*26490*/  LDL.LU R9, [R1+0x410] ;  /* 0x0004100001097983 */ /* 0x0007620000300800 */
[----:B------:R-:W-:-:S03]  /*264a0*/  LOP3.LUT R17, R17, 0xfffffffb, RZ, 0xc0, !PT ;  /* 0xfffffffb11117812 */ /* 0x000fc600078ec0ff */
[----:B------:R3:W5:Y:S01]  /*264b0*/  LDL.LU R8, [R1+0x40c] ;  /* 0x00040c0001087983 */ /* 0x0007620000300800 */
[----:B------:R-:W-:Y:S01]  /*264c0*/  BSSY B1, `(.L_x_282) ;  /* 0x000000c000017945 */ /* 0x000fe20003800000 */
[----:B------:R-:W-:Y:S02]  /*264d0*/  @P2 LOP3.LUT R17, R17, 0x4, RZ, 0xfc, !PT ;  /* 0x0000000411112812 */ /* 0x000fe400078efcff */
[----:B------:R0:W-:Y:S04]  /*264e0*/  STL.S16 [R1+0x180], R5 ;  /* 0x0001800501007387 */ /* 0x0001e80000100600 */
[----:B--2---:R2:W-:Y:S04]  /*264f0*/  @P1 STG.E.U16 desc[UR52][R6.64+0x80], R4 ;  /* 0x0000800406001986 */ /* 0x0045e8000c101534 */
[----:B0-----:R3:W5:Y:S04]  /*26500*/  LDL.LU R5, [R1+0x408] ;  /* 0x0004080001057983 */ /* 0x0017680000300800 */
[----:B--2---:R3:W5:Y:S04]  /*26510*/  LDL.LU.64 R6, [R1+0x400] ;  /* 0x0004000001067983 */ /* 0x0047680000300a00 */
[----:B------:R3:W5:Y:S01]  /*26520*/  LDL.LU R4, [R1+0x3f8] ;  /* 0x0003f80001047983 */ /* 0x0007620000300800 */
[----:B------:R-:W-:Y:S05]  /*26530*/  @!P0 BRA `(.L_x_283) ;  /* 0x0000000000108947 */ /* 0x000fea0003800000 */
[----:B------:R0:W-:Y:S04]  /*26540*/  STL [R1+0x3f8], R0 ;  /* 0x0003f80001007387 */ /* 0x0001e80000100800 */
[----:B0-----:R-:W2:Y:S04]  /*26550*/  LDG.E.LTC128B.U16 R0, desc[UR52][R236.64+0x82] ;  /* 0x00008234ec007981 */ /* 0x001ea8000c1e1520 */
[----:B--2---:R0:W-:Y:S04]  /*26560*/  STL [R1+0x180], R0 ;  /* 0x0001800001007387 */ /* 0x0041e80000100800 */
[----:B0-----:R0:W5:Y:S02]  /*26570*/  LDL.LU R0, [R1+0x3f8] ;  /* 0x0003f80001007983 */ /* 0x0011640000300800 */
.L_x_283:
[----:B------:R-:W-:Y:S05]  /*26580*/  BSYNC B1 ;  /* 0x0000000000017941 */ /* 0x000fea0003800000 */
.L_x_282:
        /* <DEDUP_REMOVED lines=9> */
[----:B-1----:R-:W3:Y:S04]  /*26620*/  LDL.64 R4, [R1+0x308] ;  /* 0x0003080001047983 */ /* 0x002ee80000100a00 */
        /* <DEDUP_REMOVED lines=15> */
[----:B---3--:R3:W-:Y:S04]  /*26720*/  @P0 STG.E.U16 desc[UR52][R4.64+0x82], R3 ;  /* 0x0000820304000986 */ /* 0x0087e8000c101534 */
[----:B-1----:R2:W5:Y:S04]  /*26730*/  LDL.LU R6, [R1+0x408] ;  /* 0x0004080001067983 */ /* 0x0025680000300800 */
[----:B---3--:R2:W5:Y:S04]  /*26740*/  LDL.LU.64 R4, [R1+0x400] ;  /* 0x0004000001047983 */ /* 0x0085680000300a00 */
[----:B------:R2:W5:Y:S01]  /*26750*/  LDL.LU R3, [R1+0x3f8] ;  /* 0x0003f80001037983 */ /* 0x0005620000300800 */
[----:B------:R-:W-:Y:S04]  /*26760*/  BSSY B1, `(.L_x_284) ;  /* 0x0000006000017945 */ /* 0x000fe80003800000 */
[----:B------:R-:W-:Y:S05]  /*26770*/  @!P1 BRA `(.L_x_285) ;  /* 0x0000000000109947 */ /* 0x000fea0003800000 */
[----:B------:R1:W-:Y:S04]  /*26780*/  STL [R1+0x3f8], R0 ;  /* 0x0003f80001007387 */ /* 0x0003e80000100800 */
[----:B-1----:R-:W3:Y:S04]  /*26790*/  LDG.E.LTC128B.U16 R0, desc[UR52][R232.64+0x80] ;  /* 0x00008034e8007981 */ /* 0x002ee8000c1e1520 */
[----:B---3--:R1:W-:Y:S04]  /*267a0*/  STL [R1+0x180], R0 ;  /* 0x0001800001007387 */ /* 0x0083e80000100800 */
[----:B-1----:R1:W5:Y:S02]  /*267b0*/  LDL.LU R0, [R1+0x3f8] ;  /* 0x0003f80001007983 */ /* 0x0023640000300800 */
.L_x_285:
[----:B------:R-:W-:Y:S05]  /*267c0*/  BSYNC B1 ;  /* 0x0000000000017941 */ /* 0x000fea0003800000 */
.L_x_284:
        /* <DEDUP_REMOVED lines=32> */
.L_x_287:
[----:B------:R-:W-:Y:S05]  /*269d0*/  BSYNC B1 ;  /* 0x0000000000017941 */ /* 0x000fea0003800000 */
.L_x_286:
        /* <DEDUP_REMOVED lines=35> */
.L_x_289:
[----:B------:R-:W-:Y:S05]  /*26c10*/  BSYNC B1 ;  /* 0x0000000000017941 */ /* 0x000fea0003800000 */
.L_x_288:
        /* <DEDUP_REMOVED lines=11> */
[----:B----4-:R-:W-:-:S05]  /*26cd0*/  SHF.L.U32 R12, R8, 0x10, RZ ;  /* 0x00000010080c7819 */ /* 0x010fca00000006ff */
        /* <DEDUP_REMOVED lines=11> */
[----:B------:R3:W5:Y:S04]  /*26d90*/  LDL.LU R9, [R1+0x410] ;  /* 0x0004100001097983 */ /* 0x0007680000300800 */
[----:B------:R3:W5:Y:S04]  /*26da0*/  LDL.LU R8, [R1+0x40c] ;  /* 0x00040c0001087983 */ /* 0x0007680000300800 */
[----:B------:R0:W-:Y:S04]  /*26db0*/  STL.S16 [R1+0x180], R5 ;  /* 0x0001800501007387 */ /* 0x0001e80000100600 */
[----:B--2---:R2:W-:Y:S04]  /*26dc0*/  @P1 STG.E.U16 desc[UR52][R6.64+0x90], R4 ;  /* 0x0000900406001986 */ /* 0x0045e8000c101534 */
[----:B0-----:R3:W5:Y:S04]  /*26dd0*/  LDL.LU R5, [R1+0x408] ;  /* 0x0004080001057983 */ /* 0x0017680000300800 */
[----:B--2---:R3:W5:Y:S04]  /*26de0*/  LDL.LU.64 R6, [R1+0x400] ;  /* 0x0004000001067983 */ /* 0x0047680000300a00 */
[----:B------:R3:W5:Y:S01]  /*26df0*/  LDL.LU R4, [R1+0x3f8] ;  /* 0x0003f80001047983 */ /* 0x0007620000300800 */
[----:B------:R-:W-:Y:S04]  /*26e00*/  BSSY B1, `(.L_x_290) ;  /* 0x0000006000017945 */ /* 0x000fe80003800000 */
[----:B------:R-:W-:Y:S05]  /*26e10*/  @!P0 BRA `(.L_x_291) ;  /* 0x0000000000108947 */ /* 0x000fea0003800000 */
[----:B------:R0:W-:Y:S04]  /*26e20*/  STL [R1+0x3f8], R0 ;  /* 0x0003f80001007387 */ /* 0x0001e80000100800 */
[----:B0-----:R-:W2:Y:S04]  /*26e30*/  LDG.E.LTC128B.U16 R0, desc[UR52][R236.64+0x92] ;  /* 0x00009234ec007981 */ /* 0x001ea8000c1e1520 */
[----:B--2---:R0:W-:Y:S04]  /*26e40*/  STL [R1+0x180], R0 ;  /* 0x0001800001007387 */ /* 0x0041e80000100800 */
[----:B0-----:R0:W5:Y:S02]  /*26e50*/  LDL.LU R0, [R1+0x3f8] ;  /* 0x0003f80001007983 */ /* 0x0011640000300800 */
.L_x_291:
[----:B------:R-:W-:Y:S05]  /*26e60*/  BSYNC B1 ;  /* 0x0000000000017941 */ /* 0x000fea0003800000 */
.L_x_290:
        /* <DEDUP_REMOVED lines=35> */
.L_x_293:
[----:B------:R-:W-:Y:S05]  /*270a0*/  BSYNC B1 ;  /* 0x0000000000017941 */ /* 0x000fea0003800000 */
.L_x_292:
        /* <DEDUP_REMOVED lines=32> */
.L_x_295:
[----:B------:R-:W-:Y:S05]  /*272b0*/  BSYNC B1 ;  /* 0x0000000000017941 */ /* 0x000fea0003800000 */
.L_x_294:
        /* <DEDUP_REMOVED lines=33> */
.L_x_297:
[----:B------:R-:W-:Y:S05]  /*274d0*/  BSYNC B1 ;  /* 0x0000000000017941 */ /* 0x000fea0003800000 */
.L_x_296:
        /* <DEDUP_REMOVED lines=21> */
[----:B------:R2:W5:Y:S01]  /*27630*/  LDL.LU R7, [R1+0x410] ;  /* 0x0004100001077983 */ /* 0x0005620000300800 */
[----:B------:R-:W-:-:S03]  /*27640*/  ISETP.GT.AND P2, PT, R3, 0x51, PT ;  /* 0x000000510300780c */ /* 0x000fc60003f44270 */
[----:B----4-:R0:W-:Y:S04]  /*27650*/  @P0 STG.E.U16 desc[UR52][R8.64+0xa0], R6 ;  /* 0x0000a00608000986 */ /* 0x0101e8000c101534 */
[----:B0-----:R2:W5:Y:S04]  /*27660*/  LDL.LU.64 R8, [R1+0x408] ;  /* 0x0004080001087983 */ /* 0x0015680000300a00 */
[----:B------:R2:W5:Y:S01]  /*27670*/  LDL.LU R6, [R1+0x400] ;  /* 0x0004000001067983 */ /* 0x0005620000300800 */
[----:B------:R-:W-:-:S03]  /*27680*/  ISETP.GT.AND P0, PT, R0, RZ, P2 ;  /* 0x000000ff0000720c */ /* 0x000fc60001704270 */
[----:B------:R2:W5:Y:S04]  /*27690*/  LDL.LU R5, [R1+0x3fc] ;  /* 0x0003fc0001057983 */ /* 0x0005680000300800 */
[----:B------:R0:W-:Y:S04]  /*276a0*/  STL.S16 [R1+0x180], R4 ;  /* 0x0001800401007387 */ /* 0x0001e80000100600 */
[----:B0-----:R2:W5:Y:S01]  /*276b0*/  LDL.LU R4, [R1+0x3f8] ;  /* 0x0003f80001047983 */ /* 0x0015620000300800 */
[----:B------:R-:W-:Y:S04]  /*276c0*/  BSSY B1, `(.L_x_298) ;  /* 0x0000006000017945 */ /* 0x000fe80003800000 */
[----:B------:R-:W-:Y:S05]  /*276d0*/  @!P0 BRA `(.L_x_299) ;  /* 0x0000000000108947 */ /* 0x000fea0003800000 */
[----:B------:R0:W-:Y:S04]  /*276e0*/  STL [R1+0x3f8], R0 ;  /* 0x0003f80001007387 */ /* 0x0001e80000100800 */
[----:B0-----:R-:W3:Y:S04]  /*276f0*/  LDG.E.LTC128B.U16 R0, desc[UR52][R236.64+0xa2] ;  /* 0x0000a234ec007981 */ /* 0x001ee8000c1e1520 */
[----:B---3--:R0:W-:Y:S04]  /*27700*/  STL [R1+0x180], R0 ;  /* 0x0001800001007387 */ /* 0x0081e80000100800 */
[----:B0-----:R0:W5:Y:S02]  /*27710*/  LDL.LU R0, [R1+0x3f8] ;  /* 0x0003f80001007983 */ /* 0x0011640000300800 */
.L_x_299:
[----:B------:R-:W-:Y:S05]  /*27720*/  BSYNC B1 ;  /* 0x0000000000017941 */ /* 0x000fea0003800000 */
.L_x_298:
        /* <DEDUP_REMOVED lines=35> */
.L_x_301:
[----:B------:R-:W-:Y:S05]  /*27960*/  BSYNC B1 ;  /* 0x0000000000017941 */ /* 0x000fea0003800000 */
.L_x_300:
        /* <DEDUP_REMOVED lines=32> */
.L_x_303:
[----:B------:R-:W-:Y:S05]  /*27b70*/  BSYNC B1 ;  /* 0x0000000000017941 */ /* 0x000fea0003800000 */
.L_x_302:
[----:B------:R-:W-:Y:S04]  /*27b80*/  STL [R1+0x410], R12 ;  /* 0x0004100c01007387 */ /* 0x000fe80000100800 */
[----:B-----5:R4:W-:Y:S04]  /*27b90*/  STL [R1+0x40c], R11 ;  /* 0x00040c0b01007387 */ /* 0x0209e80000100800 */
        /* <DEDUP_REMOVED lines=20> */
[----:B------:R-:W-:-:S03]  /*27ce0*/  ISETP.GT.AND P1, PT, R3, 0x58, PT ;  /* 0x000000580300780c */ /* 0x000fc60003f24270 */
        /* <DEDUP_REMOVED lines=10> */
.L_x_305:
[----:B------:R-:W-:Y:S05]  /*27d90*/  BSYNC B1 ;  /* 0x0000000000017941 */ /* 0x000fea0003800000 */
.L_x_304:
        /* <DEDUP_REMOVED lines=36> */
.L_x_307:
[----:B------:R-:W-:Y:S05]  /*27fe0*/  BSYNC B1 ;  /* 0x0000000000017941 */ /* 0x000fea0003800000 */
.L_x_306:
        /* <DEDUP_REMOVED lines=35> */
.L_x_309:
[----:B------:R-:W-:Y:S05]  /*28220*/  BSYNC B1 ;  /* 0x0000000000017941 */ /* 0x000fea0003800000 */
.L_x_308:
        /* <DEDUP_REMOVED lines=32> */
.L_x_311:
[----:B------:R-:W-:Y:S05]  /*28430*/  BSYNC B1 ;  /* 0x0000000000017941 */ /* 0x000fea0003800000 */
.L_x_310:
        /* <DEDUP_REMOVED lines=33> */
.L_x_313:
[----:B------:R-:W-:Y:S05]  /*28650*/  BSYNC B1 ;  /* 0x0000000000017941 */ /* 0x000fea0003800000 */
.L_x_312:
        /* <DEDUP_REMOVED lines=11> */
[----:B--2---:R-:W-:-:S05]  /*28710*/  SHF.L.U32 R11, R4, 0x10, RZ ;  /* 0x00000010040b7819 */ /* 0x004fca00000006ff */
        /* <DEDUP_REMOVED lines=24> */
.L_x_315:
[----:B------:R-:W-:Y:S05]  /*288a0*/  BSYNC B1 ;  /* 0x0000000000017941 */ /* 0x000fea0003800000 */
.L_x_314:
        /* <DEDUP_REMOVED lines=36> */
.L_x_317:
[----:B------:R-:W-:Y:S05]  /*28af0*/  BSYNC B1 ;  /* 0x0000000000017941 */ /* 0x000fea0003800000 */
.L_x_316:
        /* <DEDUP_REMOVED lines=36> */
.L_x_319:
[----:B------:R-:W-:Y:S05]  /*28d40*/  BSYNC B1 ;  /* 0x0000000000017941 */ /* 0x000fea0003800000 */
.L_x_318:
        /* <DEDUP_REMOVED lines=35> */
.L_x_321:
[----:B------:R-:W-:Y:S05]  /*28f80*/  BSYNC B1 ;  /* 0x0000000000017941 */ /* 0x000fea0003800000 */
.L_x_320:
        /* <DEDUP_REMOVED lines=35> */
.L_x_323:
[----:B------:R-:W-:Y:S05]  /*291c0*/  BSYNC B1 ;  /* 0x0000000000017941 */ /* 0x000fea0003800000 */
.L_x_322:
        /* <DEDUP_REMOVED lines=35> */
.L_x_325:
[----:B------:R-:W-:Y:S05]  /*29400*/  BSYNC B1 ;  /* 0x0000000000017941 */ /* 0x000fea0003800000 */
.L_x_324:
        /* <DEDUP_REMOVED lines=35> */
.L_x_327:
[----:B------:R-:W-:Y:S05]  /*29640*/  BSYNC B1 ;  /* 0x0000000000017941 */ /* 0x000fea0003800000 */
.L_x_326:
        /* <DEDUP_REMOVED lines=35> */
.L_x_329:
[----:B------:R-:W-:Y:S05]  /*29880*/  BSYNC B1 ;  /* 0x0000000000017941 */ /* 0x000fea0003800000 */
.L_x_328:
        /* <DEDUP_REMOVED lines=35> */
.L_x_331:
[----:B------:R-:W-:Y:S05]  /*29ac0*/  BSYNC B1 ;  /* 0x0000000000017941 */ /* 0x000fea0003800000 */
.L_x_330:
        /* <DEDUP_REMOVED lines=35> */
.L_x_333:
[----:B------:R-:W-:Y:S05]  /*29d00*/  BSYNC B1 ;  /* 0x0000000000017941 */ /* 0x000fea0003800000 */
.L_x_332:
        /* <DEDUP_REMOVED lines=35> */
.L_x_335:
[----:B------:R-:W-:Y:S05]  /*29f40*/  BSYNC B1 ;  /* 0x0000000000017941 */ /* 0x000fea0003800000 */
.L_x_334:
        /* <DEDUP_REMOVED lines=35> */
.L_x_337:
[----:B------:R-:W-:Y:S05]  /*2a180*/  BSYNC B1 ;  /* 0x0000000000017941 */ /* 0x000fea0003800000 */
.L_x_336:
        /* <DEDUP_REMOVED lines=35> */
.L_x_339:
[----:B------:R-:W-:Y:S05]  /*2a3c0*/  BSYNC B1 ;  /* 0x0000000000017941 */ /* 0x000fea0003800000 */
.L_x_338:
        /* <DEDUP_REMOVED lines=35> */
.L_x_341:
[----:B------:R-:W-:Y:S05]  /*2a600*/  BSYNC B1 ;  /* 0x0000000000017941 */ /* 0x000fea0003800000 */
.L_x_340:
        /* <DEDUP_REMOVED lines=35> */
.L_x_343:
[----:B------:R-:W-:Y:S05]  /*2a840*/  BSYNC B1 ;  /* 0x0000000000017941 */ /* 0x000fea0003800000 */
.L_x_342:
        /* <DEDUP_REMOVED lines=36> */
.L_x_345:
[----:B------:R-:W-:Y:S05]  /*2aa90*/  BSYNC B1 ;  /* 0x0000000000017941 */ /* 0x000fea0003800000 */
.L_x_344:
        /* <DEDUP_REMOVED lines=33> */
.L_x_347:
[----:B------:R-:W-:Y:S05]  /*2acb0*/  BSYNC B1 ;  /* 0x0000000000017941 */ /* 0x000fea0003800000 */
.L_x_346:
        /* <DEDUP_REMOVED lines=33> */
.L_x_349:
[----:B------:R-:W-:Y:S05]  /*2aed0*/  BSYNC B1 ;  /* 0x0000000000017941 */ /* 0x000fea0003800000 */
.L_x_348:
        /* <DEDUP_REMOVED lines=36> */
.L_x_351:
[----:B------:R-:W-:Y:S05]  /*2b120*/  BSYNC B1 ;  /* 0x0000000000017941 */ /* 0x000fea0003800000 */
.L_x_350:
        /* <DEDUP_REMOVED lines=35> */
.L_x_353:
[----:B------:R-:W-:Y:S05]  /*2b360*/  BSYNC B1 ;  /* 0x0000000000017941 */ /* 0x000fea0003800000 */
.L_x_352:
        /* <DEDUP_REMOVED lines=32> */
.L_x_355:
[----:B------:R-:W-:Y:S05]  /*2b570*/  BSYNC B1 ;  /* 0x0000000000017941 */ /* 0x000fea0003800000 */
.L_x_354:
        /* <DEDUP_REMOVED lines=32> */
.L_x_357:
[----:B------:R-:W-:Y:S05]  /*2b780*/  BSYNC B1 ;  /* 0x0000000000017941 */ /* 0x000fea0003800000 */
.L_x_356:
        /* <DEDUP_REMOVED lines=35> */
.L_x_359:
[----:B------:R-:W-:Y:S05]  /*2b9c0*/  BSYNC B1 ;  /* 0x0000000000017941 */ /* 0x000fea0003800000 */
.L_x_358:
        /* <DEDUP_REMOVED lines=35> */
.L_x_361:
[----:B------:R-:W-:Y:S05]  /*2bc00*/  BSYNC B1 ;  /* 0x0000000000017941 */ /* 0x000fea0003800000 */
.L_x_360:
        /* <DEDUP_REMOVED lines=32> */
.L_x_363:
[----:B------:R-:W-:Y:S05]  /*2be10*/  BSYNC B1 ;  /* 0x0000000000017941 */ /* 0x000fea0003800000 */
.L_x_362:
        /* <DEDUP_REMOVED lines=32> */
.L_x_365:
[----:B------:R-:W-:Y:S05]  /*2c020*/  BSYNC B1 ;  /* 0x0000000000017941 */ /* 0x000fea0003800000 */
.L_x_364:
        /* <DEDUP_REMOVED lines=35> */
.L_x_367:
[----:B------:R-:W-:Y:S05]  /*2c260*/  BSYNC B1 ;  /* 0x0000000000017941 */ /* 0x000fea0003800000 */
.L_x_366:
        /* <DEDUP_REMOVED lines=35> */
.L_x_369:
[----:B------:R-:W-:Y:S05]  /*2c4a0*/  BSYNC B1 ;  /* 0x0000000000017941 */ /* 0x000fea0003800000 */
.L_x_368:
        /* <DEDUP_REMOVED lines=32> */
.L_x_371:
[----:B------:R-:W-:Y:S05]  /*2c6b0*/  BSYNC B1 ;  /* 0x0000000000017941 */ /* 0x000fea0003800000 */
.L_x_370:
        /* <DEDUP_REMOVED lines=32> */
.L_x_373:
[----:B------:R-:W-:Y:S05]  /*2c8c0*/  BSYNC B1 ;  /* 0x0000000000017941 */ /* 0x000fea0003800000 */
.L_x_372:
        /* <DEDUP_REMOVED lines=35> */
.L_x_375:
[----:B------:R-:W-:Y:S05]  /*2cb00*/  BSYNC B1 ;  /* 0x0000000000017941 */ /* 0x000fea0003800000 */
.L_x_374:
        /* <DEDUP_REMOVED lines=36> */
.L_x_377:
[----:B------:R-:W-:Y:S05]  /*2cd50*/  BSYNC B1 ;  /* 0x0000000000017941 */ /* 0x000fea0003800000 */
.L_x_376:
        /* <DEDUP_REMOVED lines=33> */
.L_x_379:
[----:B------:R-:W-:Y:S05]  /*2cf70*/  BSYNC B1 ;  /* 0x0000000000017941 */ /* 0x000fea0003800000 */
.L_x_378:
        /* <DEDUP_REMOVED lines=33> */
.L_x_381:
[----:B------:R-:W-:Y:S05]  /*2d190*/  BSYNC B1 ;  /* 0x0000000000017941 */ /* 0x000fea0003800000 */
.L_x_380:
        /* <DEDUP_REMOVED lines=33> */
.L_x_383:
[----:B------:R-:W-:Y:S05]  /*2d3b0*/  BSYNC B1 ;  /* 0x0000000000017941 */ /* 0x000fea0003800000 */
.L_x_382:
        /* <DEDUP_REMOVED lines=32> */
.L_x_385:
[----:B------:R-:W-:Y:S05]  /*2d5c0*/  BSYNC B1 ;  /* 0x0000000000017941 */ /* 0x000fea0003800000 */
.L_x_384:
        /* <DEDUP_REMOVED lines=32> */
.L_x_387:
[----:B------:R-:W-:Y:S05]  /*2d7d0*/  BSYNC B1 ;  /* 0x0000000000017941 */ /* 0x000fea0003800000 */
.L_x_386:
        /* <DEDUP_REMOVED lines=32> */
.L_x_389:
[----:B------:R-:W-:Y:S05]  /*2d9e0*/  BSYNC B1 ;  /* 0x0000000000017941 */ /* 0x000fea0003800000 */
.L_x_388:
        /* <DEDUP_REMOVED lines=32> */
.L_x_391:
[----:B------:R-:W-:Y:S05]  /*2dbf0*/  BSYNC B1 ;  /* 0x0000000000017941 */ /* 0x000fea0003800000 */
.L_x_390:
        /* <DEDUP_REMOVED lines=32> */
.L_x_393:
[----:B------:R-:W-:Y:S05]  /*2de00*/  BSYNC B1 ;  /* 0x0000000000017941 */ /* 0x000fea0003800000 */
.L_x_392:
        /* <DEDUP_REMOVED lines=32> */
.L_x_395:
[----:B------:R-:W-:Y:S05]  /*2e010*/  BSYNC B1 ;  /* 0x0000000000017941 */ /* 0x000fea0003800000 */
.L_x_394:
        /* <DEDUP_REMOVED lines=32> */
.L_x_397:
[----:B------:R-:W-:Y:S05]  /*2e220*/  BSYNC B1 ;  /* 0x0000000000017941 */ /* 0x000fea0003800000 */
.L_x_396:
        /* <DEDUP_REMOVED lines=32> */
.L_x_399:
[----:B------:R-:W-:Y:S05]  /*2e430*/  BSYNC B1 ;  /* 0x0000000000017941 */ /* 0x000fea0003800000 */
.L_x_398:
        /* <DEDUP_REMOVED lines=32> */
.L_x_401:
[----:B------:R-:W-:Y:S05]  /*2e640*/  BSYNC B1 ;  /* 0x0000000000017941 */ /* 0x000fea0003800000 */
.L_x_400:
        /* <DEDUP_REMOVED lines=32> */
.L_x_403:
[----:B------:R-:W-:Y:S05]  /*2e850*/  BSYNC B1 ;  /* 0x0000000000017941 */ /* 0x000fea0003800000 */
.L_x_402:
        /* <DEDUP_REMOVED lines=32> */
.L_x_405:
[----:B------:R-:W-:Y:S05]  /*2ea60*/  BSYNC B1 ;  /* 0x0000000000017941 */ /* 0x000fea0003800000 */
.L_x_404:
        /* <DEDUP_REMOVED lines=32> */
.L_x_407:
[----:B------:R-:W-:Y:S05]  /*2ec70*/  BSYNC B1 ;  /* 0x0000000000017941 */ /* 0x000fea0003800000 */
.L_x_406:
        /* <DEDUP_REMOVED lines=35> */
.L_x_409:
[----:B------:R-:W-:Y:S05]  /*2eeb0*/  BSYNC B1 ;  /* 0x0000000000017941 */ /* 0x000fea0003800000 */
.L_x_408:
        /* <DEDUP_REMOVED lines=38> */
.L_x_411:
[----:B------:R-:W-:Y:S05]  /*2f120*/  BSYNC B1 ;  /* 0x0000000000017941 */ /* 0x000fea0003800000 */
.L_x_410:
        /* <DEDUP_REMOVED lines=35> */
.L_x_413:
[----:B------:R-:W-:Y:S05]  /*2f360*/  BSYNC B1 ;  /* 0x0000000000017941 */ /* 0x000fea0003800000 */
.L_x_412:
        /* <DEDUP_REMOVED lines=32> */
.L_x_415:
[----:B------:R-:W-:Y:S05]  /*2f570*/  BSYNC B1 ;  /* 0x0000000000017941 */ /* 0x000fea0003800000 */
.L_x_414:
        /* <DEDUP_REMOVED lines=35> */
.L_x_417:
[----:B------:R-:W-:Y:S05]  /*2f7b0*/  BSYNC B1 ;  /* 0x0000000000017941 */ /* 0x000fea0003800000 */
.L_x_416:
        /* <DEDUP_REMOVED lines=36> */
.L_x_419:
[----:B------:R-:W-:Y:S05]  /*2fa00*/  BSYNC B1 ;  /* 0x0000000000017941 */ /* 0x000fea0003800000 */
.L_x_418:
        /* <DEDUP_REMOVED lines=35> */
.L_x_421:
[----:B------:R-:W-:Y:S05]  /*2fc40*/  BSYNC B1 ;  /* 0x0000000000017941 */ /* 0x000fea0003800000 */
.L_x_420:
        /* <DEDUP_REMOVED lines=32> */
.L_x_423:
[----:B------:R-:W-:Y:S05]  /*2fe50*/  BSYNC B1 ;  /* 0x0000000000017941 */ /* 0x000fea0003800000 */
.L_x_422:
        /* <DEDUP_REMOVED lines=33> */
.L_x_425:
[----:B------:R-:W-:Y:S05]  /*30070*/  BSYNC B1 ;  /* 0x0000000000017941 */ /* 0x000fea0003800000 */
.L_x_424:
        /* <DEDUP_REMOVED lines=36> */
.L_x_427:
[----:B------:R-:W-:Y:S05]  /*302c0*/  BSYNC B1 ;  /* 0x0000000000017941 */ /* 0x000fea0003800000 */
.L_x_426:
        /* <DEDUP_REMOVED lines=35> */
.L_x_429:
[----:B------:R-:W-:Y:S05]  /*30500*/  BSYNC B1 ;  /* 0x0000000000017941 */ /* 0x000fea0003800000 */
.L_x_428:
        /* <DEDUP_REMOVED lines=32> */
.L_x_431:
[----:B------:R-:W-:Y:S05]  /*30710*/  BSYNC B1 ;  /* 0x0000000000017941 */ /* 0x000fea0003800000 */
.L_x_430:
        /* <DEDUP_REMOVED lines=33> */
.L_x_433:
[----:B------:R-:W-:Y:S05]  /*30930*/  BSYNC B1 ;  /* 0x0000000000017941 */ /* 0x000fea0003800000 */
.L_x_432:
        /* <DEDUP_REMOVED lines=11> */
[----:B---3--:R-:W-:-:S05]  /*309f0*/  SHF.L.U32 R12, R5, 0x10, RZ ;  /* 0x00000010050c7819 */ /* 0x008fca00000006ff */
        /* <DEDUP_REMOVED lines=24> */
.L_x_435:
[----:B------:R-:W-:Y:S05]  /*30b80*/  BSYNC B1 ;  /* 0x0000000000017941 */ /* 0x000fea0003800000 */
.L_x_434:
        /* <DEDUP_REMOVED lines=35> */
.L_x_437:
[----:B------:R-:W-:Y:S05]  /*30dc0*/  BSYNC B1 ;  /* 0x0000000000017941 */ /* 0x000fea0003800000 */
.L_x_436:
        /* <DEDUP_REMOVED lines=32> */
.L_x_439:
[----:B------:R-:W-:Y:S05]  /*30fd0*/  BSYNC B1 ;  /* 0x0000000000017941 */ /* 0x000fea0003800000 */
.L_x_438:
        /* <DEDUP_REMOVED lines=33> */
.L_x_441:
[----:B------:R-:W-:Y:S05]  /*311f0*/  BSYNC B1 ;  /* 0x0000000000017941 */ /* 0x000fea0003800000 */
.L_x_440:
        /* <DEDUP_REMOVED lines=36> */
.L_x_443:
[----:B------:R-:W-:Y:S05]  /*31440*/  BSYNC B1 ;  /* 0x0000000000017941 */ /* 0x000fea0003800000 */
.L_x_442:
        /* <DEDUP_REMOVED lines=36> */
.L_x_445:
[----:B------:R-:W-:Y:S05]  /*31690*/  BSYNC B1 ;  /* 0x0000000000017941 */ /* 0x000fea0003800000 */
.L_x_444:
        /* <DEDUP_REMOVED lines=36> */
.L_x_447:
[----:B------:R-:W-:Y:S05]  /*318e0*/  BSYNC B1 ;  /* 0x0000000000017941 */ /* 0x000fea0003800000 */
.L_x_446:
        /* <DEDUP_REMOVED lines=35> */
.L_x_449:
[----:B------:R-:W-:Y:S05]  /*31b20*/  BSYNC B1 ;  /* 0x0000000000017941 */ /* 0x000fea0003800000 */
.L_x_448:
        /* <DEDUP_REMOVED lines=35> */
.L_x_451:
[----:B------:R-:W-:Y:S05]  /*31d60*/  BSYNC B1 ;  /* 0x0000000000017941 */ /* 0x000fea0003800000 */
.L_x_450:
        /* <DEDUP_REMOVED lines=35> */
.L_x_453:
[----:B------:R-:W-:Y:S05]  /*31fa0*/  BSYNC B1 ;  /* 0x0000000000017941 */ /* 0x000fea0003800000 */
.L_x_452:
        /* <DEDUP_REMOVED lines=35> */
.L_x_455:
[----:B------:R-:W-:Y:S05]  /*321e0*/  BSYNC B1 ;  /* 0x0000000000017941 */ /* 0x000fea0003800000 */
.L_x_454:
        /* <DEDUP_REMOVED lines=35> */
.L_x_457:
[----:B------:R-:W-:Y:S05]  /*32420*/  BSYNC B1 ;  /* 0x0000000000017941 */ /* 0x000fea0003800000 */
.L_x_456:
        /* <DEDUP_REMOVED lines=35> */
.L_x_459:
[----:B------:R-:W-:Y:S05]  /*32660*/  BSYNC B1 ;  /* 0x0000000000017941 */ /* 0x000fea0003800000 */
.L_x_458:
        /* <DEDUP_REMOVED lines=35> */
.L_x_461:
[----:B------:R-:W-:Y:S05]  /*328a0*/  BSYNC B1 ;  /* 0x0000000000017941 */ /* 0x000fea0003800000 */
.L_x_460:
        /* <DEDUP_REMOVED lines=35> */
.L_x_463:
[----:B------:R-:W-:Y:S05]  /*32ae0*/  BSYNC B1 ;  /* 0x0000000000017941 */ /* 0x000fea0003800000 */
.L_x_462:
        /* <DEDUP_REMOVED lines=35> */
.L_x_465:
[----:B------:R-:W-:Y:S05]  /*32d20*/  BSYNC B1 ;  /* 0x0000000000017941 */ /* 0x000fea0003800000 */
.L_x_464:
        /* <DEDUP_REMOVED lines=35> */
.L_x_467:
[----:B------:R-:W-:Y:S05]  /*32f60*/  BSYNC B1 ;  /* 0x0000000000017941 */ /* 0x000fea0003800000 */
.L_x_466:
        /* <DEDUP_REMOVED lines=35> */
.L_x_469:
[----:B------:R-:W-:Y:S05]  /*331a0*/  BSYNC B1 ;  /* 0x0000000000017941 */ /* 0x000fea0003800000 */
.L_x_468:
        /* <DEDUP_REMOVED lines=35> */
.L_x_471:
[----:B------:R-:W-:Y:S05]  /*333e0*/  BSYNC B1 ;  /* 0x0000000000017941 */ /* 0x000fea0003800000 */
.L_x_470:
        /* <DEDUP_REMOVED lines=36> */
.L_x_473:
[----:B------:R-:W-:Y:S05]  /*33630*/  BSYNC B1 ;  /* 0x0000000000017941 */ /* 0x000fea0003800000 */
.L_x_472:
[----:B-----5:R-:W-:Y:S04]  /*33640*/  STL [R1+0x410], R9 ;  /* 0x0004100901007387 */ /* 0x020fe80000100800 */
[----:B------:R2:W-:Y:S04]  /*33650*/  STL [R1+0x40c], R8 ;  /* 0x00040c0801007387 */ /* 0x0005e80000100800 */
[----:B--2---:R-:W2:Y:S04]  /*33660*/  LDL.LU R8, [R1] ;  /* 0x0000000001087983 */ /* 0x004ea80000300800 */
        /* <DEDUP_REMOVED lines=21> */
[----:B------:R3:W-:Y:S04]  /*337c0*/  STL.S16 [R1], R3 ;  /* 0x0000000301007387 */ /* 0x0007e80000100600 */
[----:B---3--:R2:W5:Y:S01]  /*337d0*/  LDL.LU R3, [R1+0x3f8] ;  /* 0x0003f80001037983 */ /* 0x0085620000300800 */
[----:B------:R-:W-:Y:S01]  /*337e0*/  ISETP.GT.AND P5, PT, R0, 0x100, P5 ;  /* 0x000001000000780c */ /* 0x000fe20002fa4270 */
[----:B------:R-:W-:-:S12]  /*337f0*/  BSSY B1, `(.L_x_474) ;  /* 0x0000006000017945 */ /* 0x000fd80003800000 */
[----:B--2---:R-:W-:Y:S05]  /*33800*/  @!P5 BRA `(.L_x_475) ;  /* 0x000000000010d947 */ /* 0x004fea0003800000 */
[----:B------:R2:W-:Y:S04]  /*33810*/  STL [R1+0x3f8], R0 ;  /* 0x0003f80001007387 */ /* 0x0005e80000100800 */
[----:B--2---:R-:W2:Y:S04]  /*33820*/  LDG.E.LTC128B.U16 R0, desc[UR52][R18.64+0xc2] ;  /* 0x0000c23412007981 */ /* 0x004ea8000c1e1520 */
[----:B--2---:R2:W-:Y:S04]  /*33830*/  STL [R1], R0 ;  /* 0x0000000001007387 */ /* 0x0045e80000100800 */
[----:B--2---:R2:W5:Y:S02]  /*33840*/  LDL.LU R0, [R1+0x3f8] ;  /* 0x0003f80001007983 */ /* 0x0045640000300800 */
.L_x_475:
[----:B------:R-:W-:Y:S05]  /*33850*/  BSYNC B1 ;  /* 0x0000000000017941 */ /* 0x000fea0003800000 */
.L_x_474:
[----:B-----5:R-:W-:Y:S04]  /*33860*/  STL [R1+0x410], R9 ;  /* 0x0004100901007387 */ /* 0x020fe80000100800 */
[----:B------:R3:W-:Y:S04]  /*33870*/  STL [R1+0x40c], R8 ;  /* 0x00040c0801007387 */ /* 0x0007e80000100800 */
[----:B---3--:R-:W3:Y:S04]  /*33880*/  LDL.LU R8, [R1+0x4] ;  /* 0x0000040001087983 */ /* 0x008ee80000300800 */
[----:B------:R-:W-:Y:S04]  /*33890*/  STL [R1+0x408], R7 ;  /* 0x0004080701007387 */ /* 0x000fe80000100800 */
[----:B------:R-:W-:Y:S04]  /*338a0*/  STL [R1+0x404], R6 ;  /* 0x0004040601007387 */ /* 0x000fe80000100800 */
[----:B------:R-:W-:Y:S04]  /*338b0*/  STL [R1+0x400], R5 ;  /* 0x0004000501007387 */ /* 0x000fe80000100800 */
[----:B------:R4:W-:Y:S04]  /*338c0*/  STL [R1+0x3fc], R4 ;  /* 0x0003fc0401007387 */ /* 0x0009e80000100800 */
[----:B----4-:R-:W4:Y:S04]  /*338d0*/  LDL.LU R4, [R1] ;  /* 0x0000000001047983 */ /* 0x010f280000300800 */
        /* <DEDUP_REMOVED lines=20> */
[----:B0-----:R-:W-:Y:S05]  /*33a20*/  @!P5 BRA `(.L_x_477) ;  /* 0x000000000010d947 */ /* 0x001fea0003800000 */
[----:B------:R0:W-:Y:S04]  /*33a30*/  STL [R1+0x3f8], R0 ;  /* 0x0003f80001007387 */ /* 0x0001e80000100800 */
[----:B0-----:R-:W3:Y:S04]  /*33a40*/  LDG.E.LTC128B.U16 R0, desc[UR52][R14.64+0xc0] ;  /* 0x0000c0340e007981 */ /* 0x001ee8000c1e1520 */
[----:B---3--:R0:W-:Y:S04]  /*33a50*/  STL [R1], R0 ;  /* 0x0000000001007387 */ /* 0x0081e80000100800 */
[----:B0-----:R0:W5:Y:S02]  /*33a60*/  LDL.LU R0, [R1+0x3f8] ;  /* 0x0003f80001007983 */ /* 0x0011640000300800 */
.L_x_477:
[----:B------:R-:W-:Y:S05]  /*33a70*/  BSYNC B1 ;  /* 0x0000000000017941 */ /* 0x000fea0003800000 */
.L_x_476:
        /* <DEDUP_REMOVED lines=9> */
[----:B-1----:R-:W2:Y:S04]  /*33b10*/  LDL.LU R4, [R1] ;  /* 0x0000000001047983 */ /* 0x002ea80000300800 */
        /* <DEDUP_REMOVED lines=17> */
[----:B------:R1:W-:Y:S04]  /*33c30*/  STL.S16 [R1], R3 ;  /* 0x0000000301007387 */ /* 0x0003e80000100600 */
[----:B-1----:R2:W5:Y:S01]  /*33c40*/  LDL.LU R3, [R1+0x3f8] ;  /* 0x0003f80001037983 */ /* 0x0025620000300800 */
[----:B------:R-:W-:Y:S01]  /*33c50*/  ISETP.GT.AND P5, PT, R0, 0x108, P5 ;  /* 0x000001080000780c */ /* 0x000fe20002fa4270 */
[----:B------:R-:W-:-:S12]  /*33c60*/  BSSY B1, `(.L_x_478) ;  /* 0x0000006000017945 */ /* 0x000fd80003800000 */
[----:B--2---:R-:W-:Y:S05]  /*33c70*/  @!P5 BRA `(.L_x_479) ;  /* 0x000000000010d947 */ /* 0x004fea0003800000 */
[----:B------:R1:W-:Y:S04]  /*33c80*/  STL [R1+0x3f8], R0 ;  /* 0x0003f80001007387 */ /* 0x0003e80000100800 */
[----:B-1----:R-:W2:Y:S04]  /*33c90*/  LDG.E.LTC128B.U16 R0, desc[UR52][R14.64+0xc2] ;  /* 0x0000c2340e007981 */ /* 0x002ea8000c1e1520 */
[----:B--2---:R1:W-:Y:S04]  /*33ca0*/  STL [R1], R0 ;  /* 0x0000000001007387 */ /* 0x0043e80000100800 */
[----:B-1----:R1:W5:Y:S02]  /*33cb0*/  LDL.LU R0, [R1+0x3f8] ;  /* 0x0003f80001007983 */ /* 0x0023640000300800 */
.L_x_479:
[----:B------:R-:W-:Y:S05]  /*33cc0*/  BSYNC B1 ;  /* 0x0000000000017941 */ /* 0x000fea0003800000 */
.L_x_478:
        /* <DEDUP_REMOVED lines=9> */
[----:B----4-:R-:W4:Y:S04]  /*33d60*/  LDL.LU R4, [R1] ;  /* 0x0000000001047983 */ /* 0x010f280000300800 */
        /* <DEDUP_REMOVED lines=16> */
[----:B------:R0:W-:Y:S04]  /*33e70*/  STL.S16 [R1], R3 ;  /* 0x0000000301007387 */ /* 0x0001e80000100600 */
[----:B0-----:R2:W5:Y:S01]  /*33e80*/  LDL.LU R3, [R1+0x3f8] ;  /* 0x0003f80001037983 */ /* 0x0015620000300800 */
[----:B------:R-:W-:Y:S01]  /*33e90*/  ISETP.GT.AND P5, PT, R0, 0x100, P6 ;  /* 0x000001000000780c */ /* 0x000fe200037a4270 */
[----:B------:R-:W-:-:S12]  /*33ea0*/  BSSY B1, `(.L_x_480) ;  /* 0x0000006000017945 */ /* 0x000fd80003800000 */
[----:B--2---:R-:W-:Y:S05]  /*33eb0*/  @!P5 BRA `(.L_x_481) ;  /* 0x000000000010d947 */ /* 0x004fea0003800000 */
[----:B------:R0:W-:Y:S04]  /*33ec0*/  STL [R1+0x3f8], R0 ;  /* 0x0003f80001007387 */ /* 0x0001e80000100800 */
[----:B0-----:R-:W2:Y:S04]  /*33ed0*/  LDG.E.LTC128B.U16 R0, desc[UR52][R18.64+0xd0] ;  /* 0x0000d03412007981 */ /* 0x001ea8000c1e1520 */
[----:B--2---:R0:W-:Y:S04]  /*33ee0*/  STL [R1], R0 ;  /* 0x0000000001007387 */ /* 0x0041e80000100800 */
[----:B0-----:R0:W5:Y:S02]  /*33ef0*/  LDL.LU R0, [R1+0x3f8] ;  /* 0x0003f80001007983 */ /* 0x0011640000300800 */
.L_x_481:
[----:B------:R-:W-:Y:S05]  /*33f00*/  BSYNC B1 ;  /* 0x0000000000017941 */ /* 0x000fea0003800000 */
.L_x_480:
[----:B-----5:R-:W-:Y:S04]  /*33f10*/  STL [R1+0x410], R9 ;  /* 0x0004100901007387 */ /* 0x020fe80000100800 */
[----:B------:R2:W-:Y:S04]  /*33f20*/  STL [R1+0x40c], R8 ;  /* 0x00040c0801007387 */ /* 0x0005e80000100800 */
[----:B--2---:R-:W2:Y:S04]  /*33f30*/  LDL.LU R8, [R1+0x10] ;  /* 0x0000100001087983 */ /* 0x004ea80000300800 */
[----:B------:R-:W-:Y:S04]  /*33f40*/  STL [R1+0x408], R7 ;  /* 0x0004080701007387 */ /* 0x000fe80000100800 */
[----:B------:R-:W-:Y:S04]  /*33f50*/  STL [R1+0x404], R6 ;  /* 0x0004040601007387 */ /* 0x000fe80000100800 */
[----:B------:R-:W-:Y:S04]  /*33f60*/  STL [R1+0x400], R5 ;  /* 0x0004000501007387 */ /* 0x000fe80000100800 */
[----:B------:R3:W-:Y:S04]  /*33f70*/  STL [R1+0x3fc], R4 ;  /* 0x0003fc0401007387 */ /* 0x0007e80000100800 */
[----:B---3--:R-:W3:Y:S04]  /*33f80*/  LDL.LU R4, [R1] ;  /* 0x0000000001047983 */ /* 0x008ee80000300800 */
        /* <DEDUP_REMOVED lines=24> */
.L_x_483:
[----:B------:R-:W-:Y:S05]  /*34110*/  BSYNC B1 ;  /* 0x0000000000017941 */ /* 0x000fea0003800000 */
.L_x_482:
        /* <DEDUP_REMOVED lines=32> */
.L_x_485:
[----:B------:R-:W-:Y:S05]  /*34320*/  BSYNC B1 ;  /* 0x0000000000017941 */ /* 0x000fea0003800000 */
.L_x_484:
        /* <DEDUP_REMOVED lines=35> */
.L_x_487:
[----:B------:R-:W-:Y:S05]  /*34560*/  BSYNC B1 ;  /* 0x0000000000017941 */ /* 0x000fea0003800000 */
.L_x_486:
        /* <DEDUP_REMOVED lines=35> */
.L_x_489:
[----:B------:R-:W-:Y:S05]  /*347a0*/  BSYNC B1 ;  /* 0x0000000000017941 */ /* 0x000fea0003800000 */
.L_x_488:
        /* <DEDUP_REMOVED lines=32> */
.L_x_491:
[----:B------:R-:W-:Y:S05]  /*349b0*/  BSYNC B1 ;  /* 0x0000000000017941 */ /* 0x000fea0003800000 */
.L_x_490:
        /* <DEDUP_REMOVED lines=32> */
.L_x_493:
[----:B------:R-:W-:Y:S05]  /*34bc0*/  BSYNC B1 ;  /* 0x0000000000017941 */ /* 0x000fea0003800000 */
.L_x_492:
        /* <DEDUP_REMOVED lines=35> */
.L_x_495:
[----:B------:R-:W-:Y:S05]  /*34e00*/  BSYNC B1 ;  /* 0x0000000000017941 */ /* 0x000fea0003800000 */
.L_x_494:
        /* <DEDUP_REMOVED lines=35> */
.L_x_497:
[----:B------:R-:W-:Y:S05]  /*35040*/  BSYNC B1 ;  /* 0x0000000000017941 */ /* 0x000fea0003800000 */
.L_x_496:
        /* <DEDUP_REMOVED lines=32> */
.L_x_499:
[----:B------:R-:W-:Y:S05]  /*35250*/  BSYNC B1 ;  /* 0x0000000000017941 */ /* 0x000fea0003800000 */
.L_x_498:
        /* <DEDUP_REMOVED lines=32> */
.L_x_501:
[----:B------:R-:W-:Y:S05]  /*35460*/  BSYNC B1 ;  /* 0x0000000000017941 */ /* 0x000fea0003800000 */
.L_x_500:
        /* <DEDUP_REMOVED lines=35> */
.L_x_503:
[----:B------:R-:W-:Y:S05]  /*356a0*/  BSYNC B1 ;  /* 0x0000000000017941 */ /* 0x000fea0003800000 */
.L_x_502:
        /* <DEDUP_REMOVED lines=36> */
.L_x_505:
[----:B------:R-:W-:Y:S05]  /*358f0*/  BSYNC B1 ;  /* 0x0000000000017941 */ /* 0x000fea0003800000 */
.L_x_504:
[----:B-----5:R-:W-:Y:S04]  /*35900*/  STL [R1+0x3fc], R4 ;  /* 0x0003fc0401007387 */ /* 0x020fe80000100800 */
[----:B------:R2:W-:Y:S04]  /*35910*/  STL [R1+0x3f8], R3 ;  /* 0x0003f80301007387 */ /* 0x0005e80000100800 */
[----:B--2---:R-:W2:Y:S02]  /*35920*/  LDL.LU R3, [R1] ;  /* 0x0000000001037983 */ /* 0x004ea40000300800 */
[----:B--2---:R-:W-:-:S05]  /*35930*/  SHF.L.U32 R4, R3, 0x10, RZ ;  /* 0x0000001003047819 */ /* 0x004fca00000006ff */
[----:B------:R-:W-:-:S04]  /*35940*/  FMUL R4, R4, R16 ;  /* 0x0000001004047220 */ /* 0x000fc80000400000 */
[----:B------:R-:W-:Y:S02]  /*35950*/  FFMA R216, R216, R2, R4 ;  /* 0x00000002d8d87223 */ /* 0x000fe40000000004 */
[----:B------:R2:W5:Y:S03]  /*35960*/  LDL.LU R4, [R1+0x3fc] ;  /* 0x0003fc0001047983 */ /* 0x0005660000300800 */
[----:B------:R-:W-:-:S05]  /*35970*/  F2FP.BF16.F32.PACK_AB R216, RZ, R216 ;  /* 0x000000d8ffd8723e */ /* 0x000fca00000010ff */
[----:B------:R3:W-:Y:S01]  /*35980*/  @P5 STG.E.U16 desc[UR52][R6.64+0xc0], R216 ;  /* 0x0000c0d806005986 */ /* 0x0007e2000c101534 */
[----:B------:R-:W-:Y:S02]  /*35990*/  LOP3.LUT P5, RZ, R17, 0x4, RZ, 0xc0, !PT ;  /* 0x0000000411ff7812 */ /* 0x000fe400078ac0ff */
[----:B---3--:R-:W-:Y:S02]  /*359a0*/  PRMT R216, R3, 0x7610, R216 ;  /* 0x0000761003d87816 */ /* 0x008fe400000000d8 */
[----:B------:R2:W5:Y:S01]  /*359b0*/  LDL.LU R3, [R1+0x3f8] ;  /* 0x0003f80001037983 */ /* 0x0005620000300800 */
[----:B------:R-:W-:Y:S01]  /*359c0*/  ISETP.GT.AND P5, PT, R0, 0x180, P5 ;  /* 0x000001800000780c */ /* 0x000fe20002fa4270 */
[----:B------:R-:W-:-:S12]  /*359d0*/  BSSY B1, `(.L_x_506) ;  /* 0x0000003000017945 */ /* 0x000fd80003800000 */
[----:B--2---:R-:W-:Y:S05]  /*359e0*/  @!P5 BRA `(.L_x_507) ;  /* 0x000000000004d947 */ /* 0x004fea0003800000 */
[----:B------:R2:W5:Y:S02]  /*359f0*/  LDG.E.LTC128B.U16 R216, desc[UR52][R12.64+0xc2] ;  /* 0x0000c2340cd87981 */ /* 0x000564000c1e1520 */
.L_x_507:
[----:B------:R-:W-:Y:S05]  /*35a00*/  BSYNC B1 ;  /* 0x0000000000017941 */ /* 0x000fea0003800000 */
.L_x_506:
[----:B-----5:R3:W-:Y:S02]  /*35a10*/  STL [R1+0x3f8], R3 ;  /* 0x0003f80301007387 */ /* 0x0207e40000100800 */
[----:B---3--:R-:W-:-:S04]  /*35a20*/  IMAD.U32 R3, R216, 0x10000, RZ ;  /* 0x00010000d8037824 */ /* 0x008fc800078e00ff */
[----:B------:R-:W-:-:S04]  /*35a30*/  FMUL R3, R3, R16 ;  /* 0x0000001003037220 */ /* 0x000fc80000400000 */
[----:B------:R-:W-:Y:S02]  /*35a40*/  FFMA R217, R217, R2, R3 ;  /* 0x00000002d9d97223 */ /* 0x000fe40000000003 */
[----:B------:R3:W5:Y:S01]  /*35a50*/  LDL.LU R3, [R1+0x3f8] ;  /* 0x0003f80001037983 */ /* 0x0007620000300800 */
[----:B------:R-:W-:Y:S02]  /*35a60*/  BSSY B1, `(.L_x_508) ;  /* 0x0000007000017945 */ /* 0x000fe40003800000 */
[----:B------:R-:W-:-:S05]  /*35a70*/  F2FP.BF16.F32.PACK_AB R217, RZ, R217 ;  /* 0x000000d9ffd9723e */ /* 0x000fca00000010ff */
[----:B------:R3:W-:Y:S01]  /*35a80*/  @P5 STG.E.U16 desc[UR52][R6.64+0xc2], R217 ;  /* 0x0000c2d906005986 */ /* 0x0007e2000c101534 */
[----:B------:R-:W-:-:S04]  /*35a90*/  LOP3.LUT P5, RZ, R17, 0x1, RZ, 0xc0, !PT ;  /* 0x0000000111ff7812 */ /* 0x000fc800078ac0ff */
[----:B------:R-:W-:-:S13]  /*35aa0*/  ISETP.GT.AND P5, PT, R0, 0x188, P5 ;  /* 0x000001880000780c */ /* 0x000fda0002fa4270 */
[----:B---3--:R-:W-:Y:S05]  /*35ab0*/  @!P5 BRA `(.L_x_509) ;  /* 0x000000000004d947 */ /* 0x008fea0003800000 */
[----:B------:R3:W5:Y:S02]  /*35ac0*/  LDG.E.LTC128B.U16 R216, desc[UR52][R10.64+0xc0] ;  /* 0x0000c0340ad87981 */ /* 0x000764000c1e1520 */
.L_x_509:
[----:B------:R-:W-:Y:S05]  /*35ad0*/  BSYNC B1 ;  /* 0x0000000000017941 */ /* 0x000fea0003800000 */
.L_x_508:
[----:B-----5:R-:W-:Y:S01]  /*35ae0*/  IMAD.U32 R217, R216, 0x10000, RZ ;  /* 0x00010000d8d97824 */ /* 0x020fe200078e00ff */
[----:B------:R-:W-:Y:S03]  /*35af0*/  BSSY B1, `(.L_x_510) ;  /* 0x0000009000017945 */ /* 0x000fe60003800000 */
[----:B------:R-:W-:-:S04]  /*35b00*/  FMUL R217, R217, R16 ;  /* 0x00000010d9d97220 */ /* 0x000fc80000400000 */
[----:B------:R-:W-:-:S05]  /*35b10*/  FFMA R217, R218, R2, R217 ;  /* 0x00000002dad97223 */ /* 0x000fca00000000d9 */
[----:B------:R-:W-:-:S05]  /*35b20*/  F2FP.BF16.F32.PACK_AB R217, RZ, R217 ;  /* 0x000000d9ffd9723e */ /* 0x000fca00000010ff */
[----:B------:R4:W-:Y:S01]  /*35b30*/  @P5 STG.E.U16 desc[UR52][R8.64+0xc0], R217 ;  /* 0x0000c0d908005986 */ /* 0x0009e2000c101534 */
[----:B------:R-:W-:-:S04]  /*35b40*/  LOP3.LUT P5, RZ, R17, 0x4, RZ, 0xc0, !PT ;  /* 0x0000000411ff7812 */ /* 0x000fc800078ac0ff */
[----:B------:R-:W-:-:S13]  /*35b50*/  ISETP.GT.AND P5, PT, R0, 0x188, P5 ;  /* 0x000001880000780c */ /* 0x000fda0002fa4270 */
[----:B----4-:R-:W-:Y:S05]  /*35b60*/  @!P5 BRA `(.L_x_511) ;  /* 0x000000000004d947 */ /* 0x010fea0003800000 */
[----:B------:R4:W5:Y:S02]  /*35b70*/  LDG.E.LTC128B.U16 R216, desc[UR52][R10.64+0xc2] ;  /* 0x0000c2340ad87981 */ /* 0x000964000c1e1520 */
.L_x_511:
[----:B------:R-:W-:Y:S05]  /*35b80*/  BSYNC B1 ;  /* 0x0000000000017941 */ /* 0x000fea0003800000 */
.L_x_510:
[----:B-----5:R-:W-:Y:S01]  /*35b90*/  IMAD.U32 R217, R216, 0x10000, RZ ;  /* 0x00010000d8d97824 */ /* 0x020fe200078e00ff */
[----:B------:R-:W-:Y:S03]  /*35ba0*/  BSSY B1, `(.L_x_512) ;  /* 0x0000008000017945 */ /* 0x000fe60003800000 */
[----:B------:R-:W-:-:S04]  /*35bb0*/  FMUL R217, R217, R16 ;  /* 0x00000010d9d97220 */ /* 0x000fc80000400000 */
[----:B------:R-:W-:-:S05]  /*35bc0*/  FFMA R217, R219, R2, R217 ;  /* 0x00000002dbd97223 */ /* 0x000fca00000000d9 */
[----:B------:R-:W-:-:S05]  /*35bd0*/  F2FP.BF16.F32.PACK_AB R217, RZ, R217 ;  /* 0x000000d9ffd9723e */ /* 0x000fca00000010ff */
[----:B------:R0:W-:Y:S01]  /*35be0*/  @P5 STG.E.U16 desc[UR52][R8.64+0xc2], R217 ;  /* 0x0000c2d908005986 */ /* 0x0001e2000c101534 */
[----:B------:R-:W-:-:S13]  /*35bf0*/  ISETP.GT.AND P5, PT, R0, 0x180, P6 ;  /* 0x000001800000780c */ /* 0x000fda00037a4270 */
[----:B0-----:R-:W-:Y:S05]  /*35c00*/  @!P5 BRA `(.L_x_513) ;  /* 0x000000000004d947 */ /* 0x001fea0003800000 */
[----:B------:R0:W5:Y:S02]  /*35c10*/  LDG.E.LTC128B.U16 R216, desc[UR52][R12.64+0xd0] ;  /* 0x0000d0340cd87981 */ /* 0x000164000c1e1520 */
.L_x_513:
[----:B------:R-:W-:Y:S05]  /*35c20*/  BSYNC B1 ;  /* 0x0000000000017941 */ /* 0x000fea0003800000 */
.L_x_512:
        /* <DEDUP_REMOVED lines=9> */
.L_x_515:
[----:B------:R-:W-:Y:S05]  /*35cc0*/  BSYNC B1 ;  /* 0x0000000000017941 */ /* 0x000fea0003800000 */
.L_x_514:
[----:B-----5:R-:W-:Y:S01]  /*35cd0*/  IMAD.U32 R217, R216, 0x10000, RZ ;  /* 0x00010000d8d97824 */ /* 0x020fe200078e00ff */
[----:B------:R-:W-:Y:S01]  /*35ce0*/  ISETP.GT.AND P6, PT, R0, 0x188, P6 ;  /* 0x000001880000780c */ /* 0x000fe200037c4270 */
[----:B------:R-:W-:Y:S02]  /*35cf0*/  BSSY B1, `(.L_x_516) ;  /* 0x0000007000017945 */ /* 0x000fe40003800000 */
[----:B------:R-:W-:-:S04]  /*35d00*/  FMUL R217, R217, R16 ;  /* 0x00000010d9d97220 */ /* 0x000fc80000400000 */
[----:B------:R-:W-:-:S05]  /*35d10*/  FFMA R217, R221, R2, R217 ;  /* 0x00000002ddd97223 */ /* 0x000fca00000000d9 */
[----:B------:R-:W-:-:S05]  /*35d20*/  F2FP.BF16.F32.PACK_AB R217, RZ, R217 ;  /* 0x000000d9ffd9723e */ /* 0x000fca00000010ff */
[----:B------:R0:W-:Y:S01]  /*35d30*/  @P5 STG.E.U16 desc[UR52][R6.64+0xd2], R217 ;  /* 0x0000d2d906005986 */ /* 0x0001e2000c101534 */
[----:B------:R-:W-:Y:S05]  /*35d40*/  @!P6 BRA `(.L_x_517) ;  /* 0x000000000004e947 */ /* 0x000fea0003800000 */
[----:B------:R0:W5:Y:S02]  /*35d50*/  LDG.E.LTC128B.U16 R216, desc[UR52][R10.64+0xd0] ;  /* 0x0000d0340ad87981 */ /* 0x000164000c1e1520 */
.L_x_517:
[----:B------:R-:W-:Y:S05]  /*35d60*/  BSYNC B1 ;  /* 0x0000000000017941 */ /* 0x000fea0003800000 */
.L_x_516:
[----:B0----5:R-:W-:Y:S01]  /*35d70*/  SHF.L.U32 R217, R216, 0x10, RZ ;  /* 0x00000010d8d97819 */ /* 0x021fe200000006ff */
[----:B------:R-:W-:Y:S01]  /*35d80*/  BSSY B1, `(.L_x_518) ;  /* 0x0000008000017945 */ /* 0x000fe20003800000 */
[----:B------:R-:W-:-:S03]  /*35d90*/  ISETP.GT.AND P4, PT, R0, 0x188, P4 ;  /* 0x000001880000780c */ /* 0x000fc60002784270 */
[----:B------:R-:W-:-:S04]  /*35da0*/  FMUL R217, R217, R16 ;  /* 0x00000010d9d97220 */ /* 0x000fc80000400000 */
[----:B------:R-:W-:-:S05]  /*35db0*/  FFMA R217, R222, R2, R217 ;  /* 0x00000002ded97223 */ /* 0x000fca00000000d9 */
[----:B------:R-:W-:-:S05]  /*35dc0*/  F2FP.BF16.F32.PACK_AB R217, RZ, R217 ;  /* 0x000000d9ffd9723e */ /* 0x000fca00000010ff */
[----:B------:R0:W-:Y:S01]  /*35dd0*/  @P6 STG.E.U16 desc[UR52][R8.64+0xd0], R217 ;  /* 0x0000d0d908006986 */ /* 0x0001e2000c101534 */
[----:B------:R-:W-:Y:S05]  /*35de0*/  @!P4 BRA `(.L_x_519) ;  /* 0x000000000004c947 */ /* 0x000fea0003800000 */
[----:B------:R0:W5:Y:S02]  /*35df0*/  LDG.E.LTC128B.U16 R216, desc[UR52][R10.64+0xd2] ;  /* 0x0000d2340ad87981 */ /* 0x000164000c1e1520 */
.L_x_519:
[----:B------:R-:W-:Y:S05]  /*35e00*/  BSYNC B1 ;  /* 0x0000000000017941 */ /* 0x000fea0003800000 */
.L_x_518:
[----:B0----5:R-:W-:Y:S01]  /*35e10*/  IMAD.U32 R217, R216, 0x10000, RZ ;  /* 0x00010000d8d97824 */ /* 0x021fe200078e00ff */
        /* <DEDUP_REMOVED lines=8> */
.L_x_521:
[----:B------:R-:W-:Y:S05]  /*35ea0*/  BSYNC B1 ;  /* 0x0000000000017941 */ /* 0x000fea0003800000 */
.L_x_520:
        /* <DEDUP_REMOVED lines=9> */
.L_x_523:
[----:B------:R-:W-:Y:S05]  /*35f40*/  BSYNC B1 ;  /* 0x0000000000017941 */ /* 0x000fea0003800000 */
.L_x_522:
        /* <DEDUP_REMOVED lines=9> */
.L_x_525:
[----:B------:R-:W-:Y:S05]  /*35fe0*/  BSYNC B1 ;  /* 0x0000000000017941 */ /* 0x000fea0003800000 */
.L_x_524:
        /* <DEDUP_REMOVED lines=9> */
.L_x_527:
[----:B------:R-:W-:Y:S05]  /*36080*/  BSYNC B1 ;  /* 0x0000000000017941 */ /* 0x000fea0003800000 */
.L_x_526:
        /* <DEDUP_REMOVED lines=9> */
.L_x_529:
[----:B------:R-:W-:Y:S05]  /*36120*/  BSYNC B1 ;  /* 0x0000000000017941 */ /* 0x000fea0003800000 */
.L_x_528:
        /* <DEDUP_REMOVED lines=9> */
.L_x_531:
[----:B------:R-:W-:Y:S05]  /*361c0*/  BSYNC B1 ;  /* 0x0000000000017941 */ /* 0x000fea0003800000 */
.L_x_530:
        /* <DEDUP_REMOVED lines=9> */
.L_x_533:
[----:B------:R-:W-:Y:S05]  /*36260*/  BSYNC B1 ;  /* 0x0000000000017941 */ /* 0x000fea0003800000 */
.L_x_532:
        /* <DEDUP_REMOVED lines=9> */
.L_x_535:
[----:B------:R-:W-:Y:S05]  /*36300*/  BSYNC B1 ;  /* 0x0000000000017941 */ /* 0x000fea0003800000 */
.L_x_534:
[----:B0----5:R-:W-:Y:S01]  /*36310*/  IMAD.U32 R217, R216, 0x10000, RZ ;  /* 0x00010000d8d97824 */ /* 0x021fe200078e00ff */
[----:B------:R-:W-:Y:S01]  /*36320*/  ISETP.GT.AND P3, PT, R3, 0x80, PT ;  /* 0x000000800300780c */ /* 0x000fe20003f64270 */
[----:B------:R-:W-:Y:S01]  /*36330*/  BSSY B1, `(.L_x_536) ;  /* 0x000000a000017945 */ /* 0x000fe20003800000 */
[----:B------:R-:W-:Y:S01]  /*36340*/  LOP3.LUT R17, R17, 0xfffffffe, RZ, 0xc0, !PT ;  /* 0xfffffffe11117812 */ /* 0x000fe200078ec0ff */
[----:B------:R-:W-:Y:S01]  /*36350*/  FMUL R218, R217, R16 ;  /* 0x00000010d9da7220 */ /* 0x000fe20000400000 */
[----:B------:R-:W-:-:S03]  /*36360*/  ISETP.GT.AND P1, PT, R0, RZ, P3 ;  /* 0x000000ff0000720c */ /* 0x000fc60001f24270 */
[----:B------:R-:W-:-:S05]  /*36370*/  FFMA R218, R231, R2, R218 ;  /* 0x00000002e7da7223 */ /* 0x000fca00000000da */
[----:B------:R-:W-:Y:S02]  /*36380*/  F2FP.BF16.F32.PACK_AB R218, RZ, R218 ;  /* 0x000000daffda723e */ /* 0x000fe400000010ff */
[----:B------:R-:W-:-:S03]  /*36390*/  @P3 LOP3.LUT R17, R17, 0x1, RZ, 0xfc, !PT ;  /* 0x0000000111113812 */ /* 0x000fc600078efcff */
[----:B------:R0:W-:Y:S01]  /*363a0*/  @P0 STG.E.U16 desc[UR52][R8.64+0xf2], R218 ;  /* 0x0000f2da08000986 */ /* 0x0001e2000c101534 */
[----:B------:R-:W-:Y:S05]  /*363b0*/  @!P1 BRA `(.L_x_537) ;  /* 0x0000000000049947 */ /* 0x000fea0003800000 */
[----:B------:R0:W5:Y:S02]  /*363c0*/  LDG.E.LTC128B.U16 R216, desc[UR52][R236.64+0x100] ;  /* 0x00010034ecd87981 */ /* 0x000164000c1e1520 */
.L_x_537:
[----:B------:R-:W-:Y:S05]  /*363d0*/  BSYNC B1 ;  /* 0x0000000000017941 */ /* 0x000fea0003800000 */
.L_x_536:
[----:B0-----:R-:W2:Y:S01]  /*363e0*/  LDL.64 R218, [R1+0x308] ;  /* 0x0003080001da7983 */ /* 0x001ea20000100a00 */
[----:B-----5:R-:W-:Y:S01]  /*363f0*/  IMAD.U32 R217, R216, 0x10000, RZ ;  /* 0x00010000d8d97824 */ /* 0x020fe200078e00ff */
[----:B------:R-:W-:Y:S01]  /*36400*/  ISETP.GT.AND P2, PT, R3, 0x81, PT ;  /* 0x000000810300780c */ /* 0x000fe20003f44270 */
[----:B------:R-:W-:Y:S01]  /*36410*/  BSSY B1, `(.L_x_538) ;  /* 0x000000b000017945 */ /* 0x000fe20003800000 */
[----:B------:R-:W-:Y:S01]  /*36420*/  LOP3.LUT R17, R17, 0xfffffffb, RZ, 0xc0, !PT ;  /* 0xfffffffb11117812 */ /* 0x000fe200078ec0ff */
[----:B------:R-:W-:Y:S01]  /*36430*/  FMUL R217, R217, R16 ;  /* 0x00000010d9d97220 */ /* 0x000fe20000400000 */
[----:B------:R-:W-:-:S03]  /*36440*/  ISETP.GT.AND P0, PT, R0, RZ, P2 ;  /* 0x000000ff0000720c */ /* 0x000fc60001704270 */
[----:B------:R-:W-:Y:S01]  /*36450*/  FFMA R217, R200, R2, R217 ;  /* 0x00000002c8d97223 */ /* 0x000fe200000000d9 */
[----:B------:R-:W-:-:S04]  /*36460*/  PRMT R200, R216, 0x7610, R200 ;  /* 0x00007610d8c87816 */ /* 0x000fc800000000c8 */
[----:B------:R-:W-:Y:S02]  /*36470*/  F2FP.BF16.F32.PACK_AB R217, RZ, R217 ;  /* 0x000000d9ffd9723e */ /* 0x000fe400000010ff */
[----:B------:R-:W-:-:S03]  /*36480*/  @P2 LOP3.LUT R17, R17, 0x4, RZ, 0xfc, !PT ;  /* 0x0000000411112812 */ /* 0x000fc600078efcff */
[----:B--2---:R0:W-:Y:S01]  /*36490*/  @P1 STG.E.U16 desc[UR52][R218.64+0x100], R217 ;  /* 0x000100d9da001986 */ /* 0x0041e2000c101534 */
[----:B------:R-:W-:Y:S05]  /*364a0*/  @!P0 BRA `(.L_x_539) ;  /* 0x0000000000048947 */ /* 0x000fea0003800000 */
[----:B------:R2:W5:Y:S02]  /*364b0*/  LDG.E.LTC128B.U16 R200, desc[UR52][R236.64+0x102] ;  /* 0x00010234ecc87981 */ /* 0x000564000c1e1520 */
.L_x_539:
[----:B------:R-:W-:Y:S05]  /*364c0*/  BSYNC B1 ;  /* 0x0000000000017941 */ /* 0x000fea0003800000 */
.L_x_538:
        /* <DEDUP_REMOVED lines=9> */
.L_x_541:
[----:B------:R-:W-:Y:S05]  /*36560*/  BSYNC B1 ;  /* 0x0000000000017941 */ /* 0x000fea0003800000 */
.L_x_540:
[----:B-----5:R-:W-:Y:S01]  /*36570*/  SHF.L.U32 R201, R200, 0x10, RZ ;  /* 0x00000010c8c97819 */ /* 0x020fe200000006ff */
        /* <DEDUP_REMOVED lines=8> */
.L_x_543:
[----:B------:R-:W-:Y:S05]  /*36600*/  BSYNC B1 ;  /* 0x0000000000017941 */ /* 0x000fea0003800000 */
.L_x_542:
        /* <DEDUP_REMOVED lines=12> */
.L_x_545:
[----:B------:R-:W-:Y:S05]  /*366d0*/  BSYNC B1 ;  /* 0x0000000000017941 */ /* 0x000fea0003800000 */
.L_x_544:
[----:B-----5:R-:W-:Y:S01]  /*366e0*/  IMAD.U32 R201, R200, 0x10000, RZ ;  /* 0x00010000c8c97824 */ /* 0x020fe200078e00ff */
[----:B------:R-:W-:Y:S01]  /*366f0*/  ISETP.GT.AND P4, PT, R3, 0x89, PT ;  /* 0x000000890300780c */ /* 0x000fe20003f84270 */
[----:B------:R-:W-:Y:S02]  /*36700*/  BSSY B1, `(.L_x_546) ;  /* 0x0000008000017945 */ /* 0x000fe40003800000 */
[----:B------:R-:W-:Y:S01]  /*36710*/  FMUL R201, R201, R16 ;  /* 0x00000010c9c97220 */ /* 0x000fe20000400000 */
[----:B------:R-:W-:-:S03]  /*36720*/  ISETP.GT.AND P0, PT, R0, RZ, P4 ;  /* 0x000000ff0000720c */ /* 0x000fc60002704270 */
[----:B------:R-:W-:-:S05]  /*36730*/  FFMA R201, R204, R2, R201 ;  /* 0x00000002ccc97223 */ /* 0x000fca00000000c9 */
[----:B------:R-:W-:-:S05]  /*36740*/  F2FP.BF16.F32.PACK_AB R201, RZ, R201 ;  /* 0x000000c9ffc9723e */ /* 0x000fca00000010ff */
[----:B------:R0:W-:Y:S01]  /*36750*/  @P1 STG.E.U16 desc[UR52][R218.64+0x110], R201 ;  /* 0x000110c9da001986 */ /* 0x0001e2000c101534 */
[----:B------:R-:W-:Y:S05]  /*36760*/  @!P0 BRA `(.L_x_547) ;  /* 0x0000000000048947 */ /* 0x000fea0003800000 */
[----:B------:R0:W5:Y:S02]  /*36770*/  LDG.E.LTC128B.U16 R200, desc[UR52][R236.64+0x112] ;  /* 0x00011234ecc87981 */ /* 0x000164000c1e1520 */
.L_x_547:
[----:B------:R-:W-:Y:S05]  /*36780*/  BSYNC B1 ;  /* 0x0000000000017941 */ /* 0x000fea0003800000 */
.L_x_546:
        /* <DEDUP_REMOVED lines=9> */
.L_x_549:
[----:B------:R-:W-:Y:S05]  /*36820*/  BSYNC B1 ;  /* 0x0000000000017941 */ /* 0x000fea0003800000 */
.L_x_548:
        /* <DEDUP_REMOVED lines=9> */
.L_x_551:
[----:B------:R-:W-:Y:S05]  /*368c0*/  BSYNC B1 ;  /* 0x0000000000017941 */ /* 0x000fea0003800000 */
.L_x_550:
[----:B0----5:R-:W-:Y:S01]  /*368d0*/  IMAD.U32 R201, R200, 0x10000, RZ ;  /* 0x00010000c8c97824 */ /* 0x021fe200078e00ff */
        /* <DEDUP_REMOVED lines=9> */
.L_x_553:
[----:B------:R-:W-:Y:S05]  /*36970*/  BSYNC B1 ;  /* 0x0000000000017941 */ /* 0x000fea0003800000 */
.L_x_552:
[----:B-----5:R-:W-:Y:S01]  /*36980*/  SHF.L.U32 R201, R200, 0x10, RZ ;  /* 0x00000010c8c97819 */ /* 0x020fe200000006ff */
[----:B------:R-:W-:Y:S01]  /*36990*/  BSSY B1, `(.L_x_554) ;  /* 0x0000009000017945 */ /* 0x000fe20003800000 */
[----:B------:R-:W-:-:S03]  /*369a0*/  ISETP.GT.AND P2, PT, R3, 0x91, PT ;  /* 0x000000910300780c */ /* 0x000fc60003f44270 */
[----:B------:R-:W-:-:S04]  /*369b0*/  FMUL R201, R201, R16 ;  /* 0x00000010c9c97220 */ /* 0x000fc80000400000 */
[----:B------:R-:W-:-:S05]  /*369c0*/  FFMA R201, R208, R2, R201 ;  /* 0x00000002d0c97223 */ /* 0x000fca00000000c9 */
[----:B------:R-:W-:-:S05]  /*369d0*/  F2FP.BF16.F32.PACK_AB R201, RZ, R201 ;  /* 0x000000c9ffc9723e */ /* 0x000fca00000010ff */
[----:B------:R0:W-:Y:S01]  /*369e0*/  @P0 STG.E.U16 desc[UR52][R218.64+0x120], R201 ;  /* 0x000120c9da000986 */ /* 0x0001e2000c101534 */
[----:B------:R-:W-:-:S13]  /*369f0*/  ISETP.GT.AND P0, PT, R0, RZ, P2 ;  /* 0x000000ff0000720c */ /* 0x000fda0001704270 */
[----:B0-----:R-:W-:Y:S05]  /*36a00*/  @!P0 BRA `(.L_x_555) ;  /* 0x0000000000048947 */ /* 0x001fea0003800000 */
[----:B------:R0:W5:Y:S02]  /*36a10*/  LDG.E.LTC128B.U16 R200, desc[UR52][R236.64+0x122] ;  /* 0x00012234ecc87981 */ /* 0x000164000c1e1520 */
.L_x_555:
[----:B------:R-:W-:Y:S05]  /*36a20*/  BSYNC B1 ;  /* 0x0000000000017941 */ /* 0x000fea0003800000 */
.L_x_554:
        /* <DEDUP_REMOVED lines=9> */
.L_x_557:
[----:B------:R-:W-:Y:S05]  /*36ac0*/  BSYNC B1 ;  /* 0x0000000000017941 */ /* 0x000fea0003800000 */
.L_x_556:
        /* <DEDUP_REMOVED lines=9> */
.L_x_559:
[----:B------:R-:W-:Y:S05]  /*36b60*/  BSYNC B1 ;  /* 0x0000000000017941 */ /* 0x000fea0003800000 */
.L_x_558:
[----:B-----5:R-:W-:Y:S01]  /*36b70*/  IMAD.U32 R201, R200, 0x10000, RZ ;  /* 0x00010000c8c97824 */ /* 0x020fe200078e00ff */
[----:B------:R-:W-:Y:S01]  /*36b80*/  ISETP.GT.AND P1, PT, R3, 0x98, PT ;  /* 0x000000980300780c */ /* 0x000fe20003f24270 */
[----:B------:R-:W-:Y:S02]  /*36b90*/  BSSY B1, `(.L_x_560) ;  /* 0x0000008000017945 */ /* 0x000fe40003800000 */
[----:B------:R-:W-:-:S04]  /*36ba0*/  FMUL R202, R201, R16 ;  /* 0x00000010c9ca7220 */ /* 0x000fc80000400000 */
[----:B------:R-:W-:-:S05]  /*36bb0*/  FFMA R202, R211, R2, R202 ;  /* 0x00000002d3ca7223 */ /* 0x000fca00000000ca */
[----:B------:R-:W-:-:S05]  /*36bc0*/  F2FP.BF16.F32.PACK_AB R202, RZ, R202 ;  /* 0x000000caffca723e */ /* 0x000fca00000010ff */
[----:B------:R0:W-:Y:S01]  /*36bd0*/  @P0 STG.E.U16 desc[UR52][R4.64+0x122], R202 ;  /* 0x000122ca04000986 */ /* 0x0001e2000c101534 */
[----:B------:R-:W-:-:S13]  /*36be0*/  ISETP.GT.AND P0, PT, R0, RZ, P1 ;  /* 0x000000ff0000720c */ /* 0x000fda0000f04270 */
[----:B0-----:R-:W-:Y:S05]  /*36bf0*/  @!P0 BRA `(.L_x_561) ;  /* 0x0000000000048947 */ /* 0x001fea0003800000 */
[----:B------:R0:W5:Y:S02]  /*36c00*/  LDG.E.LTC128B.U16 R200, desc[UR52][R236.64+0x130] ;  /* 0x00013034ecc87981 */ /* 0x000164000c1e1520 */
.L_x_561:
[----:B------:R-:W-:Y:S05]  /*36c10*/  BSYNC B1 ;  /* 0x0000000000017941 */ /* 0x000fea0003800000 */
.L_x_560:
[----:B-----5:R-:W-:Y:S01]  /*36c20*/  IMAD.U32 R201, R200, 0x10000, RZ ;  /* 0x00010000c8c97824 */ /* 0x020fe200078e00ff */
[----:B------:R-:W-:Y:S03]  /*36c30*/  BSSY B1, `(.L_x_562) ;  /* 0x0000009000017945 */ /* 0x000fe60003800000 */
[----:B------:R-:W-:-:S04]  /*36c40*/  FMUL R201, R201, R16 ;  /* 0x00000010c9c97220 */ /* 0x000fc80000400000 */
[----:B------:R-:W-:-:S05]  /*36c50*/  FFMA R201, R212, R2, R201 ;  /* 0x00000002d4c97223 */ /* 0x000fca00000000c9 */
[----:B------:R-:W-:-:S05]  /*36c60*/  F2FP.BF16.F32.PACK_AB R201, RZ, R201 ;  /* 0x000000c9ffc9723e */ /* 0x000fca00000010ff */
[----:B------:R0:W-:Y:S01]  /*36c70*/  @P0 STG.E.U16 desc[UR52][R218.64+0x130], R201 ;  /* 0x000130c9da000986 */ /* 0x0001e2000c101534 */
[----:B------:R-:W-:-:S04]  /*36c80*/  ISETP.GT.AND P0, PT, R3, 0x99, PT ;  /* 0x000000990300780c */ /* 0x000fc80003f04270 */
[----:B------:R-:W-:-:S13]  /*36c90*/  ISETP.GT.AND P5, PT, R0, RZ, P0 ;  /* 0x000000ff0000720c */ /* 0x000fda00007a4270 */
[----:B0-----:R-:W-:Y:S05]  /*36ca0*/  @!P5 BRA `(.L_x_563) ;  /* 0x000000000004d947 */ /* 0x001fea0003800000 */
[----:B------:R0:W5:Y:S02]  /*36cb0*/  LDG.E.LTC128B.U16 R200, desc[UR52][R236.64+0x132] ;  /* 0x00013234ecc87981 */ /* 0x000164000c1e1520 */
.L_x_563:
[----:B------:R-:W-:Y:S05]  /*36cc0*/  BSYNC B1 ;  /* 0x0000000000017941 */ /* 0x000fea0003800000 */
.L_x_562:
        /* <DEDUP_REMOVED lines=9> */
.L_x_565:
[----:B------:R-:W-:Y:S05]  /*36d60*/  BSYNC B1 ;  /* 0x0000000000017941 */ /* 0x000fea0003800000 */
.L_x_564:
[----:B-----5:R-:W-:Y:S01]  /*36d70*/  SHF.L.U32 R201, R200, 0x10, RZ ;  /* 0x00000010c8c97819 */ /* 0x020fe200000006ff */
[----:B------:R-:W-:Y:S04]  /*36d80*/  BSSY B1, `(.L_x_566) ;  /* 0x0000008000017945 */ /* 0x000fe80003800000 */
[----:B------:R-:W-:-:S04]  /*36d90*/  FMUL R201, R201, R16 ;  /* 0x00000010c9c97220 */ /* 0x000fc80000400000 */
[----:B------:R-:W-:-:S05]  /*36da0*/  FFMA R201, R214, R2, R201 ;  /* 0x00000002d6c97223 */ /* 0x000fca00000000c9 */
[----:B------:R-:W-:-:S05]  /*36db0*/  F2FP.BF16.F32.PACK_AB R201, RZ, R201 ;  /* 0x000000c9ffc9723e */ /* 0x000fca00000010ff */
[----:B------:R0:W-:Y:S01]  /*36dc0*/  @P5 STG.E.U16 desc[UR52][R4.64+0x130], R201 ;  /* 0x000130c904005986 */ /* 0x0001e2000c101534 */
[----:B------:R-:W-:-:S13]  /*36dd0*/  ISETP.GT.AND P5, PT, R0, 0x8, P0 ;  /* 0x000000080000780c */ /* 0x000fda00007a4270 */
[----:B0-----:R-:W-:Y:S05]  /*36de0*/  @!P5 BRA `(.L_x_567) ;  /* 0x000000000004d947 */ /* 0x001fea0003800000 */
[----:B------:R0:W5:Y:S02]  /*36df0*/  LDG.E.LTC128B.U16 R200, desc[UR52][R232.64+0x132] ;  /* 0x00013234e8c87981 */ /* 0x000164000c1e1520 */
.L_x_567:
[----:B------:R-:W-:Y:S05]  /*36e00*/  BSYNC B1 ;  /* 0x0000000000017941 */ /* 0x000fea0003800000 */
.L_x_566:
        /* <DEDUP_REMOVED lines=8> */
[----:B0-----:R-:W-:Y:S05]  /*36e90*/  @!P5 BRA `(.L_x_569) ;  /* 0x000000000004d947 */ /* 0x001fea0003800000 */
[----:B------:R0:W5:Y:S02]  /*36ea0*/  LDG.E.LTC128B.U16 R200, desc[UR52][R22.64+0x100] ;  /* 0x0001003416c87981 */ /* 0x000164000c1e1520 */
.L_x_569:
[----:B------:R-:W-:Y:S05]  /*36eb0*/  BSYNC B1 ;  /* 0x0000000000017941 */ /* 0x000fea0003800000 */
.L_x_568:
[----:B------:R-:W2:Y:S01]  /*36ec0*/  LDL.64 R204, [R1+0x340] ;  /* 0x0003400001cc7983 */ /* 0x000ea20000100a00 */
[----:B-----5:R-:W-:Y:S01]  /*36ed0*/  IMAD.U32 R201, R200, 0x10000, RZ ;  /* 0x00010000c8c97824 */ /* 0x020fe200078e00ff */
[----:B------:R-:W-:Y:S03]  /*36ee0*/  BSSY B1, `(.L_x_570) ;  /* 0x0000009000017945 */ /* 0x000fe60003800000 */
[----:B------:R-:W-:-:S04]  /*36ef0*/  FMUL R201, R201, R16 ;  /* 0x00000010c9c97220 */ /* 0x000fc80000400000 */
[----:B------:R-:W-:-:S05]  /*36f00*/  FFMA R201, R184, R2, R201 ;  /* 0x00000002b8c97223 */ /* 0x000fca00000000c9 */
[----:B------:R-:W-:-:S05]  /*36f10*/  F2FP.BF16.F32.PACK_AB R201, RZ, R201 ;  /* 0x000000c9ffc9723e */ /* 0x000fca00000010ff */
[----:B--2---:R2:W-:Y:S01]  /*36f20*/  @P5 STG.E.U16 desc[UR52][R204.64+0x100], R201 ;  /* 0x000100c9cc005986 */ /* 0x0045e2000c101534 */
[----:B------:R-:W-:-:S04]  /*36f30*/  LOP3.LUT P5, RZ, R17, 0x4, RZ, 0xc0, !PT ;  /* 0x0000000411ff7812 */ /* 0x000fc800078ac0ff */
[----:B------:R-:W-:-:S13]  /*36f40*/  ISETP.GT.AND P5, PT, R0, 0x80, P5 ;  /* 0x000000800000780c */ /* 0x000fda0002fa4270 */
[----:B--2---:R-:W-:Y:S05]  /*36f50*/  @!P5 BRA `(.L_x_571) ;  /* 0x000000000004d947 */ /* 0x004fea0003800000 */
[----:B------:R2:W5:Y:S02]  /*36f60*/  LDG.E.LTC128B.U16 R200, desc[UR52][R22.64+0x102] ;  /* 0x0001023416c87981 */ /* 0x000564000c1e1520 */
.L_x_571:
[----:B------:R-:W-:Y:S05]  /*36f70*/  BSYNC B1 ;  /* 0x0000000000017941 */ /* 0x000fea0003800000 */
.L_x_570:
        /* <DEDUP_REMOVED lines=10> */
.L_x_573:
[----:B------:R-:W-:Y:S05]  /*37020*/  BSYNC B1 ;  /* 0x0000000000017941 */ /* 0x000fea0003800000 */
.L_x_572:
        /* <DEDUP_REMOVED lines=11> */
.L_x_575:
[----:B------:R-:W-:Y:S05]  /*370e0*/  BSYNC B1 ;  /* 0x0000000000017941 */ /* 0x000fea0003800000 */
.L_x_574:
        /* <DEDUP_REMOVED lines=9> */
.L_x_577:
[----:B------:R-:W-:Y:S05]  /*37180*/  BSYNC B1 ;  /* 0x0000000000017941 */ /* 0x000fea0003800000 */
.L_x_576:
        /* <DEDUP_REMOVED lines=9> */
.L_x_579:
[----:B------:R-:W-:Y:S05]  /*37220*/  BSYNC B1 ;  /* 0x0000000000017941 */ /* 0x000fea0003800000 */
.L_x_578:
        /* <DEDUP_REMOVED lines=9> */
.L_x_581:
[----:B------:R-:W-:Y:S05]  /*372c0*/  BSYNC B1 ;  /* 0x0000000000017941 */ /* 0x000fea0003800000 */
.L_x_580:
        /* <DEDUP_REMOVED lines=9> */
.L_x_583:
[----:B------:R-:W-:Y:S05]  /*37360*/  BSYNC B1 ;  /* 0x0000000000017941 */ /* 0x000fea0003800000 */
.L_x_582:
        /* <DEDUP_REMOVED lines=9> */
.L_x_585:
[----:B------:R-:W-:Y:S05]  /*37400*/  BSYNC B1 ;  /* 0x0000000000017941 */ /* 0x000fea0003800000 */
.L_x_584:
        /* <DEDUP_REMOVED lines=9> */
.L_x_587:
[----:B------:R-:W-:Y:S05]  /*374a0*/  BSYNC B1 ;  /* 0x0000000000017941 */ /* 0x000fea0003800000 */
.L_x_586:
        /* <DEDUP_REMOVED lines=9> */
.L_x_589:
[----:B------:R-:W-:Y:S05]  /*37540*/  BSYNC B1 ;  /* 0x0000000000017941 */ /* 0x000fea0003800000 */
.L_x_588:
        /* <DEDUP_REMOVED lines=9> */
.L_x_591:
[----:B------:R-:W-:Y:S05]  /*375e0*/  BSYNC B1 ;  /* 0x0000000000017941 */ /* 0x000fea0003800000 */
.L_x_590:
        /* <DEDUP_REMOVED lines=9> */
.L_x_593:
[----:B------:R-:W-:Y:S05]  /*37680*/  BSYNC B1 ;  /* 0x0000000000017941 */ /* 0x000fea0003800000 */
.L_x_592:
        /* <DEDUP_REMOVED lines=9> */
.L_x_595:
[----:B------:R-:W-:Y:S05]  /*37720*/  BSYNC B1 ;  /* 0x0000000000017941 */ /* 0x000fea0003800000 */
.L_x_594:
        /* <DEDUP_REMOVED lines=9> */
.L_x_597:
[----:B------:R-:W-:Y:S05]  /*377c0*/  BSYNC B1 ;  /* 0x0000000000017941 */ /* 0x000fea0003800000 */
.L_x_596:
        /* <DEDUP_REMOVED lines=9> */
.L_x_599:
[----:B------:R-:W-:Y:S05]  /*37860*/  BSYNC B1 ;  /* 0x0000000000017941 */ /* 0x000fea0003800000 */
.L_x_598:
        /* <DEDUP_REMOVED lines=10> */
.L_x_601:
[----:B------:R-:W-:Y:S05]  /*37910*/  BSYNC B1 ;  /* 0x0000000000017941 */ /* 0x000fea0003800000 */
.L_x_600:
[----:B-----5:R-:W-:Y:S01]  /*37920*/  SHF.L.U32 R185, R200, 0x10, RZ ;  /* 0x00000010c8b97819 */ /* 0x020fe200000006ff */
[----:B------:R-:W-:Y:S04]  /*37930*/  BSSY B1, `(.L_x_602) ;  /* 0x0000009000017945 */ /* 0x000fe80003800000 */
        /* <DEDUP_REMOVED lines=8> */
.L_x_603:
[----:B------:R-:W-:Y:S05]  /*379c0*/  BSYNC B1 ;  /* 0x0000000000017941 */ /* 0x000fea0003800000 */
.L_x_602:
        /* <DEDUP_REMOVED lines=10> */
.L_x_605:
[----:B------:R-:W-:Y:S05]  /*37a70*/  BSYNC B1 ;  /* 0x0000000000017941 */ /* 0x000fea0003800000 */
.L_x_604:
        /* <DEDUP_REMOVED lines=11> */
.L_x_607:
[----:B------:R-:W-:Y:S05]  /*37b30*/  BSYNC B1 ;  /* 0x0000000000017941 */ /* 0x000fea0003800000 */
.L_x_606:
        /* <DEDUP_REMOVED lines=9> */
.L_x_609:
[----:B------:R-:W-:Y:S05]  /*37bd0*/  BSYNC B1 ;  /* 0x0000000000017941 */ /* 0x000fea0003800000 */
.L_x_608:
        /* <DEDUP_REMOVED lines=9> */
.L_x_611:
[----:B------:R-:W-:Y:S05]  /*37c70*/  BSYNC B1 ;  /* 0x0000000000017941 */ /* 0x000fea0003800000 */
.L_x_610:
        /* <DEDUP_REMOVED lines=9> */
.L_x_613:
[----:B------:R-:W-:Y:S05]  /*37d10*/  BSYNC B1 ;  /* 0x0000000000017941 */ /* 0x000fea0003800000 */
.L_x_612:
        /* <DEDUP_REMOVED lines=9> */
.L_x_615:
[----:B------:R-:W-:Y:S05]  /*37db0*/  BSYNC B1 ;  /* 0x0000000000017941 */ /* 0x000fea0003800000 */
.L_x_614:
        /* <DEDUP_REMOVED lines=9> */
.L_x_617:
[----:B------:R-:W-:Y:S05]  /*37e50*/  BSYNC B1 ;  /* 0x0000000000017941 */ /* 0x000fea0003800000 */
.L_x_616:
        /* <DEDUP_REMOVED lines=9> */
.L_x_619:
[----:B------:R-:W-:Y:S05]  /*37ef0*/  BSYNC B1 ;  /* 0x0000000000017941 */ /* 0x000fea0003800000 */
.L_x_618:
        /* <DEDUP_REMOVED lines=9> */
.L_x_621:
[----:B------:R-:W-:Y:S05]  /*37f90*/  BSYNC B1 ;  /* 0x0000000000017941 */ /* 0x000fea0003800000 */
.L_x_620:
        /* <DEDUP_REMOVED lines=9> */
.L_x_623:
[----:B------:R-:W-:Y:S05]  /*38030*/  BSYNC B1 ;  /* 0x0000000000017941 */ /* 0x000fea0003800000 */
.L_x_622:
        /* <DEDUP_REMOVED lines=9> */
.L_x_625:
[----:B------:R-:W-:Y:S05]  /*380d0*/  BSYNC B1 ;  /* 0x0000000000017941 */ /* 0x000fea0003800000 */
.L_x_624:
        /* <DEDUP_REMOVED lines=9> */
.L_x_627:
[----:B------:R-:W-:Y:S05]  /*38170*/  BSYNC B1 ;  /* 0x0000000000017941 */ /* 0x000fea0003800000 */
.L_x_626:
        /* <DEDUP_REMOVED lines=9> */
.L_x_629:
[----:B------:R-:W-:Y:S05]  /*38210*/  BSYNC B1 ;  /* 0x0000000000017941 */ /* 0x000fea0003800000 */
.L_x_628:
        /* <DEDUP_REMOVED lines=9> */
.L_x_631:
[----:B------:R-:W-:Y:S05]  /*382b0*/  BSYNC B1 ;  /* 0x0000000000017941 */ /* 0x000fea0003800000 */
.L_x_630:
        /* <DEDUP_REMOVED lines=10> */
.L_x_633:
[----:B------:R-:W-:Y:S05]  /*38360*/  BSYNC B1 ;  /* 0x0000000000017941 */ /* 0x000fea0003800000 */
.L_x_632:
        /* <DEDUP_REMOVED lines=10> */
.L_x_635:
[----:B------:R-:W-:Y:S05]  /*38410*/  BSYNC B1 ;  /* 0x0000000000017941 */ /* 0x000fea0003800000 */
.L_x_634:
        /* <DEDUP_REMOVED lines=10> */
.L_x_637:
[----:B------:R-:W-:Y:S05]  /*384c0*/  BSYNC B1 ;  /* 0x0000000000017941 */ /* 0x000fea0003800000 */
.L_x_636:
        /* <DEDUP_REMOVED lines=10> */
.L_x_639:
[----:B------:R-:W-:Y:S05]  /*38570*/  BSYNC B1 ;  /* 0x0000000000017941 */ /* 0x000fea0003800000 */
.L_x_638:
        /* <DEDUP_REMOVED lines=9> */
.L_x_641:
[----:B------:R-:W-:Y:S05]  /*38610*/  BSYNC B1 ;  /* 0x0000000000017941 */ /* 0x000fea0003800000 */
.L_x_640:
        /* <DEDUP_REMOVED lines=9> */
.L_x_643:
[----:B------:R-:W-:Y:S05]  /*386b0*/  BSYNC B1 ;  /* 0x0000000000017941 */ /* 0x000fea0003800000 */
.L_x_642:
        /* <DEDUP_REMOVED lines=9> */
.L_x_645:
[----:B------:R-:W-:Y:S05]  /*38750*/  BSYNC B1 ;  /* 0x0000000000017941 */ /* 0x000fea0003800000 */
.L_x_644:
        /* <DEDUP_REMOVED lines=9> */
.L_x_647:
[----:B------:R-:W-:Y:S05]  /*387f0*/  BSYNC B1 ;  /* 0x0000000000017941 */ /* 0x000fea0003800000 */
.L_x_646:
        /* <DEDUP_REMOVED lines=9> */
.L_x_649:
[----:B------:R-:W-:Y:S05]  /*38890*/  BSYNC B1 ;  /* 0x0000000000017941 */ /* 0x000fea0003800000 */
.L_x_648:
        /* <DEDUP_REMOVED lines=9> */
.L_x_651:
[----:B------:R-:W-:Y:S05]  /*38930*/  BSYNC B1 ;  /* 0x0000000000017941 */ /* 0x000fea0003800000 */
.L_x_650:
        /* <DEDUP_REMOVED lines=9> */
.L_x_653:
[----:B------:R-:W-:Y:S05]  /*389d0*/  BSYNC B1 ;  /* 0x0000000000017941 */ /* 0x000fea0003800000 */
.L_x_652:
        /* <DEDUP_REMOVED lines=9> */
.L_x_655:
[----:B------:R-:W-:Y:S05]  /*38a70*/  BSYNC B1 ;  /* 0x0000000000017941 */ /* 0x000fea0003800000 */
.L_x_654:
        /* <DEDUP_REMOVED lines=9> */
.L_x_657:
[----:B------:R-:W-:Y:S05]  /*38b10*/  BSYNC B1 ;  /* 0x0000000000017941 */ /* 0x000fea0003800000 */
.L_x_656:
        /* <DEDUP_REMOVED lines=9> */
.L_x_659:
[----:B------:R-:W-:Y:S05]  /*38bb0*/  BSYNC B1 ;  /* 0x0000000000017941 */ /* 0x000fea0003800000 */
.L_x_658:
        /* <DEDUP_REMOVED lines=9> */
.L_x_661:
[----:B------:R-:W-:Y:S05]  /*38c50*/  BSYNC B1 ;  /* 0x0000000000017941 */ /* 0x000fea0003800000 */
.L_x_660:
        /* <DEDUP_REMOVED lines=9> */
.L_x_663:
[----:B------:R-:W-:Y:S05]  /*38cf0*/  BSYNC B1 ;  /* 0x0000000000017941 */ /* 0x000fea0003800000 */
.L_x_662:
[----:B0----5:R-:W-:Y:S01]  /*38d00*/  IMAD.U32 R153, R200, 0x10000, RZ ;  /* 0x00010000c8997824 */ /* 0x021fe200078e00ff */
[----:B------:R-:W-:Y:S01]  /*38d10*/  ISETP.GT.AND P3, PT, R3, 0xa0, PT ;  /* 0x000000a00300780c */ /* 0x000fe20003f64270 */
[----:B------:R-:W-:Y:S02]  /*38d20*/  BSSY B1, `(.L_x_664) ;  /* 0x0000009000017945 */ /* 0x000fe40003800000 */
[----:B------:R-:W-:Y:S01]  /*38d30*/  FMUL R152, R153, R16 ;  /* 0x0000001099987220 */ /* 0x000fe20000400000 */
[----:B------:R-:W-:-:S03]  /*38d40*/  ISETP.GT.AND P1, PT, R0, RZ, P3 ;  /* 0x000000ff0000720c */ /* 0x000fc60001f24270 */
[----:B------:R-:W-:-:S05]  /*38d50*/  FFMA R152, R167, R2, R152 ;  /* 0x00000002a7987223 */ /* 0x000fca0000000098 */
[----:B------:R-:W-:Y:S02]  /*38d60*/  F2FP.BF16.F32.PACK_AB R153, RZ, R152 ;  /* 0x00000098ff99723e */ /* 0x000fe400000010ff */
[----:B------:R-:W-:-:S03]  /*38d70*/  P2R R152, PR, RZ, 0x8 ;  /* 0x00000008ff987803 */ /* 0x000fc60000000000 */
[----:B------:R0:W-:Y:S01]  /*38d80*/  @P0 STG.E.U16 desc[UR52][R8.64+0x132], R153 ;  /* 0x0001329908000986 */ /* 0x0001e2000c101534 */
[----:B------:R-:W-:Y:S05]  /*38d90*/  @!P1 BRA `(.L_x_665) ;  /* 0x0000000000049947 */ /* 0x000fea0003800000 */
[----:B------:R0:W5:Y:S02]  /*38da0*/  LDG.E.LTC128B.U16 R200, desc[UR52][R236.64+0x140] ;  /* 0x00014034ecc87981 */ /* 0x000164000c1e1520 */
.L_x_665:
[----:B------:R-:W-:Y:S05]  /*38db0*/  BSYNC B1 ;  /* 0x0000000000017941 */ /* 0x000fea0003800000 */
.L_x_664:
[----:B0----5:R-:W-:Y:S01]  /*38dc0*/  IMAD.U32 R153, R200, 0x10000, RZ ;  /* 0x00010000c8997824 */ /* 0x021fe200078e00ff */
[----:B------:R-:W-:Y:S01]  /*38dd0*/  ISETP.GT.AND P2, PT, R3, 0xa1, PT ;  /* 0x000000a10300780c */ /* 0x000fe20003f44270 */
[----:B------:R-:W-:Y:S02]  /*38de0*/  BSSY B1, `(.L_x_666) ;  /* 0x0000009000017945 */ /* 0x000fe40003800000 */
[----:B------:R-:W-:Y:S01]  /*38df0*/  FMUL R153, R153, R16 ;  /* 0x0000001099997220 */ /* 0x000fe20000400000 */
[----:B------:R-:W-:Y:S02]  /*38e00*/  ISETP.GT.AND P0, PT, R0, RZ, P2 ;  /* 0x000000ff0000720c */ /* 0x000fe40001704270 */
[----:B------:R-:W-:Y:S01]  /*38e10*/  P2R R154, PR, RZ, 0x4 ;  /* 0x00000004ff9a7803 */ /* 0x000fe20000000000 */
[----:B------:R-:W-:-:S05]  /*38e20*/  FFMA R153, R136, R2, R153 ;  /* 0x0000000288997223 */ /* 0x000fca0000000099 */
[----:B------:R-:W-:-:S05]  /*38e30*/  F2FP.BF16.F32.PACK_AB R153, RZ, R153 ;  /* 0x00000099ff99723e */ /* 0x000fca00000010ff */
[----:B------:R0:W-:Y:S01]  /*38e40*/  @P1 STG.E.U16 desc[UR52][R218.64+0x140], R153 ;  /* 0x00014099da001986 */ /* 0x0001e2000c101534 */
[----:B------:R-:W-:Y:S05]  /*38e50*/  @!P0 BRA `(.L_x_667) ;  /* 0x0000000000048947 */ /* 0x000fea0003800000 */
[----:B------:R0:W5:Y:S02]  /*38e60*/  LDG.E.LTC128B.U16 R200, desc[UR52][R236.64+0x142] ;  /* 0x00014234ecc87981 */ /* 0x000164000c1e1520 */
.L_x_667:
[----:B------:R-:W-:Y:S05]  /*38e70*/  BSYNC B1 ;  /* 0x0000000000017941 */ /* 0x000fea0003800000 */
.L_x_666:
        /* <DEDUP_REMOVED lines=9> */
.L_x_669:
[----:B------:R-:W-:Y:S05]  /*38f10*/  BSYNC B1 ;  /* 0x0000000000017941 */ /* 0x000fea0003800000 */
.L_x_668:
        /* <DEDUP_REMOVED lines=9> */
.L_x_671:
[----:B------:R-:W-:Y:S05]  /*38fb0*/  BSYNC B1 ;  /* 0x0000000000017941 */ /* 0x000fea0003800000 */
.L_x_670:
        /* <DEDUP_REMOVED lines=10> */
.L_x_673:
[----:B------:R-:W-:Y:S05]  /*39060*/  BSYNC B1 ;  /* 0x0000000000017941 */ /* 0x000fea0003800000 */
.L_x_672:
[----:B-----5:R-:W-:Y:S01]  /*39070*/  SHF.L.U32 R137, R200, 0x10, RZ ;  /* 0x00000010c8897819 */ /* 0x020fe200000006ff */
[----:B------:R-:W-:Y:S01]  /*39080*/  BSSY B1, `(.L_x_674) ;  /* 0x0000009000017945 */ /* 0x000fe20003800000 */
[----:B------:R-:W-:-:S03]  /*39090*/  ISETP.GT.AND P4, PT, R3, 0xa9, PT ;  /* 0x000000a90300780c */ /* 0x000fc60003f84270 */
[----:B------:R-:W-:Y:S01]  /*390a0*/  FMUL R137, R137, R16 ;  /* 0x0000001089897220 */ /* 0x000fe20000400000 */
[----:B------:R-:W-:-:S03]  /*390b0*/  ISETP.GT.AND P0, PT, R0, RZ, P4 ;  /* 0x000000ff0000720c */ /* 0x000fc60002704270 */
[----:B------:R-:W-:-:S05]  /*390c0*/  FFMA R137, R140, R2, R137 ;  /* 0x000000028c897223 */ /* 0x000fca0000000089 */
[----:B------:R-:W-:-:S05]  /*390d0*/  F2FP.BF16.F32.PACK_AB R137, RZ, R137 ;  /* 0x00000089ff89723e */ /* 0x000fca00000010ff */
[----:B------:R0:W-:Y:S01]  /*390e0*/  @P1 STG.E.U16 desc[UR52][R218.64+0x150], R137 ;  /* 0x00015089da001986 */ /* 0x0001e2000c101534 */
[----:B------:R-:W-:Y:S05]  /*390f0*/  @!P0 BRA `(.L_x_675) ;  /* 0x0000000000048947 */ /* 0x000fea0003800000 */
[----:B------:R0:W5:Y:S02]  /*39100*/  LDG.E.LTC128B.U16 R200, desc[UR52][R236.64+0x152] ;  /* 0x00015234ecc87981 */ /* 0x000164000c1e1520 */
.L_x_675:
[----:B------:R-:W-:Y:S05]  /*39110*/  BSYNC B1 ;  /* 0x0000000000017941 */ /* 0x000fea0003800000 */
.L_x_674:
        /* <DEDUP_REMOVED lines=9> */
.L_x_677:
[----:B------:R-:W-:Y:S05]  /*391b0*/  BSYNC B1 ;  /* 0x0000000000017941 */ /* 0x000fea0003800000 */
.L_x_676:
        /* <DEDUP_REMOVED lines=9> */
.L_x_679:
[----:B------:R-:W-:Y:S05]  /*39250*/  BSYNC B1 ;  /* 0x0000000000017941 */ /* 0x000fea0003800000 */
.L_x_678:
        /* <DEDUP_REMOVED lines=10> */
.L_x_681:
[----:B------:R-:W-:Y:S05]  /*39300*/  BSYNC B1 ;  /* 0x0000000000017941 */ /* 0x000fea0003800000 */
.L_x_680:
        /* <DEDUP_REMOVED lines=10> */
.L_x_683:
[----:B------:R-:W-:Y:S05]  /*393b0*/  BSYNC B1 ;  /* 0x0000000000017941 */ /* 0x000fea0003800000 */
.L_x_682:
        /* <DEDUP_REMOVED lines=9> */
.L_x_685:
[----:B------:R-:W-:Y:S05]  /*39450*/  BSYNC B1 ;  /* 0x0000000000017941 */ /* 0x000fea0003800000 */
.L_x_684:
        /* <DEDUP_REMOVED lines=9> */
.L_x_687:
[----:B------:R-:W-:Y:S05]  /*394f0*/  BSYNC B1 ;  /* 0x0000000000017941 */ /* 0x000fea0003800000 */
.L_x_686:
        /* <DEDUP_REMOVED lines=10> */
.L_x_689:
[----:B------:R-:W-:Y:S05]  /*395a0*/  BSYNC B1 ;  /* 0x0000000000017941 */ /* 0x000fea0003800000 */
.L_x_688:
        /* <DEDUP_REMOVED lines=10> */
.L_x_691:
[----:B------:R-:W-:Y:S05]  /*39650*/  BSYNC B1 ;  /* 0x0000000000017941 */ /* 0x000fea0003800000 */
.L_x_690:
        /* <DEDUP_REMOVED lines=9> */
.L_x_693:
[----:B------:R-:W-:Y:S05]  /*396f0*/  BSYNC B1 ;  /* 0x0000000000017941 */ /* 0x000fea0003800000 */
.L_x_692:
        /* <DEDUP_REMOVED lines=9> */
.L_x_695:
[----:B------:R-:W-:Y:S05]  /*39790*/  BSYNC B1 ;  /* 0x0000000000017941 */ /* 0x000fea0003800000 */
.L_x_694:
[----:B-----5:R-:W-:Y:S01]  /*397a0*/  IMAD.U32 R137, R200, 0x10000, RZ ;  /* 0x00010000c8897824 */ /* 0x020fe200078e00ff */
[----:B------:R-:W-:Y:S03]  /*397b0*/  BSSY B1, `(.L_x_696) ;  /* 0x0000009000017945 */ /* 0x000fe60003800000 */
[----:B------:R-:W-:-:S04]  /*397c0*/  FMUL R136, R137, R16 ;  /* 0x0000001089887220 */ /* 0x000fc80000400000 */
[----:B------:R-:W-:-:S05]  /*397d0*/  FFMA R136, R151, R2, R136 ;  /* 0x0000000297887223 */ /* 0x000fca0000000088 */
[----:B------:R-:W-:-:S05]  /*397e0*/  F2FP.BF16.F32.PACK_AB R136, RZ, R136 ;  /* 0x00000088ff88723e */ /* 0x000fca00000010ff */
[----:B------:R0:W-:Y:S01]  /*397f0*/  @P5 STG.E.U16 desc[UR52][R4.64+0x172], R136 ;  /* 0x0001728804005986 */ /* 0x0001e2000c101534 */
[----:B------:R-:W-:-:S04]  /*39800*/  ISETP.NE.AND P5, PT, R152, RZ, PT ;  /* 0x000000ff9800720c */ /* 0x000fc80003fa5270 */
[----:B------:R-:W-:-:S13]  /*39810*/  ISETP.GT.AND P5, PT, R0, 0x80, P5 ;  /* 0x000000800000780c */ /* 0x000fda0002fa4270 */
[----:B0-----:R-:W-:Y:S05]  /*39820*/  @!P5 BRA `(.L_x_697) ;  /* 0x000000000004d947 */ /* 0x001fea0003800000 */
[----:B------:R0:W5:Y:S02]  /*39830*/  LDG.E.LTC128B.U16 R200, desc[UR52][R22.64+0x140] ;  /* 0x0001403416c87981 */ /* 0x000164000c1e1520 */
.L_x_697:
[----:B------:R-:W-:Y:S05]  /*39840*/  BSYNC B1 ;  /* 0x0000000000017941 */ /* 0x000fea0003800000 */
.L_x_696:
[----:B-----5:R-:W-:Y:S01]  /*39850*/  SHF.L.U32 R137, R200, 0x10, RZ ;  /* 0x00000010c8897819 */ /* 0x020fe200000006ff */
[----:B------:R-:W-:Y:S04]  /*39860*/  BSSY B1, `(.L_x_698) ;  /* 0x0000009000017945 */ /* 0x000fe80003800000 */
        /* <DEDUP_REMOVED lines=8> */
.L_x_699:
[----:B------:R-:W-:Y:S05]  /*398f0*/  BSYNC B1 ;  /* 0x0000000000017941 */ /* 0x000fea0003800000 */
.L_x_698:
        /* <DEDUP_REMOVED lines=10> */
.L_x_701:
[----:B------:R-:W-:Y:S05]  /*399a0*/  BSYNC B1 ;  /* 0x0000000000017941 */ /* 0x000fea0003800000 */
.L_x_700:
        /* <DEDUP_REMOVED lines=10> */
.L_x_703:
[----:B------:R-:W-:Y:S05]  /*39a50*/  BSYNC B1 ;  /* 0x0000000000017941 */ /* 0x000fea0003800000 */
.L_x_702:
        /* <DEDUP_REMOVED lines=9> */
.L_x_705:
[----:B------:R-:W-:Y:S05]  /*39af0*/  BSYNC B1 ;  /* 0x0000000000017941 */ /* 0x000fea0003800000 */
.L_x_704:
        /* <DEDUP_REMOVED lines=9> */
.L_x_707:
[----:B------:R-:W-:Y:S05]  /*39b90*/  BSYNC B1 ;  /* 0x0000000000017941 */ /* 0x000fea0003800000 */
.L_x_706:
        /* <DEDUP_REMOVED lines=9> */
.L_x_709:
[----:B------:R-:W-:Y:S05]  /*39c30*/  BSYNC B1 ;  /* 0x0000000000017941 */ /* 0x000fea0003800000 */
.L_x_708:
        /* <DEDUP_REMOVED lines=9> */
.L_x_711:
[----:B------:R-:W-:Y:S05]  /*39cd0*/  BSYNC B1 ;  /* 0x0000000000017941 */ /* 0x000fea0003800000 */
.L_x_710:
        /* <DEDUP_REMOVED lines=9> */
.L_x_713:
[----:B------:R-:W-:Y:S05]  /*39d70*/  BSYNC B1 ;  /* 0x0000000000017941 */ /* 0x000fea0003800000 */
.L_x_712:
        /* <DEDUP_REMOVED lines=9> */
.L_x_715:
[----:B------:R-:W-:Y:S05]  /*39e10*/  BSYNC B1 ;  /* 0x0000000000017941 */ /* 0x000fea0003800000 */
.L_x_714:
        /* <DEDUP_REMOVED lines=9> */
.L_x_717:
[----:B------:R-:W-:Y:S05]  /*39eb0*/  BSYNC B1 ;  /* 0x0000000000017941 */ /* 0x000fea0003800000 */
.L_x_716:
        /* <DEDUP_REMOVED lines=9> */
.L_x_719:
[----:B------:R-:W-:Y:S05]  /*39f50*/  BSYNC B1 ;  /* 0x0000000000017941 */ /* 0x000fea0003800000 */
.L_x_718:
        /* <DEDUP_REMOVED lines=9> */
.L_x_721:
[----:B------:R-:W-:Y:S05]  /*39ff0*/  BSYNC B1 ;  /* 0x0000000000017941 */ /* 0x000fea0003800000 */
.L_x_720:
        /* <DEDUP_REMOVED lines=9> */
.L_x_723:
[----:B------:R-:W-:Y:S05]  /*3a090*/  BSYNC B1 ;  /* 0x0000000000017941 */ /* 0x000fea0003800000 */
.L_x_722:
        /* <DEDUP_REMOVED lines=9> */
.L_x_725:
[----:B------:R-:W-:Y:S05]  /*3a130*/  BSYNC B1 ;  /* 0x0000000000017941 */ /* 0x000fea0003800000 */
.L_x_724:
        /* <DEDUP_REMOVED lines=9> */
.L_x_727:
[----:B------:R-:W-:Y:S05]  /*3a1d0*/  BSYNC B1 ;  /* 0x0000000000017941 */ /* 0x000fea0003800000 */
.L_x_726:
        /* <DEDUP_REMOVED lines=10> */
.L_x_729:
[----:B------:R-:W-:Y:S05]  /*3a280*/  BSYNC B1 ;  /* 0x0000000000017941 */ /* 0x000fea0003800000 */
.L_x_728:
        /* <DEDUP_REMOVED lines=10> */
.L_x_731:
[----:B------:R-:W-:Y:S05]  /*3a330*/  BSYNC B1 ;  /* 0x0000000000017941 */ /* 0x000fea0003800000 */
.L_x_730:
        /* <DEDUP_REMOVED lines=10> */
.L_x_733:
[----:B------:R-:W-:Y:S05]  /*3a3e0*/  BSYNC B1 ;  /* 0x0000000000017941 */ /* 0x000fea0003800000 */
.L_x_732:
        /* <DEDUP_REMOVED lines=10> */
.L_x_735:
[----:B------:R-:W-:Y:S05]  /*3a490*/  BSYNC B1 ;  /* 0x0000000000017941 */ /* 0x000fea0003800000 */
.L_x_734:
        /* <DEDUP_REMOVED lines=9> */
.L_x_737:
[----:B------:R-:W-:Y:S05]  /*3a530*/  BSYNC B1 ;  /* 0x0000000000017941 */ /* 0x000fea0003800000 */
.L_x_736:
        /* <DEDUP_REMOVED lines=9> */
.L_x_739:
[----:B------:R-:W-:Y:S05]  /*3a5d0*/  BSYNC B1 ;  /* 0x0000000000017941 */ /* 0x000fea0003800000 */
.L_x_738:
        /* <DEDUP_REMOVED lines=9> */
.L_x_741:
[----:B------:R-:W-:Y:S05]  /*3a670*/  BSYNC B1 ;  /* 0x0000000000017941 */ /* 0x000fea0003800000 */
.L_x_740:
        /* <DEDUP_REMOVED lines=9> */
.L_x_743:
[----:B------:R-:W-:Y:S05]  /*3a710*/  BSYNC B1 ;  /* 0x0000000000017941 */ /* 0x000fea0003800000 */
.L_x_742:
        /* <DEDUP_REMOVED lines=9> */
.L_x_745:
[----:B------:R-:W-:Y:S05]  /*3a7b0*/  BSYNC B1 ;  /* 0x0000000000017941 */ /* 0x000fea0003800000 */
.L_x_744:
        /* <DEDUP_REMOVED lines=9> */
.L_x_747:
[----:B------:R-:W-:Y:S05]  /*3a850*/  BSYNC B1 ;  /* 0x0000000000017941 */ /* 0x000fea0003800000 */
.L_x_746:
        /* <DEDUP_REMOVED lines=9> */
.L_x_749:
[----:B------:R-:W-:Y:S05]  /*3a8f0*/  BSYNC B1 ;  /* 0x0000000000017941 */ /* 0x000fea0003800000 */
.L_x_748:
        /* <DEDUP_REMOVED lines=9> */
.L_x_751:
[----:B------:R-:W-:Y:S05]  /*3a990*/  BSYNC B1 ;  /* 0x0000000000017941 */ /* 0x000fea0003800000 */
.L_x_750:
        /* <DEDUP_REMOVED lines=9> */
.L_x_753:
[----:B------:R-:W-:Y:S05]  /*3aa30*/  BSYNC B1 ;  /* 0x0000000000017941 */ /* 0x000fea0003800000 */
.L_x_752:
        /* <DEDUP_REMOVED lines=9> */
.L_x_755:
[----:B------:R-:W-:Y:S05]  /*3aad0*/  BSYNC B1 ;  /* 0x0000000000017941 */ /* 0x000fea0003800000 */
.L_x_754:
        /* <DEDUP_REMOVED lines=9> */
.L_x_757:
[----:B------:R-:W-:Y:S05]  /*3ab70*/  BSYNC B1 ;  /* 0x0000000000017941 */ /* 0x000fea0003800000 */
.L_x_756:
        /* <DEDUP_REMOVED lines=9> */
.L_x_759:
[----:B------:R-:W-:Y:S05]  /*3ac10*/  BSYNC B1 ;  /* 0x0000000000017941 */ /* 0x000fea0003800000 */
.L_x_758:
        /* <DEDUP_REMOVED lines=10> */
.L_x_761:
[----:B------:R-:W-:Y:S05]  /*3acc0*/  BSYNC B1 ;  /* 0x0000000000017941 */ /* 0x000fea0003800000 */
.L_x_760:
        /* <DEDUP_REMOVED lines=10> */
.L_x_763:
[----:B------:R-:W-:Y:S05]  /*3ad70*/  BSYNC B1 ;  /* 0x0000000000017941 */ /* 0x000fea0003800000 */
.L_x_762:
        /* <DEDUP_REMOVED lines=10> */
.L_x_765:
[----:B------:R-:W-:Y:S05]  /*3ae20*/  BSYNC B1 ;  /* 0x0000000000017941 */ /* 0x000fea0003800000 */
.L_x_764:
        /* <DEDUP_REMOVED lines=10> */
.L_x_767:
[----:B------:R-:W-:Y:S05]  /*3aed0*/  BSYNC B1 ;  /* 0x0000000000017941 */ /* 0x000fea0003800000 */
.L_x_766:
        /* <DEDUP_REMOVED lines=9> */
.L_x_769:
[----:B------:R-:W-:Y:S05]  /*3af70*/  BSYNC B1 ;  /* 0x0000000000017941 */ /* 0x000fea0003800000 */
.L_x_768:
        /* <DEDUP_REMOVED lines=9> */
.L_x_771:
[----:B------:R-:W-:Y:S05]  /*3b010*/  BSYNC B1 ;  /* 0x0000000000017941 */ /* 0x000fea0003800000 */
.L_x_770:
        /* <DEDUP_REMOVED lines=9> */
.L_x_773:
[----:B------:R-:W-:Y:S05]  /*3b0b0*/  BSYNC B1 ;  /* 0x0000000000017941 */ /* 0x000fea0003800000 */
.L_x_772:
        /* <DEDUP_REMOVED lines=9> */
.L_x_775:
[----:B------:R-:W-:Y:S05]  /*3b150*/  BSYNC B1 ;  /* 0x0000000000017941 */ /* 0x000fea0003800000 */
.L_x_774:
        /* <DEDUP_REMOVED lines=9> */
.L_x_777:
[----:B------:R-:W-:Y:S05]  /*3b1f0*/  BSYNC B1 ;  /* 0x0000000000017941 */ /* 0x000fea0003800000 */
.L_x_776:
        /* <DEDUP_REMOVED lines=9> */
.L_x_779:
[----:B------:R-:W-:Y:S05]  /*3b290*/  BSYNC B1 ;  /* 0x0000000000017941 */ /* 0x000fea0003800000 */
.L_x_778:
        /* <DEDUP_REMOVED lines=9> */
.L_x_781:
[----:B------:R-:W-:Y:S05]  /*3b330*/  BSYNC B1 ;  /* 0x0000000000017941 */ /* 0x000fea0003800000 */
.L_x_780:
        /* <DEDUP_REMOVED lines=9> */
.L_x_783:
[----:B------:R-:W-:Y:S05]  /*3b3d0*/  BSYNC B1 ;  /* 0x0000000000017941 */ /* 0x000fea0003800000 */
.L_x_782:
        /* <DEDUP_REMOVED lines=9> */
.L_x_785:
[----:B------:R-:W-:Y:S05]  /*3b470*/  BSYNC B1 ;  /* 0x0000000000017941 */ /* 0x000fea0003800000 */
.L_x_784:
        /* <DEDUP_REMOVED lines=9> */
.L_x_787:
[----:B------:R-:W-:Y:S05]  /*3b510*/  BSYNC B1 ;  /* 0x0000000000017941 */ /* 0x000fea0003800000 */
.L_x_786:
        /* <DEDUP_REMOVED lines=9> */
.L_x_789:
[----:B------:R-:W-:Y:S05]  /*3b5b0*/  BSYNC B1 ;  /* 0x0000000000017941 */ /* 0x000fea0003800000 */
.L_x_788:
        /* <DEDUP_REMOVED lines=9> */
.L_x_791:
[----:B------:R-:W-:Y:S05]  /*3b650*/  BSYNC B1 ;  /* 0x0000000000017941 */ /* 0x000fea0003800000 */
.L_x_790:
        /* <DEDUP_REMOVED lines=11> */
.L_x_793:
[----:B------:R-:W-:Y:S05]  /*3b710*/  BSYNC B1 ;  /* 0x0000000000017941 */ /* 0x000fea0003800000 */
.L_x_792:
[----:B0----5:R-:W-:Y:S01]  /*3b720*/  SHF.L.U32 R89, R200, 0x10, RZ ;  /* 0x00000010c8597819 */ /* 0x021fe200000006ff */
[----:B------:R-:W-:Y:S01]  /*3b730*/  BSSY B1, `(.L_x_794) ;  /* 0x000000a000017945 */ /* 0x000fe20003800000 */
[----:B------:R-:W-:-:S03]  /*3b740*/  ISETP.GT.AND P2, PT, R3, 0xc1, PT ;  /* 0x000000c10300780c */ /* 0x000fc60003f44270 */
        /* <DEDUP_REMOVED lines=8> */
.L_x_795:
[----:B------:R-:W-:Y:S05]  /*3b7d0*/  BSYNC B1 ;  /* 0x0000000000017941 */ /* 0x000fea0003800000 */
.L_x_794:
        /* <DEDUP_REMOVED lines=9> */
.L_x_797:
[----:B------:R-:W-:Y:S05]  /*3b870*/  BSYNC B1 ;  /* 0x0000000000017941 */ /* 0x000fea0003800000 */
.L_x_796:
        /* <DEDUP_REMOVED lines=9> */
.L_x_799:
[----:B------:R-:W-:Y:S05]  /*3b910*/  BSYNC B1 ;  /* 0x0000000000017941 */ /* 0x000fea0003800000 */
.L_x_798:
        /* <DEDUP_REMOVED lines=10> */
.L_x_801:
[----:B------:R-:W-:Y:S05]  /*3b9c0*/  BSYNC B1 ;  /* 0x0000000000017941 */ /* 0x000fea0003800000 */
.L_x_800:
        /* <DEDUP_REMOVED lines=10> */
.L_x_803:
[----:B------:R-:W-:Y:S05]  /*3ba70*/  BSYNC B1 ;  /* 0x0000000000017941 */ /* 0x000fea0003800000 */
.L_x_802:
        /* <DEDUP_REMOVED lines=9> */
.L_x_805:
[----:B------:R-:W-:Y:S05]  /*3bb10*/  BSYNC B1 ;  /* 0x0000000000017941 */ /* 0x000fea0003800000 */
.L_x_804:
        /* <DEDUP_REMOVED lines=9> */
.L_x_807:
[----:B------:R-:W-:Y:S05]  /*3bbb0*/  BSYNC B1 ;  /* 0x0000000000017941 */ /* 0x000fea0003800000 */
.L_x_806:
        /* <DEDUP_REMOVED lines=10> */
.L_x_809:
[----:B------:R-:W-:Y:S05]  /*3bc60*/  BSYNC B1 ;  /* 0x0000000000017941 */ /* 0x000fea0003800000 */
.L_x_808:
        /* <DEDUP_REMOVED lines=10> */
.L_x_811:
[----:B------:R-:W-:Y:S05]  /*3bd10*/  BSYNC B1 ;  /* 0x0000000000017941 */ /* 0x000fea0003800000 */
.L_x_810:
        /* <DEDUP_REMOVED lines=9> */
.L_x_813:
[----:B------:R-:W-:Y:S05]  /*3bdb0*/  BSYNC B1 ;  /* 0x0000000000017941 */ /* 0x000fea0003800000 */
.L_x_812:
        /* <DEDUP_REMOVED lines=9> */
.L_x_815:
[----:B------:R-:W-:Y:S05]  /*3be50*/  BSYNC B1 ;  /* 0x0000000000017941 */ /* 0x000fea0003800000 */
.L_x_814:
        /* <DEDUP_REMOVED lines=10> */
.L_x_817:
[----:B------:R-:W-:Y:S05]  /*3bf00*/  BSYNC B1 ;  /* 0x0000000000017941 */ /* 0x000fea0003800000 */
.L_x_816:
[----:B-----5:R-:W-:Y:S01]  /*3bf10*/  SHF.L.U32 R73, R200, 0x10, RZ ;  /* 0x00000010c8497819 */ /* 0x020fe200000006ff */
[----:B------:R-:W-:Y:S04]  /*3bf20*/  BSSY B1, `(.L_x_818) ;  /* 0x0000009000017945 */ /* 0x000fe80003800000 */
        /* <DEDUP_REMOVED lines=8> */
.L_x_819:
[----:B------:R-:W-:Y:S05]  /*3bfb0*/  BSYNC B1 ;  /* 0x0000000000017941 */ /* 0x000fea0003800000 */
.L_x_818:
        /* <DEDUP_REMOVED lines=9> */
.L_x_821:
[----:B------:R-:W-:Y:S05]  /*3c050*/  BSYNC B1 ;  /* 0x0000000000017941 */ /* 0x000fea0003800000 */
.L_x_820:
        /* <DEDUP_REMOVED lines=9> */
.L_x_823:
[----:B------:R-:W-:Y:S05]  /*3c0f0*/  BSYNC B1 ;  /* 0x0000000000017941 */ /* 0x000fea0003800000 */
.L_x_822:
        /* <DEDUP_REMOVED lines=10> */
.L_x_825:
[----:B------:R-:W-:Y:S05]  /*3c1a0*/  BSYNC B1 ;  /* 0x0000000000017941 */ /* 0x000fea0003800000 */
.L_x_824:
        /* <DEDUP_REMOVED lines=10> */
.L_x_827:
[----:B------:R-:W-:Y:S05]  /*3c250*/  BSYNC B1 ;  /* 0x0000000000017941 */ /* 0x000fea0003800000 */
.L_x_826:
        /* <DEDUP_REMOVED lines=10> */
.L_x_829:
[----:B------:R-:W-:Y:S05]  /*3c300*/  BSYNC B1 ;  /* 0x0000000000017941 */ /* 0x000fea0003800000 */
.L_x_828:
        /* <DEDUP_REMOVED lines=10> */
.L_x_831:
[----:B------:R-:W-:Y:S05]  /*3c3b0*/  BSYNC B1 ;  /* 0x0000000000017941 */ /* 0x000fea0003800000 */
.L_x_830:
        /* <DEDUP_REMOVED lines=9> */
.L_x_833:
[----:B------:R-:W-:Y:S05]  /*3c450*/  BSYNC B1 ;  /* 0x0000000000017941 */ /* 0x000fea0003800000 */
.L_x_832:
        /* <DEDUP_REMOVED lines=9> */
.L_x_835:
[----:B------:R-:W-:Y:S05]  /*3c4f0*/  BSYNC B1 ;  /* 0x0000000000017941 */ /* 0x000fea0003800000 */
.L_x_834:
        /* <DEDUP_REMOVED lines=9> */
.L_x_837:
[----:B------:R-:W-:Y:S05]  /*3c590*/  BSYNC B1 ;  /* 0x0000000000017941 */ /* 0x000fea0003800000 */
.L_x_836:
        /* <DEDUP_REMOVED lines=9> */
.L_x_839:
[----:B------:R-:W-:Y:S05]  /*3c630*/  BSYNC B1 ;  /* 0x0000000000017941 */ /* 0x000fea0003800000 */
.L_x_838:
        /* <DEDUP_REMOVED lines=9> */
.L_x_841:
[----:B------:R-:W-:Y:S05]  /*3c6d0*/  BSYNC B1 ;  /* 0x0000000000017941 */ /* 0x000fea0003800000 */
.L_x_840:
        /* <DEDUP_REMOVED lines=9> */
.L_x_843:
[----:B------:R-:W-:Y:S05]  /*3c770*/  BSYNC B1 ;  /* 0x0000000000017941 */ /* 0x000fea0003800000 */
.L_x_842:
        /* <DEDUP_REMOVED lines=9> */
.L_x_845:
[----:B------:R-:W-:Y:S05]  /*3c810*/  BSYNC B1 ;  /* 0x0000000000017941 */ /* 0x000fea0003800000 */
.L_x_844:
        /* <DEDUP_REMOVED lines=9> */
.L_x_847:
[----:B------:R-:W-:Y:S05]  /*3c8b0*/  BSYNC B1 ;  /* 0x0000000000017941 */ /* 0x000fea0003800000 */
.L_x_846:
        /* <DEDUP_REMOVED lines=9> */
.L_x_849:
[----:B------:R-:W-:Y:S05]  /*3c950*/  BSYNC B1 ;  /* 0x0000000000017941 */ /* 0x000fea0003800000 */
.L_x_848:
        /* <DEDUP_REMOVED lines=9> */
.L_x_851:
[----:B------:R-:W-:Y:S05]  /*3c9f0*/  BSYNC B1 ;  /* 0x0000000000017941 */ /* 0x000fea0003800000 */
.L_x_850:
        /* <DEDUP_REMOVED lines=9> */
.L_x_853:
[----:B------:R-:W-:Y:S05]  /*3ca90*/  BSYNC B1 ;  /* 0x0000000000017941 */ /* 0x000fea0003800000 */
.L_x_852:
        /* <DEDUP_REMOVED lines=9> */
.L_x_855:
[----:B------:R-:W-:Y:S05]  /*3cb30*/  BSYNC B1 ;  /* 0x0000000000017941 */ /* 0x000fea0003800000 */
.L_x_854:
        /* <DEDUP_REMOVED lines=10> */
.L_x_857:
[----:B------:R-:W-:Y:S05]  /*3cbe0*/  BSYNC B1 ;  /* 0x0000000000017941 */ /* 0x000fea0003800000 */
.L_x_856:
        /* <DEDUP_REMOVED lines=10> */
.L_x_859:
[----:B------:R-:W-:Y:S05]  /*3cc90*/  BSYNC B1 ;  /* 0x0000000000017941 */ /* 0x000fea0003800000 */
.L_x_858:
        /* <DEDUP_REMOVED lines=10> */
.L_x_861:
[----:B------:R-:W-:Y:S05]  /*3cd40*/  BSYNC B1 ;  /* 0x0000000000017941 */ /* 0x000fea0003800000 */
.L_x_860:
        /* <DEDUP_REMOVED lines=10> */
.L_x_863:
[----:B------:R-:W-:Y:S05]  /*3cdf0*/  BSYNC B1 ;  /* 0x0000000000017941 */ /* 0x000fea0003800000 */
.L_x_862:
        /* <DEDUP_REMOVED lines=9> */
.L_x_865:
[----:B------:R-:W-:Y:S05]  /*3ce90*/  BSYNC B1 ;  /* 0x0000000000017941 */ /* 0x000fea0003800000 */
.L_x_864:
        /* <DEDUP_REMOVED lines=9> */
.L_x_867:
[----:B------:R-:W-:Y:S05]  /*3cf30*/  BSYNC B1 ;  /* 0x0000000000017941 */ /* 0x000fea0003800000 */
.L_x_866:
        /* <DEDUP_REMOVED lines=9> */
.L_x_869:
[----:B------:R-:W-:Y:S05]  /*3cfd0*/  BSYNC B1 ;  /* 0x0000000000017941 */ /* 0x000fea0003800000 */
.L_x_868:
        /* <DEDUP_REMOVED lines=9> */
.L_x_871:
[----:B------:R-:W-:Y:S05]  /*3d070*/  BSYNC B1 ;  /* 0x0000000000017941 */ /* 0x000fea0003800000 */
.L_x_870:
        /* <DEDUP_REMOVED lines=9> */
.L_x_873:
[----:B------:R-:W-:Y:S05]  /*3d110*/  BSYNC B1 ;  /* 0x0000000000017941 */ /* 0x000fea0003800000 */
.L_x_872:
        /* <DEDUP_REMOVED lines=9> */
.L_x_875:
[----:B------:R-:W-:Y:S05]  /*3d1b0*/  BSYNC B1 ;  /* 0x0000000000017941 */ /* 0x000fea0003800000 */
.L_x_874:
        /* <DEDUP_REMOVED lines=9> */
.L_x_877:
[----:B------:R-:W-:Y:S05]  /*3d250*/  BSYNC B1 ;  /* 0x0000000000017941 */ /* 0x000fea0003800000 */
.L_x_876:
        /* <DEDUP_REMOVED lines=9> */
.L_x_879:
[----:B------:R-:W-:Y:S05]  /*3d2f0*/  BSYNC B1 ;  /* 0x0000000000017941 */ /* 0x000fea0003800000 */
.L_x_878:
        /* <DEDUP_REMOVED lines=9> */
.L_x_881:
[----:B------:R-:W-:Y:S05]  /*3d390*/  BSYNC B1 ;  /* 0x0000000000017941 */ /* 0x000fea0003800000 */
.L_x_880:
        /* <DEDUP_REMOVED lines=9> */
.L_x_883:
[----:B------:R-:W-:Y:S05]  /*3d430*/  BSYNC B1 ;  /* 0x0000000000017941 */ /* 0x000fea0003800000 */
.L_x_882:
        /* <DEDUP_REMOVED lines=9> */
.L_x_885:
[----:B------:R-:W-:Y:S05]  /*3d4d0*/  BSYNC B1 ;  /* 0x0000000000017941 */ /* 0x000fea0003800000 */
.L_x_884:
        /* <DEDUP_REMOVED lines=9> */
.L_x_887:
[----:B------:R-:W-:Y:S05]  /*3d570*/  BSYNC B1 ;  /* 0x0000000000017941 */ /* 0x000fea0003800000 */
.L_x_886:
        /* <DEDUP_REMOVED lines=10> */
.L_x_889:
[----:B------:R-:W-:Y:S05]  /*3d620*/  BSYNC B1 ;  /* 0x0000000000017941 */ /* 0x000fea0003800000 */
.L_x_888:
        /* <DEDUP_REMOVED lines=10> */
.L_x_891:
[----:B------:R-:W-:Y:S05]  /*3d6d0*/  BSYNC B1 ;  /* 0x0000000000017941 */ /* 0x000fea0003800000 */
.L_x_890:
        /* <DEDUP_REMOVED lines=10> */
.L_x_893:
[----:B------:R-:W-:Y:S05]  /*3d780*/  BSYNC B1 ;  /* 0x0000000000017941 */ /* 0x000fea0003800000 */
.L_x_892:
        /* <DEDUP_REMOVED lines=10> */
.L_x_895:
[----:B------:R-:W-:Y:S05]  /*3d830*/  BSYNC B1 ;  /* 0x0000000000017941 */ /* 0x000fea0003800000 */
.L_x_894:
        /* <DEDUP_REMOVED lines=9> */
.L_x_897:
[----:B------:R-:W-:Y:S05]  /*3d8d0*/  BSYNC B1 ;  /* 0x0000000000017941 */ /* 0x000fea0003800000 */
.L_x_896:
        /* <DEDUP_REMOVED lines=9> */
.L_x_899:
[----:B------:R-:W-:Y:S05]  /*3d970*/  BSYNC B1 ;  /* 0x0000000000017941 */ /* 0x000fea0003800000 */
.L_x_898:
        /* <DEDUP_REMOVED lines=9> */
.L_x_901:
[----:B------:R-:W-:Y:S05]  /*3da10*/  BSYNC B1 ;  /* 0x0000000000017941 */ /* 0x000fea0003800000 */
.L_x_900:
        /* <DEDUP_REMOVED lines=9> */
.L_x_903:
[----:B------:R-:W-:Y:S05]  /*3dab0*/  BSYNC B1 ;  /* 0x0000000000017941 */ /* 0x000fea0003800000 */
.L_x_902:
        /* <DEDUP_REMOVED lines=9> */
.L_x_905:
[----:B------:R-:W-:Y:S05]  /*3db50*/  BSYNC B1 ;  /* 0x0000000000017941 */ /* 0x000fea0003800000 */
.L_x_904:
        /* <DEDUP_REMOVED lines=9> */
.L_x_907:
[----:B------:R-:W-:Y:S05]  /*3dbf0*/  BSYNC B1 ;  /* 0x0000000000017941 */ /* 0x000fea0003800000 */
.L_x_906:
        /* <DEDUP_REMOVED lines=9> */
.L_x_909:
[----:B------:R-:W-:Y:S05]  /*3dc90*/  BSYNC B1 ;  /* 0x0000000000017941 */ /* 0x000fea0003800000 */
.L_x_908:
        /* <DEDUP_REMOVED lines=9> */
.L_x_911:
[----:B------:R-:W-:Y:S05]  /*3dd30*/  BSYNC B1 ;  /* 0x0000000000017941 */ /* 0x000fea0003800000 */
.L_x_910:
        /* <DEDUP_REMOVED lines=9> */
.L_x_913:
[----:B------:R-:W-:Y:S05]  /*3ddd0*/  BSYNC B1 ;  /* 0x0000000000017941 */ /* 0x000fea0003800000 */
.L_x_912:
        /* <DEDUP_REMOVED lines=9> */
.L_x_915:
[----:B------:R-:W-:Y:S05]  /*3de70*/  BSYNC B1 ;  /* 0x0000000000017941 */ /* 0x000fea0003800000 */
.L_x_914:
        /* <DEDUP_REMOVED lines=9> */
.L_x_917:
[----:B------:R-:W-:Y:S05]  /*3df10*/  BSYNC B1 ;  /* 0x0000000000017941 */ /* 0x000fea0003800000 */
.L_x_916:
        /* <DEDUP_REMOVED lines=9> */
.L_x_919:
[----:B------:R-:W-:Y:S05]  /*3dfb0*/  BSYNC B1 ;  /* 0x0000000000017941 */ /* 0x000fea0003800000 */
.L_x_918:
[----:B------:R-:W-:Y:S05]  /*3dfc0*/  @!P0 BRA `(.L_x_920) ;  /* 0x0000009000208947 */ /* 0x000fea0003800000 */
[----:B0----5:R-:W-:-:S04]  /*3dfd0*/  IMAD.U32 R3, R200, 0x10000, RZ ;  /* 0x00010000c8037824 */ /* 0x021fc800078e00ff */
[----:B------:R-:W-:-:S04]  /*3dfe0*/  FMUL R0, R3, R16 ;  /* 0x0000001003007220 */ /* 0x000fc80000400000 */
[----:B------:R-:W-:-:S05]  /*3dff0*/  FFMA R0, R39, R2, R0 ;  /* 0x0000000227007223 */ /* 0x000fca0000000000 */
[----:B------:R-:W-:-:S05]  /*3e000*/  F2FP.BF16.F32.PACK_AB R0, RZ, R0 ;  /* 0x00000000ff00723e */ /* 0x000fca00000010ff */
[----:B------:R0:W-:Y:S01]  /*3e010*/  STG.E.U16 desc[UR52][R8.64+0x1b2], R0 ;  /* 0x0001b20008007986 */ /* 0x0001e2000c101534 */
[----:B------:R-:W-:Y:S05]  /*3e020*/  BRA `(.L_x_920) ;  /* 0x0000009000087947 */ /* 0x000fea0003800000 */
.L_x_33:
[----:B------:R-:W2:Y:S01]  /*3e030*/  LDL.LU R6, [R1+0x384] ;  /* 0x0003840001067983 */ /* 0x000ea20000300800 */
[----:B------:R-:W-:-:S03]  /*3e040*/  ULDC.64 UR4, c[0x0][0x5c0] ;  /* 0x0001700000047ab9 */ /* 0x000fc60000000a00 */
        /* <DEDUP_REMOVED lines=15> */
[C---:B------:R-:W-:Y:S01]  /*3e140*/  LEA R18, P1, R4.reuse, UR4, 0x1 ;  /* 0x0000000404127c11 */ /* 0x040fe2000f8208ff */
[----:B------:R-:W-:Y:S01]  /*3e150*/  USHF.L.U32 UR11, UR8, 0x4, URZ ;  /* 0x00000004080b7899 */ /* 0x000fe2000800063f */
[----:B------:R-:W-:Y:S01]  /*3e160*/  ISETP.GT.AND P2, PT, R3, 0x1, PT ;  /* 0x000000010300780c */ /* 0x000fe20003f44270 */
[----:B------:R-:W-:Y:S01]  /*3e170*/  STL [R1+0x400], R39 ;  /* 0x0004002701007387 */ /* 0x000fe20000100800 */
[----:B------:R-:W-:Y:S01]  /*3e180*/  LEA.HI.X R19, R4, UR5, R19, 0x1, P1 ;  /* 0x0000000504137c11 */ /* 0x000fe200088f0c13 */
[----:B------:R-:W-:Y:S01]  /*3e190*/  USHF.L.U64.HI UR5, UR8, 0x4, UR9 ;  /* 0x0000000408057899 */ /* 0x000fe20008010209 */
[C---:B------:R-:W-:Y:S01]  /*3e1a0*/  ISETP.GT.AND P1, PT, R0.reuse, RZ, P2 ;  /* 0x000000ff0000720c */ /* 0x040fe20001724270 */
[----:B------:R-:W-:Y:S01]  /*3e1b0*/  STL [R1+0x3fc], R17 ;  /* 0x0003fc1101007387 */ /* 0x000fe20000100800 */
[----:B------:R-:W-:-:S02]  /*3e1c0*/  ISETP.GT.AND P2, PT, R0, 0x8, P2 ;  /* 0x000000080000780c */ /* 0x000fc40001744270 */
[----:B------:R-:W-:Y:S01]  /*3e1d0*/  ISETP.GT.AND P4, PT, R0, 0x8, P5 ;  /* 0x000000080000780c */ /* 0x000fe20002f84270 */
[----:B------:R-:W-:Y:S01]  /*3e1e0*/  STL [R1+0x3f8], R16 ;  /* 0x0003f81001007387 */ /* 0x000fe20000100800 */
[-C--:B--2---:R-:W-:Y:S01]  /*3e1f0*/  FMUL R6, R6, R2.reuse ;  /* 0x0000000206067220 */ /* 0x084fe20000400000 */
[----:B---3--:R-:W-:-:S04]  /*3e200*/  FMUL R7, R7, R2 ;  /* 0x0000000207077220 */ /* 0x008fc80000400000 */
[----:B------:R-:W-:Y:S01]  /*3e210*/  F2FP.BF16.F32.PACK_AB R6, RZ, R6 ;  /* 0x00000006ff06723e */ /* 0x000fe200000010ff */
[----:B----4-:R-:W-:Y:S01]  /*3e220*/  FMUL R5, R21, R2 ;  /* 0x0000000215057220 */ /* 0x010fe20000400000 */
[----:B------:R-:W-:-:S03]  /*3e230*/  F2FP.BF16.F32.PACK_AB R7, RZ, R7 ;  /* 0x00000007ff07723e */ /* 0x000fc600000010ff */
[----:B------:R1:W-:Y:S01]  /*3e240*/  @P1 STG.E.U16 desc[UR52][R18.64+0x2], R6 ;  /* 0x0000020612001986 */ /* 0x0003e2000c101534 */
[----:B------:R-:W-:Y:S01]  /*3e250*/  FMUL R4, R20, R2 ;  /* 0x0000000214047220 */ /* 0x000fe20000400000 */
[----:B------:R-:W-:Y:S02]  /*3e260*/  IADD3 R20, P3, R18, UR11, RZ ;  /* 0x0000000b12147c10 */ /* 0x000fe4000ff7e0ff */
[----:B------:R-:W-:Y:S02]  /*3e270*/  F2FP.BF16.F32.PACK_AB R5, RZ, R5 ;  /* 0x00000005ff05723e */ /* 0x000fe400000010ff */
[----:B------:R-:W-:Y:S02]  /*3e280*/  F2FP.BF16.F32.PACK_AB R4, RZ, R4 ;  /* 0x00000004ff04723e */ /* 0x000fe400000010ff */
[----:B------:R-:W-:-:S03]  /*3e290*/  IADD3.X R21, R19, UR5, RZ, P3, !PT ;  /* 0x0000000513157c10 */ /* 0x000fc60009ffe4ff */
[----:B------:R2:W-:Y:S01]  /*3e2a0*/  @P0 STG.E.U16 desc[UR52][R18.64], R4 ;  /* 0x0000000412000986 */ /* 0x0005e2000c101534 */
[----:B-1----:R-:W-:-:S03]  /*3e2b0*/  FMUL R6, R234, R2 ;  /* 0x00000002ea067220 */ /* 0x002fc60000400000 */
[----:B------:R1:W-:Y:S01]  /*3e2c0*/  @P2 STG.E.U16 desc[UR52][R20.64+0x2], R5 ;  /* 0x0000020514002986 */ /* 0x0003e2000c101534 */
[C---:B------:R-:W-:Y:S02]  /*3e2d0*/  ISETP.GT.AND P2, PT, R3.reuse, 0x8, PT ;  /* 0x000000080300780c */ /* 0x040fe40003f44270 */
[----:B------:R-:W-:Y:S01]  /*3e2e0*/  F2FP.BF16.F32.PACK_AB R6, RZ, R6 ;  /* 0x00000006ff06723e */ /* 0x000fe200000010ff */
[----:B------:R-:W-:Y:S01]  /*3e2f0*/  @P4 STG.E.U16 desc[UR52][R20.64], R7 ;  /* 0x0000000714004986 */ /* 0x000fe2000c101534 */
[----:B------:R-:W-:Y:S02]  /*3e300*/  ISETP.GT.AND P4, PT, R3, 0x9, PT ;  /* 0x000000090300780c */ /* 0x000fe40003f84270 */
[----:B------:R-:W-:Y:S01]  /*3e310*/  ISETP.GT.AND P0, PT, R0, RZ, P2 ;  /* 0x000000ff0000720c */ /* 0x000fe20001704270 */
[-C--:B--2---:R-:W-:Y:S01]  /*3e320*/  FMUL R4, R232, R2.reuse ;  /* 0x00000002e8047220 */ /* 0x084fe20000400000 */
[C---:B------:R-:W-:Y:S02]  /*3e330*/  ISETP.GT.AND P1, PT, R0.reuse, RZ, P4 ;  /* 0x000000ff0000720c */ /* 0x040fe40002724270 */
[----:B------:R-:W-:Y:S01]  /*3e340*/  ISETP.GT.AND P3, PT, R0, 0x8, P2 ;  /* 0x000000080000780c */ /* 0x000fe20001764270 */
[----:B-1----:R-:W-:Y:S01]  /*3e350*/  FMUL R5, R233, R2 ;  /* 0x00000002e9057220 */ /* 0x002fe20000400000 */
[----:B------:R-:W-:-:S04]  /*3e360*/  F2FP.BF16.F32.PACK_AB R4, RZ, R4 ;  /* 0x00000004ff04723e */ /* 0x000fc800000010ff */
[----:B------:R-:W-:-:S03]  /*3e370*/  F2FP.BF16.F32.PACK_AB R5, RZ, R5 ;  /* 0x00000005ff05723e */ /* 0x000fc600000010ff */
[----:B------:R-:W-:Y:S01]  /*3e380*/  @P0 STG.E.U16 desc[UR52][R18.64+0x10], R6 ;  /* 0x0000100612000986 */ /* 0x000fe2000c101534 */
[----:B------:R-:W-:-:S03]  /*3e390*/  ISETP.GT.AND P0, PT, R3, 0x10, PT ;  /* 0x000000100300780c */ /* 0x000fc60003f04270 */
[----:B------:R1:W-:Y:S01]  /*3e3a0*/  @P1 STG.E.U16 desc[UR52][R18.64+0x12], R5 ;  /* 0x0000120512001986 */ /* 0x0003e2000c101534 */
[----:B------:R-:W-:-:S03]  /*3e3b0*/  ISETP.GT.AND P1, PT, R0, 0x8, P4 ;  /* 0x000000080000780c */ /* 0x000fc60002724270 */
[----:B------:R2:W-:Y:S01]  /*3e3c0*/  @P3 STG.E.U16 desc[UR52][R20.64+0x10], R4 ;  /* 0x0000100414003986 */ /* 0x0005e2000c101534 */
[----:B------:R-:W-:Y:S01]  /*3e3d0*/  ISETP.GT.AND P3, PT, R0, RZ, P0 ;  /* 0x000000ff0000720c */ /* 0x000fe20000764270 */
[-C--:B-1----:R-:W-:Y:S01]  /*3e3e0*/  FMUL R5, R23, R2.reuse ;  /* 0x0000000217057220 */ /* 0x082fe20000400000 */
[----:B--2---:R-:W-:-:S04]  /*3e3f0*/  FMUL R4, R22, R2 ;  /* 0x0000000216047220 */ /* 0x004fc80000400000 */
[----:B------:R-:W-:Y:S02]  /*3e400*/  F2FP.BF16.F32.PACK_AB R5, RZ, R5 ;  /* 0x00000005ff05723e */ /* 0x000fe400000010ff */
[----:B------:R-:W-:-:S03]  /*3e410*/  F2FP.BF16.F32.PACK_AB R4, RZ, R4 ;  /* 0x00000004ff04723e */ /* 0x000fc600000010ff */
[----:B------:R1:W-:Y:S04]  /*3e420*/  @P1 STG.E.U16 desc[UR52][R20.64+0x12], R5 ;  /* 0x0000120514001986 */ /* 0x0003e8000c101534 */
[----:B------:R2:W-:Y:S01]  /*3e430*/  @P3 STG.E.U16 desc[UR52][R18.64+0x20], R4 ;  /* 0x0000200412003986 */ /* 0x0005e2000c101534 */
[----:B------:R-:W-:-:S04]  /*3e440*/  ISETP.GT.AND P3, PT, R3, 0x11, PT ;  /* 0x000000110300780c */ /* 0x000fc80003f64270 */
[----:B------:R-:W-:Y:S01]  /*3e450*/  ISETP.GT.AND P1, PT, R0, RZ, P3 ;  /* 0x000000ff0000720c */ /* 0x000fe20001f24270 */
[-C--:B-1----:R-:W-:Y:S01]  /*3e460*/  FMUL R5, R11, R2.reuse ;  /* 0x000000020b057220 */ /* 0x082fe20000400000 */
[----:B--2---:R-:W-:-:S05]  /*3e470*/  FMUL R4, R15, R2 ;  /* 0x000000020f047220 */ /* 0x004fca0000400000 */
[----:B------:R-:W-:-:S06]  /*3e480*/  F2FP.BF16.F32.PACK_AB R4, RZ, R4 ;  /* 0x00000004ff04723e */ /* 0x000fcc00000010ff */
[----:B------:R1:W-:Y:S01]  /*3e490*/  @P1 STG.E.U16 desc[UR52][R18.64+0x22], R4 ;  /* 0x0000220412001986 */ /* 0x0003e2000c101534 */
[----:B------:R-:W-:Y:S01]  /*3e4a0*/  ISETP.GT.AND P1, PT, R0, 0x8, P0 ;  /* 0x000000080000780c */ /* 0x000fe20000724270 */
[----:B-1----:R-:W-:-:S05]  /*3e4b0*/  FMUL R4, R14, R2 ;  /* 0x000000020e047220 */ /* 0x002fca0000400000 */
[----:B------:R-:W-:-:S07]  /*3e4c0*/  F2FP.BF16.F32.PACK_AB R4, RZ, R4 ;  /* 0x00000004ff04723e */ /* 0x000fce00000010ff */
[----:B------:R1:W-:Y:S01]  /*3e4d0*/  @P1 STG.E.U16 desc[UR52][R20.64+0x20], R4 ;  /* 0x0000200414001986 */ /* 0x0003e2000c101534 */
[----:B------:R-:W-:Y:S01]  /*3e4e0*/  ISETP.GT.AND P1, PT, R0, 0x8, P3 ;  /* 0x000000080000780c */ /* 0x000fe20001f24270 */
[----:B-1----:R-:W-:-:S05]  /*3e4f0*/  FMUL R4, R13, R2 ;  /* 0x000000020d047220 */ /* 0x002fca0000400000 */
[----:B------:R-:W-:-:S04]  /*3e500*/  F2FP.BF16.F32.PACK_AB R4, RZ, R4 ;  /* 0x00000004ff04723e */ /* 0x000fc800000010ff */
[----:B------:R-:W-:Y:S02]  /*3e510*/  PRMT R6, R4, 0x7610, R6 ;  /* 0x0000761004067816 */ /* 0x000fe40000000006 */
[----:B------:R-:W-:Y:S02]  /*3e520*/  F2FP.BF16.F32.PACK_AB R4, RZ, R5 ;  /* 0x00000005ff04723e */ /* 0x000fe400000010ff */
[----:B------:R-:W2:Y:S04]  /*3e530*/  LDL.LU R5, [R1+0x340] ;  /* 0x0003400001057983 */ /* 0x000ea80000300800 */
[----:B------:R-:W-:Y:S01]  /*3e540*/  @P1 STG.E.U16 desc[UR52][R20.64+0x22], R6 ;  /* 0x0000220614001986 */ /* 0x000fe2000c101534 */
[----:B------:R-:W-:-:S03]  /*3e550*/  ISETP.GT.AND P1, PT, R3, 0x18, PT ;  /* 0x000000180300780c */ /* 0x000fc60003f24270 */
[----:B------:R-:W3:Y:S01]  /*3e560*/  LDL.LU R7, [R1+0x344] ;  /* 0x0003440001077983 */ /* 0x000ee20000300800 */
[----:B------:R-:W-:-:S13]  /*3e570*/  ISETP.GT.AND P6, PT, R0, RZ, P1 ;  /* 0x000000ff0000720c */ /* 0x000fda0000fc4270 */
[----:B------:R1:W-:Y:S01]  /*3e580*/  @P6 STG.E.U16 desc[UR52][R18.64+0x30], R4 ;  /* 0x0000300412006986 */ /* 0x0003e2000c101534 */
[----:B------:R-:W-:-:S04]  /*3e590*/  ISETP.GT.AND P6, PT, R3, 0x19, PT ;  /* 0x000000190300780c */ /* 0x000fc80003fc4270 */
[----:B------:R-:W-:Y:S01]  /*3e5a0*/  ISETP.GT.AND P6, PT, R0, RZ, P6 ;  /* 0x000000ff0000720c */ /* 0x000fe200037c4270 */
[----:B-1----:R-:W-:-:S05]  /*3e5b0*/  FMUL R4, R10, R2 ;  /* 0x000000020a047220 */ /* 0x002fca0000400000 */
[----:B------:R-:W-:-:S07]  /*3e5c0*/  F2FP.BF16.F32.PACK_AB R4, RZ, R4 ;  /* 0x00000004ff04723e */ /* 0x000fce00000010ff */
[----:B------:R1:W-:Y:S01]  /*3e5d0*/  @P6 STG.E.U16 desc[UR52][R18.64+0x32], R4 ;  /* 0x0000320412006986 */ /* 0x0003e2000c101534 */
[----:B------:R-:W-:Y:S01]  /*3e5e0*/  ISETP.GT.AND P6, PT, R0, 0x8, P1 ;  /* 0x000000080000780c */ /* 0x000fe20000fc4270 */
[----:B-1----:R-:W-:-:S05]  /*3e5f0*/  FMUL R4, R9, R2 ;  /* 0x0000000209047220 */ /* 0x002fca0000400000 */
[----:B------:R-:W-:-:S07]  /*3e600*/  F2FP.BF16.F32.PACK_AB R4, RZ, R4 ;  /* 0x00000004ff04723e */ /* 0x000fce00000010ff */
[----:B------:R1:W-:Y:S01]  /*3e610*/  @P6 STG.E.U16 desc[UR52][R20.64+0x30], R4 ;  /* 0x0000300414006986 */ /* 0x0003e2000c101534 */
[----:B------:R-:W-:Y:S01]  /*3e620*/  ISETP.GT.AND P6, PT, R3, 0x19, PT ;  /* 0x000000190300780c */ /* 0x000fe20003fc4270 */
[----:B-1----:R-:W-:Y:S02]  /*3e630*/  FMUL R4, R8, R2 ;  /* 0x0000000208047220 */ /* 0x002fe40000400000 */
[----:B------:R-:W4:Y:S01]  /*3e640*/  LDL.LU R8, [R1+0x348] ;  /* 0x0003480001087983 */ /* 0x000f220000300800 */
[C---:B------:R-:W-:Y:S02]  /*3e650*/  ISETP.GT.AND P6, PT, R0.reuse, 0x8, P6 ;  /* 0x000000080000780c */ /* 0x040fe400037c4270 */
[----:B------:R-:W-:Y:S01]  /*3e660*/  F2FP.BF16.F32.PACK_AB R4, RZ, R4 ;  /* 0x00000004ff04723e */ /* 0x000fe200000010ff */
[----:B------:R-:W-:Y:S01]  /*3e670*/  UIMAD UR4, UR9, 0xf0, URZ ;  /* 0x000000f0090478a4 */ /* 0x000fe2000f8e023f */
[----:B------:R-:W4:Y:S04]  /*3e680*/  LDL.LU R16, [R1+0x350] ;  /* 0x0003500001107983 */ /* 0x000f280000300800 */
[----:B------:R-:W4:Y:S04]  /*3e690*/  LDL.LU R17, [R1+0x354] ;  /* 0x0003540001117983 */ /* 0x000f280000300800 */
[----:B------:R-:W4:Y:S04]  /*3e6a0*/  LDL.LU R39, [R1+0x358] ;  /* 0x0003580001277983 */ /* 0x000f280000300800 */
[----:B------:R1:W-:Y:S01]  /*3e6b0*/  @P6 STG.E.U16 desc[UR52][R20.64+0x32], R4 ;  /* 0x0000320414006986 */ /* 0x0003e2000c101534 */
[----:B------:R-:W-:-:S03]  /*3e6c0*/  ISETP.GT.AND P6, PT, R0, 0x80, P5 ;  /* 0x000000800000780c */ /* 0x000fc60002fc4270 */
[----:B------:R-:W4:Y:S04]  /*3e6d0*/  LDL.LU R234, [R1+0x35c] ;  /* 0x00035c0001ea7983 */ /* 0x000f280000300800 */
[----:B------:R-:W4:Y:S01]  /*3e6e0*/  LDL.LU R233, [R1+0x360] ;  /* 0x0003600001e97983 */ /* 0x000f220000300800 */
[----:B-1----:R-:W-:-:S03]  /*3e6f0*/  IMAD.U32 R4, RZ, RZ, UR8 ;  /* 0x00000008ff047e24 */ /* 0x002fc6000f8e00ff */
        /* <DEDUP_REMOVED lines=9> */
[----:B--2---:R-:W-:Y:S01]  /*3e790*/  FMUL R6, R5, R2 ;  /* 0x0000000205067220 */ /* 0x004fe20000400000 */
[----:B------:R-:W-:-:S04]  /*3e7a0*/  IMAD.WIDE.U32 R4, R4, 0xf0, R20 ;  /* 0x000000f004047825 */ /* 0x000fc800078e0014 */
[----:B------:R-:W-:Y:S01]  /*3e7b0*/  F2FP.BF16.F32.PACK_AB R6, RZ, R6 ;  /* 0x00000006ff06723e */ /* 0x000fe200000010ff */
[----:B------:R-:W-:-:S05]  /*3e7c0*/  VIADD R5, R5, UR4 ;  /* 0x0000000405057c36 */ /* 0x000fca0008000000 */
[----:B------:R3:W-:Y:S01]  /*3e7d0*/  @P6 STG.E.U16 desc[UR52][R4.64], R6 ;  /* 0x0000000604006986 */ /* 0x0007e2000c101534 */
[----:B------:R-:W-:-:S04]  /*3e7e0*/  ISETP.GT.AND P6, PT, R3, 0x1, PT ;  /* 0x000000010300780c */ /* 0x000fc80003fc4270 */
[----:B------:R-:W-:Y:S01]  /*3e7f0*/  ISETP.GT.AND P6, PT, R0, 0x80, P6 ;  /* 0x000000800000780c */ /* 0x000fe200037c4270 */
[----:B---3--:R-:W-:-:S05]  /*3e800*/  FMUL R6, R7, R2 ;  /* 0x0000000207067220 */ /* 0x008fca0000400000 */
[----:B------:R-:W-:-:S07]  /*3e810*/  F2FP.BF16.F32.PACK_AB R6, RZ, R6 ;  /* 0x00000006ff06723e */ /* 0x000fce00000010ff */
[----:B------:R1:W-:Y:S02]  /*3e820*/  @P6 STG.E.U16 desc[UR52][R4.64+0x2], R6 ;  /* 0x0000020604006986 */ /* 0x0003e4000c101534 */
[----:B-1----:R-:W-:-:S04]  /*3e830*/  IADD3 R6, P6, R4, UR11, RZ ;  /* 0x0000000b04067c10 */ /* 0x002fc8000ffde0ff */
[----:B------:R-:W-:Y:S02]  /*3e840*/  IADD3.X R7, R5, UR5, RZ, P6, !PT ;  /* 0x0000000505077c10 */ /* 0x000fe4000b7fe4ff */
[----:B------:R-:W-:Y:S01]  /*3e850*/  ISETP.GT.AND P6, PT, R0, 0x88, P5 ;  /* 0x000000880000780c */ /* 0x000fe20002fc4270 */
[----:B----4-:R-:W-:-:S05]  /*3e860*/  FMUL R8, R8, R2 ;  /* 0x0000000208087220 */ /* 0x010fca0000400000 */
[----:B------:R-:W-:-:S07]  /*3e870*/  F2FP.BF16.F32.PACK_AB R8, RZ, R8 ;  /* 0x00000008ff08723e */ /* 0x000fce00000010ff */
[----:B------:R1:W-:Y:S04]  /*3e880*/  @P6 STG.E.U16 desc[UR52][R6.64], R8 ;  /* 0x0000000806006986 */ /* 0x0003e8000c101534 */
[----:B-1----:R-:W2:Y:S01]  /*3e890*/  LDL.LU R8, [R1+0x34c] ;  /* 0x00034c0001087983 */ /* 0x002ea20000300800 */
[----:B------:R-:W-:-:S04]  /*3e8a0*/  ISETP.GT.AND P6, PT, R3, 0x1, PT ;  /* 0x000000010300780c */ /* 0x000fc80003fc4270 */
[----:B------:R-:W-:Y:S01]  /*3e8b0*/  ISETP.GT.AND P6, PT, R0, 0x88, P6 ;  /* 0x000000880000780c */ /* 0x000fe200037c4270 */
[----:B------:R-:W-:Y:S02]  /*3e8c0*/  USHF.L.U32 UR13, UR8, 0x8, URZ ;  /* 0x00000008080d7899 */ /* 0x000fe4000800063f */
[----:B------:R-:W-:Y:S01]  /*3e8d0*/  USHF.L.U64.HI UR12, UR8, 0x8, UR9 ;  /* 0x00000008080c7899 */ /* 0x000fe20008010209 */
[----:B--2---:R-:W-:-:S05]  /*3e8e0*/  FMUL R8, R8, R2 ;  /* 0x0000000208087220 */ /* 0x004fca0000400000 */
[----:B------:R-:W-:-:S05]  /*3e8f0*/  F2FP.BF16.F32.PACK_AB R8, RZ, R8 ;  /* 0x00000008ff08723e */ /* 0x000fca00000010ff */
[----:B------:R1:W-:Y:S01]  /*3e900*/  @P6 STG.E.U16 desc[UR52][R6.64+0x2], R8 ;  /* 0x0000020806006986 */ /* 0x0003e2000c101534 */
[----:B------:R-:W-:Y:S01]  /*3e910*/  ISETP.GT.AND P6, PT, R0, 0x80, P2 ;  /* 0x000000800000780c */ /* 0x000fe200017c4270 */
[----:B-1----:R-:W-:Y:S02]  /*3e920*/  FMUL R8, R16, R2 ;  /* 0x0000000210087220 */ /* 0x002fe40000400000 */
[----:B------:R-:W2:Y:S03]  /*3e930*/  LDL.LU R16, [R1+0x310] ;  /* 0x0003100001107983 */ /* 0x000ea60000300800 */
[----:B------:R-:W-:-:S07]  /*3e940*/  F2FP.BF16.F32.PACK_AB R8, RZ, R8 ;  /* 0x00000008ff08723e */ /* 0x000fce00000010ff */
[----:B------:R1:W-:Y:S01]  /*3e950*/  @P6 STG.E.U16 desc[UR52][R4.64+0x10], R8 ;  /* 0x0000100804006986 */ /* 0x0003e2000c101534 */
[----:B------:R-:W-:Y:S01]  /*3e960*/  ISETP.GT.AND P6, PT, R0, 0x80, P4 ;  /* 0x000000800000780c */ /* 0x000fe200027c4270 */
[----:B-1----:R-:W-:Y:S02]  /*3e970*/  FMUL R8, R17, R2 ;  /* 0x0000000211087220 */ /* 0x002fe40000400000 */
[----:B------:R-:W3:Y:S03]  /*3e980*/  LDL.LU R17, [R1+0x314] ;  /* 0x0003140001117983 */ /* 0x000ee60000300800 */
[----:B------:R-:W-:-:S07]  /*3e990*/  F2FP.BF16.F32.PACK_AB R8, RZ, R8 ;  /* 0x00000008ff08723e */ /* 0x000fce00000010ff */
[----:B------:R1:W-:Y:S01]  /*3e9a0*/  @P6 STG.E.U16 desc[UR52][R4.64+0x12], R8 ;  /* 0x0000120804006986 */ /* 0x0003e2000c101534 */
[----:B------:R-:W-:Y:S01]  /*3e9b0*/  ISETP.GT.AND P6, PT, R0, 0x88, P2 ;  /* 0x000000880000780c */ /* 0x000fe200017c4270 */
[----:B-1----:R-:W-:-:S05]  /*3e9c0*/  FMUL R8, R39, R2 ;  /* 0x0000000227087220 */ /* 0x002fca0000400000 */
        /* <DEDUP_REMOVED lines=26> */
[----:B------:R-:W-:-:S04]  /*3eb70*/  ISETP.GT.AND P6, PT, R3, 0x19, PT ;  /* 0x000000190300780c */ /* 0x000fc80003fc4270 */
        /* <DEDUP_REMOVED lines=10> */
[----:B-1----:R-:W-:Y:S02]  /*3ec20*/  FMUL R8, R9, R2 ;  /* 0x0000000209087220 */ /* 0x002fe40000400000 */
[----:B------:R-:W4:Y:S03]  /*3ec30*/  LDL.LU R9, [R1+0x318] ;  /* 0x0003180001097983 */ /* 0x000f260000300800 */
[----:B------:R-:W-:Y:S01]  /*3ec40*/  F2FP.BF16.F32.PACK_AB R8, RZ, R8 ;  /* 0x00000008ff08723e */ /* 0x000fe200000010ff */
[----:B------:R-:W4:Y:S06]  /*3ec50*/  LDL.LU R39, [R1+0x31c] ;  /* 0x00031c0001277983 */ /* 0x000f2c0000300800 */
[----:B------:R1:W-:Y:S01]  /*3ec60*/  @P6 STG.E.U16 desc[UR52][R6.64+0x32], R8 ;  /* 0x0000320806006986 */ /* 0x0003e2000c101534 */
[----:B------:R-:W-:-:S03]  /*3ec70*/  IADD3 R4, P6, R4, UR13, RZ ;  /* 0x0000000d04047c10 */ /* 0x000fc6000ffde0ff */
[----:B------:R-:W4:Y:S01]  /*3ec80*/  LDL.LU R234, [R1+0x320] ;  /* 0x0003200001ea7983 */ /* 0x000f220000300800 */
[----:B------:R-:W-:Y:S02]  /*3ec90*/  IADD3.X R5, R5, UR12, RZ, P6, !PT ;  /* 0x0000000c05057c10 */ /* 0x000fe4000b7fe4ff */
[----:B------:R-:W-:Y:S01]  /*3eca0*/  ISETP.GT.AND P6, PT, R0, 0x100, P5 ;  /* 0x000001000000780c */ /* 0x000fe20002fc4270 */
[----:B------:R-:W4:Y:S01]  /*3ecb0*/  LDL.LU R233, [R1+0x324] ;  /* 0x0003240001e97983 */ /* 0x000f220000300800 */
[----:B-1----:R-:W-:-:S03]  /*3ecc0*/  FMUL R6, R11, R2 ;  /* 0x000000020b067220 */ /* 0x002fc60000400000 */
[----:B------:R-:W4:Y:S02]  /*3ecd0*/  LDL.LU R232, [R1+0x328] ;  /* 0x0003280001e87983 */ /* 0x000f240000300800 */
[----:B------:R-:W-:Y:S02]  /*3ece0*/  F2FP.BF16.F32.PACK_AB R6, RZ, R6 ;  /* 0x00000006ff06723e */ /* 0x000fe400000010ff */
[----:B------:R-:W4:Y:S04]  /*3ecf0*/  LDL.LU R23, [R1+0x32c] ;  /* 0x00032c0001177983 */ /* 0x000f280000300800 */
[----:B------:R1:W-:Y:S01]  /*3ed00*/  @P6 STG.E.U16 desc[UR52][R4.64], R6 ;  /* 0x0000000604006986 */ /* 0x0003e2000c101534 */
[----:B------:R-:W-:-:S03]  /*3ed10*/  ISETP.GT.AND P6, PT, R3, 0x1, PT ;  /* 0x000000010300780c */ /* 0x000fc60003fc4270 */
[----:B------:R-:W4:Y:S01]  /*3ed20*/  LDL.LU R22, [R1+0x330] ;  /* 0x0003300001167983 */ /* 0x000f220000300800 */
[----:B------:R-:W-:-:S03]  /*3ed30*/  ISETP.GT.AND P6, PT, R0, 0x100, P6 ;  /* 0x000001000000780c */ /* 0x000fc600037c4270 */
[----:B------:R-:W4:Y:S01]  /*3ed40*/  LDL.LU R15, [R1+0x334] ;  /* 0x00033400010f7983 */ /* 0x000f220000300800 */
[----:B-1----:R-:W-:-:S03]  /*3ed50*/  FMUL R6, R10, R2 ;  /* 0x000000020a067220 */ /* 0x002fc60000400000 */
[----:B------:R-:W4:Y:S02]  /*3ed60*/  LDL.LU R14, [R1+0x338] ;  /* 0x00033800010e7983 */ /* 0x000f240000300800 */
[----:B------:R-:W-:Y:S02]  /*3ed70*/  F2FP.BF16.F32.PACK_AB R6, RZ, R6 ;  /* 0x00000006ff06723e */ /* 0x000fe400000010ff */
[----:B------:R-:W4:Y:S04]  /*3ed80*/  LDL.LU R13, [R1+0x33c] ;  /* 0x00033c00010d7983 */ /* 0x000f280000300800 */
[----:B------:R-:W2:Y:S04]  /*3ed90*/  LDL.LU R7, [R1+0x30c] ;  /* 0x00030c0001077983 */ /* 0x000ea80000300800 */
[----:B------:R1:W-:Y:S04]  /*3eda0*/  @P6 STG.E.U16 desc[UR52][R4.64+0x2], R6 ;  /* 0x0000020604006986 */ /* 0x0003e8000c101534 */
[----:B-1----:R-:W3:Y:S01]  /*3edb0*/  LDL.LU R6, [R1+0x308] ;  /* 0x0003080001067983 */ /* 0x002ee20000300800 */
[----:B------:R-:W-:-:S04]  /*3edc0*/  IADD3 R10, P6, R4, UR11, RZ ;  /* 0x0000000b040a7c10 */ /* 0x000fc8000ffde0ff */
[----:B------:R-:W-:Y:S02]  /*3edd0*/  IADD3.X R11, R5, UR5, RZ, P6, !PT ;  /* 0x00000005050b7c10 */ /* 0x000fe4000b7fe4ff */
[----:B------:R-:W-:Y:S01]  /*3ede0*/  ISETP.GT.AND P6, PT, R0, 0x108, P5 ;  /* 0x000001080000780c */ /* 0x000fe20002fc4270 */
[----:B---3--:R-:W-:-:S05]  /*3edf0*/  FMUL R6, R6, R2 ;  /* 0x0000000206067220 */ /* 0x008fca0000400000 */
[----:B------:R-:W-:-:S07]  /*3ee00*/  F2FP.BF16.F32.PACK_AB R6, RZ, R6 ;  /* 0x00000006ff06723e */ /* 0x000fce00000010ff */
[----:B------:R2:W-:Y:S01]  /*3ee10*/  @P6 STG.E.U16 desc[UR52][R10.64], R6 ;  /* 0x000000060a006986 */ /* 0x0005e2000c101534 */
[----:B------:R-:W-:-:S04]  /*3ee20*/  ISETP.GT.AND P6, PT, R3, 0x1, PT ;  /* 0x000000010300780c */ /* 0x000fc80003fc4270 */
[----:B------:R-:W-:Y:S01]  /*3ee30*/  ISETP.GT.AND P6, PT, R0, 0x108, P6 ;  /* 0x000001080000780c */ /* 0x000fe200037c4270 */
[----:B--2---:R-:W-:-:S05]  /*3ee40*/  FMUL R6, R7, R2 ;  /* 0x0000000207067220 */ /* 0x004fca0000400000 */
[----:B------:R-:W-:-:S07]  /*3ee50*/  F2FP.BF16.F32.PACK_AB R6, RZ, R6 ;  /* 0x00000006ff06723e */ /* 0x000fce00000010ff */
[----:B------:R-:W-:Y:S01]  /*3ee60*/  @P6 IMAD.MOV.U32 R7, RZ, RZ, R11 ;  /* 0x000000ffff076224 */ /* 0x000fe200078e000b */
[----:B------:R-:W-:Y:S02]  /*3ee70*/  PRMT R8, R6, 0x7610, R8 ;  /* 0x0000761006087816 */ /* 0x000fe40000000008 */
[----:B------:R-:W-:-:S05]  /*3ee80*/  @P6 MOV R6, R10 ;  /* 0x0000000a00066202 */ /* 0x000fca0000000f00 */
        /* <DEDUP_REMOVED lines=9> */
[----:B----4-:R-:W-:Y:S01]  /*3ef20*/  FMUL R8, R9, R2 ;  /* 0x0000000209087220 */ /* 0x010fe20000400000 */
[----:B-1----:R-:W-:-:S04]  /*3ef30*/  IADD3 R6, P6, R4, UR13, RZ ;  /* 0x0000000d04067c10 */ /* 0x002fc8000ffde0ff */
[----:B------:R-:W-:Y:S02]  /*3ef40*/  IADD3.X R7, R5, UR12, RZ, P6, !PT ;  /* 0x0000000c05077c10 */ /* 0x000fe4000b7fe4ff */
[----:B------:R-:W-:Y:S02]  /*3ef50*/  ISETP.GT.AND P6, PT, R0, 0x108, P2 ;  /* 0x000001080000780c */ /* 0x000fe400017c4270 */
[----:B------:R-:W-:-:S04]  /*3ef60*/  F2FP.BF16.F32.PACK_AB R8, RZ, R8 ;  /* 0x00000008ff08723e */ /* 0x000fc800000010ff */
[----:B------:R-:W-:-:S07]  /*3ef70*/  PRMT R12, R8, 0x7610, R12 ;  /* 0x00007610080c7816 */ /* 0x000fce000000000c */
[----:B------:R-:W-:Y:S02]  /*3ef80*/  @P6 IMAD.MOV.U32 R8, RZ, RZ, R10 ;  /* 0x000000ffff086224 */ /* 0x000fe400078e000a */
[----:B------:R-:W-:-:S05]  /*3ef90*/  @P6 IMAD.MOV.U32 R9, RZ, RZ, R11 ;  /* 0x000000ffff096224 */ /* 0x000fca00078e000b */
[----:B------:R1:W-:Y:S01]  /*3efa0*/  @P6 STG.E.U16 desc[UR52][R8.64+0x10], R12 ;  /* 0x0000100c08006986 */ /* 0x0003e2000c101534 */
[----:B------:R-:W-:Y:S01]  /*3efb0*/  ISETP.GT.AND P6, PT, R0, 0x108, P4 ;  /* 0x000001080000780c */ /* 0x000fe200027c4270 */
[----:B-1----:R-:W-:-:S05]  /*3efc0*/  FMUL R8, R39, R2 ;  /* 0x0000000227087220 */ /* 0x002fca0000400000 */
[----:B------:R-:W-:-:S07]  /*3efd0*/  F2FP.BF16.F32.PACK_AB R8, RZ, R8 ;  /* 0x00000008ff08723e */ /* 0x000fce00000010ff */
[----:B------:R-:W-:Y:S01]  /*3efe0*/  @P6 IMAD.MOV.U32 R9, RZ, RZ, R11 ;  /* 0x000000ffff096224 */ /* 0x000fe200078e000b */
[----:B------:R-:W-:Y:S01]  /*3eff0*/  PRMT R12, R8, 0x7610, R12 ;  /* 0x00007610080c7816 */ /* 0x000fe2000000000c */
[----:B------:R-:W-:-:S05]  /*3f000*/  @P6 IMAD.MOV.U32 R8, RZ, RZ, R10 ;  /* 0x000000ffff086224 */ /* 0x000fca00078e000a */
[----:B------:R1:W-:Y:S02]  /*3f010*/  @P6 STG.E.U16 desc[UR52][R8.64+0x12], R12 ;  /* 0x0000120c08006986 */ /* 0x0003e4000c101534 */
[----:B-1----:R-:W-:-:S04]  /*3f020*/  IADD3 R8, P6, R6, UR11, RZ ;  /* 0x0000000b06087c10 */ /* 0x002fc8000ffde0ff */
[----:B------:R-:W-:Y:S02]  /*3f030*/  IADD3.X R9, R7, UR5, RZ, P6, !PT ;  /* 0x0000000507097c10 */ /* 0x000fe4000b7fe4ff */
[----:B------:R-:W-:Y:S01]  /*3f040*/  ISETP.GT.AND P6, PT, R0, 0x100, P0 ;  /* 0x000001000000780c */ /* 0x000fe200007c4270 */
[----:B------:R-:W-:-:S05]  /*3f050*/  FMUL R12, R234, R2 ;  /* 0x00000002ea0c7220 */ /* 0x000fca0000400000 */
        /* <DEDUP_REMOVED lines=26> */
[----:B------:R-:W-:Y:S01]  /*3f200*/  @P6 IMAD.MOV.U32 R5, RZ, RZ, R11 ;  /* 0x000000ffff056224 */ /* 0x000fe200078e000b */
[----:B------:R-:W-:Y:S02]  /*3f210*/  PRMT R12, R4, 0x7610, R12 ;  /* 0x00007610040c7816 */ /* 0x000fe4000000000c */
[----:B------:R-:W-:-:S05]  /*3f220*/  @P6 MOV R4, R10 ;  /* 0x0000000a00046202 */ /* 0x000fca0000000f00 */
[----:B------:R1:W-:Y:S01]  /*3f230*/  @P6 STG.E.U16 desc[UR52][R4.64+0x30], R12 ;  /* 0x0000300c04006986 */ /* 0x0003e2000c101534 */
[----:B------:R-:W-:-:S04]  /*3f240*/  ISETP.GT.AND P6, PT, R3, 0x19, PT ;  /* 0x000000190300780c */ /* 0x000fc80003fc4270 */
[----:B------:R-:W-:Y:S01]  /*3f250*/  ISETP.GT.AND P6, PT, R0, 0x108, P6 ;  /* 0x000001080000780c */ /* 0x000fe200037c4270 */
[----:B-1----:R-:W2:Y:S01]  /*3f260*/  LDL.LU R5, [R1+0x2c4] ;  /* 0x0002c40001057983 */ /* 0x002ea20000300800 */
[----:B------:R-:W-:-:S03]  /*3f270*/  FMUL R4, R13, R2 ;  /* 0x000000020d047220 */ /* 0x000fc60000400000 */
[----:B------:R-:W3:Y:S04]  /*3f280*/  LDL.LU R16, [R1+0x2d4] ;  /* 0x0002d40001107983 */ /* 0x000ee80000300800 */
[----:B------:R-:W4:Y:S01]  /*3f290*/  LDL.LU R17, [R1+0x2d8] ;  /* 0x0002d80001117983 */ /* 0x000f220000300800 */
[----:B------:R-:W-:-:S03]  /*3f2a0*/  F2FP.BF16.F32.PACK_AB R4, RZ, R4 ;  /* 0x00000004ff04723e */ /* 0x000fc600000010ff */
[----:B------:R-:W4:Y:S04]  /*3f2b0*/  LDL.LU R39, [R1+0x2dc] ;  /* 0x0002dc0001277983 */ /* 0x000f280000300800 */
        /* <DEDUP_REMOVED lines=8> */
[----:B------:R1:W-:Y:S04]  /*3f340*/  @P6 STG.E.U16 desc[UR52][R10.64+0x32], R4 ;  /* 0x000032040a006986 */ /* 0x0003e8000c101534 */
[----:B-1----:R-:W2:Y:S01]  /*3f350*/  LDL.LU R4, [R1+0x2c0] ;  /* 0x0002c00001047983 */ /* 0x002ea20000300800 */
[----:B------:R-:W-:Y:S01]  /*3f360*/  ISETP.GT.AND P6, PT, R0, 0x180, P5 ;  /* 0x000001800000780c */ /* 0x000fe20002fc4270 */
[----:B--2---:R-:W-:-:S05]  /*3f370*/  FMUL R4, R4, R2 ;  /* 0x0000000204047220 */ /* 0x004fca0000400000 */
[----:B------:R-:W-:-:S07]  /*3f380*/  F2FP.BF16.F32.PACK_AB R4, RZ, R4 ;  /* 0x00000004ff04723e */ /* 0x000fce00000010ff */
[----:B------:R1:W-:Y:S01]  /*3f390*/  @P6 STG.E.U16 desc[UR52][R6.64], R4 ;  /* 0x0000000406006986 */ /* 0x0003e2000c101534 */
[----:B------:R-:W-:-:S04]  /*3f3a0*/  ISETP.GT.AND P6, PT, R3, 0x1, PT ;  /* 0x000000010300780c */ /* 0x000fc80003fc4270 */
[----:B------:R-:W-:Y:S01]  /*3f3b0*/  ISETP.GT.AND P6, PT, R0, 0x180, P6 ;  /* 0x000001800000780c */ /* 0x000fe200037c4270 */
[----:B-1----:R-:W-:-:S05]  /*3f3c0*/  FMUL R4, R5, R2 ;  /* 0x0000000205047220 */ /* 0x002fca0000400000 */
[----:B------:R-:W-:-:S07]  /*3f3d0*/  F2FP.BF16.F32.PACK_AB R4, RZ, R4 ;  /* 0x00000004ff04723e */ /* 0x000fce00000010ff */
[----:B------:R-:W-:Y:S01]  /*3f3e0*/  @P6 IMAD.MOV.U32 R5, RZ, RZ, R7 ;  /* 0x000000ffff056224 */ /* 0x000fe200078e0007 */
[----:B------:R-:W-:Y:S01]  /*3f3f0*/  PRMT R10, R4, 0x7610, R10 ;  /* 0x00007610040a7816 */ /* 0x000fe2000000000a */
[----:B------:R-:W-:-:S05]  /*3f400*/  @P6 IMAD.MOV.U32 R4, RZ, RZ, R6 ;  /* 0x000000ffff046224 */ /* 0x000fca00078e0006 */
[----:B------:R1:W-:Y:S04]  /*3f410*/  @P6 STG.E.U16 desc[UR52][R4.64+0x2], R10 ;  /* 0x0000020a04006986 */ /* 0x0003e8000c101534 */
[----:B-1----:R-:W2:Y:S04]  /*3f420*/  LDL.LU R4, [R1+0x2c8] ;  /* 0x0002c80001047983 */ /* 0x002ea80000300800 */
[----:B------:R-:W2:Y:S04]  /*3f430*/  LDL.LU R10, [R1+0x2cc] ;  /* 0x0002cc00010a7983 */ /* 0x000ea80000300800 */
[----:B------:R-:W2:Y:S01]  /*3f440*/  LDL.LU R5, [R1+0x2d0] ;  /* 0x0002d00001057983 */ /* 0x000ea20000300800 */
[----:B------:R-:W-:-:S02]  /*3f450*/  ISETP.GT.AND P5, PT, R0, 0x188, P5 ;  /* 0x000001880000780c */ /* 0x000fc40002fa4270 */
[----:B------:R-:W-:Y:S01]  /*3f460*/  ISETP.GT.AND P6, PT, R3, 0x1, PT ;  /* 0x000000010300780c */ /* 0x000fe20003fc4270 */
[-C--:B---3--:R-:W-:Y:S01]  /*3f470*/  FMUL R14, R14, R2.reuse ;  /* 0x000000020e0e7220 */ /* 0x088fe20000400000 */
[-C--:B----4-:R-:W-:Y:S01]  /*3f480*/  FMUL R13, R13, R2.reuse ;  /* 0x000000020d0d7220 */ /* 0x090fe20000400000 */
[-C--:B------:R-:W-:Y:S01]  /*3f490*/  FMUL R15, R15, R2.reuse ;  /* 0x000000020f0f7220 */ /* 0x080fe20000400000 */
[-C--:B------:R-:W-:Y:S01]  /*3f4a0*/  FMUL R232, R232, R2.reuse ;  /* 0x00000002e8e87220 */ /* 0x080fe20000400000 */
[-C--:B------:R-:W-:Y:S01]  /*3f4b0*/  FMUL R22, R22, R2.reuse ;  /* 0x0000000216167220 */ /* 0x080fe20000400000 */
[-C--:B------:R-:W-:Y:S01]  /*3f4c0*/  FMUL R23, R23, R2.reuse ;  /* 0x0000000217177220 */ /* 0x080fe20000400000 */
[----:B--2---:R-:W-:-:S05]  /*3f4d0*/  FMUL R4, R4, R2 ;  /* 0x0000000204047220 */ /* 0x004fca0000400000 */
[----:B------:R-:W-:-:S05]  /*3f4e0*/  F2FP.BF16.F32.PACK_AB R4, RZ, R4 ;  /* 0x00000004ff04723e */ /* 0x000fca00000010ff */
[----:B------:R1:W-:Y:S01]  /*3f4f0*/  @P5 STG.E.U16 desc[UR52][R8.64], R4 ;  /* 0x0000000408005986 */ /* 0x0003e2000c101534 */
[----:B------:R-:W-:Y:S01]  /*3f500*/  ISETP.GT.AND P5, PT, R0, 0x188, P6 ;  /* 0x000001880000780c */ /* 0x000fe200037a4270 */
[-C--:B-1----:R-:W-:Y:S01]  /*3f510*/  FMUL R4, R10, R2.reuse ;  /* 0x000000020a047220 */ /* 0x082fe20000400000 */
[----:B------:R-:W-:-:S04]  /*3f520*/  FMUL R10, R5, R2 ;  /* 0x00000002050a7220 */ /* 0x000fc80000400000 */
[----:B------:R-:W-:-:S07]  /*3f530*/  F2FP.BF16.F32.PACK_AB R4, RZ, R4 ;  /* 0x00000004ff04723e */ /* 0x000fce00000010ff */
[----:B------:R-:W-:Y:S01]  /*3f540*/  @P5 IMAD.MOV.U32 R5, RZ, RZ, R9 ;  /* 0x000000ffff055224 */ /* 0x000fe200078e0009 */
[----:B------:R-:W-:Y:S01]  /*3f550*/  PRMT R11, R4, 0x7610, R11 ;  /* 0x00007610040b7816 */ /* 0x000fe2000000000b */
[----:B------:R-:W-:-:S05]  /*3f560*/  @P5 IMAD.MOV.U32 R4, RZ, RZ, R8 ;  /* 0x000000ffff045224 */ /* 0x000fca00078e0008 */
[----:B------:R1:W-:Y:S01]  /*3f570*/  @P5 STG.E.U16 desc[UR52][R4.64+0x2], R11 ;  /* 0x0000020b04005986 */ /* 0x0003e2000c101534 */
[----:B------:R-:W-:Y:S02]  /*3f580*/  ISETP.GT.AND P5, PT, R0, 0x180, P2 ;  /* 0x000001800000780c */ /* 0x000fe400017a4270 */
[----:B-1----:R-:W-:-:S11]  /*3f590*/  F2FP.BF16.F32.PACK_AB R4, RZ, R10 ;  /* 0x0000000aff04723e */ /* 0x002fd600000010ff */
[----:B------:R-:W-:Y:S01]  /*3f5a0*/  @P5 IMAD.MOV.U32 R5, RZ, RZ, R7 ;  /* 0x000000ffff055224 */ /* 0x000fe200078e0007 */
[----:B------:R-:W-:Y:S02]  /*3f5b0*/  PRMT R12, R4, 0x7610, R12 ;  /* 0x00007610040c7816 */ /* 0x000fe4000000000c */
[----:B------:R-:W-:-:S05]  /*3f5c0*/  @P5 MOV R4, R6 ;  /* 0x0000000600045202 */ /* 0x000fca0000000f00 */
[----:B------:R1:W-:Y:S01]  /*3f5d0*/  @P5 STG.E.U16 desc[UR52][R4.64+0x10], R12 ;  /* 0x0000100c04005986 */ /* 0x0003e2000c101534 */
[C---:B------:R-:W-:Y:S02]  /*3f5e0*/  ISETP.GT.AND P5, PT, R0.reuse, 0x180, P4 ;  /* 0x000001800000780c */ /* 0x040fe400027a4270 */
[----:B------:R-:W-:Y:S01]  /*3f5f0*/  ISETP.GT.AND P2, PT, R0, 0x188, P2 ;  /* 0x000001880000780c */ /* 0x000fe20001744270 */
[-C--:B------:R-:W-:Y:S01]  /*3f600*/  FMUL R11, R16, R2.reuse ;  /* 0x00000002100b7220 */ /* 0x080fe20000400000 */
[----:B------:R-:W-:Y:S01]  /*3f610*/  FMUL R10, R17, R2 ;  /* 0x00000002110a7220 */ /* 0x000fe20000400000 */
[----:B------:R-:W-:Y:S01]  /*3f620*/  ISETP.GT.AND P4, PT, R0, 0x188, P4 ;  /* 0x000001880000780c */ /* 0x000fe20002784270 */
[----:B------:R-:W2:Y:S02]  /*3f630*/  LDL.LU R16, [R1+0x2b4] ;  /* 0x0002b40001107983 */ /* 0x000ea40000300800 */
[----:B------:R-:W-:Y:S02]  /*3f640*/  F2FP.BF16.F32.PACK_AB R11, RZ, R11 ;  /* 0x0000000bff0b723e */ /* 0x000fe400000010ff */
[----:B------:R-:W-:Y:S01]  /*3f650*/  F2FP.BF16.F32.PACK_AB R10, RZ, R10 ;  /* 0x0000000aff0a723e */ /* 0x000fe200000010ff */
[----:B-1----:R-:W-:Y:S01]  /*3f660*/  FMUL R12, R39, R2 ;  /* 0x00000002270c7220 */ /* 0x002fe20000400000 */
[----:B------:R-:W3:Y:S01]  /*3f670*/  LDL.LU R17, [R1+0x2b8] ;  /* 0x0002b80001117983 */ /* 0x000ee20000300800 */
[----:B------:R-:W-:-:S02]  /*3f680*/  @P5 IMAD.MOV.U32 R4, RZ, RZ, R6 ;  /* 0x000000ffff045224 */ /* 0x000fc400078e0006 */
[----:B------:R-:W-:Y:S01]  /*3f690*/  @P5 IMAD.MOV.U32 R5, RZ, RZ, R7 ;  /* 0x000000ffff055224 */ /* 0x000fe200078e0007 */
[----:B------:R-:W-:Y:S01]  /*3f6a0*/  PRMT R235, R10, 0x7610, R235 ;  /* 0x000076100aeb7816 */ /* 0x000fe200000000eb */
[----:B------:R-:W4:Y:S04]  /*3f6b0*/  LDL.LU R39, [R1+0x2bc] ;  /* 0x0002bc0001277983 */ /* 0x000f280000300800 */
[----:B------:R1:W-:Y:S01]  /*3f6c0*/  @P5 STG.E.U16 desc[UR52][R4.64+0x12], R11 ;  /* 0x0000120b04005986 */ /* 0x0003e2000c101534 */
[----:B------:R-:W-:Y:S01]  /*3f6d0*/  ISETP.GT.AND P5, PT, R0, 0x180, P0 ;  /* 0x000001800000780c */ /* 0x000fe200007a4270 */
[----:B-1----:R-:W-:Y:S02]  /*3f6e0*/  @P2 IMAD.MOV.U32 R4, RZ, RZ, R8 ;  /* 0x000000ffff042224 */ /* 0x002fe400078e0008 */
[----:B------:R-:W-:Y:S01]  /*3f6f0*/  @P2 IMAD.MOV.U32 R5, RZ, RZ, R9 ;  /* 0x000000ffff052224 */ /* 0x000fe200078e0009 */
[----:B------:R-:W-:-:S04]  /*3f700*/  F2FP.BF16.F32.PACK_AB R11, RZ, R13 ;  /* 0x0000000dff0b723e */ /* 0x000fc800000010ff */
[----:B------:R1:W-:Y:S01]  /*3f710*/  @P2 STG.E.U16 desc[UR52][R4.64+0x10], R235 ;  /* 0x000010eb04002986 */ /* 0x0003e2000c101534 */
[C---:B------:R-:W-:Y:S02]  /*3f720*/  ISETP.GT.AND P2, PT, R0.reuse, 0x180, P3 ;  /* 0x000001800000780c */ /* 0x040fe40001f44270 */
[----:B------:R-:W-:Y:S02]  /*3f730*/  F2FP.BF16.F32.PACK_AB R10, RZ, R12 ;  /* 0x0000000cff0a723e */ /* 0x000fe400000010ff */
[----:B-1----:R-:W-:Y:S01]  /*3f740*/  F2FP.BF16.F32.PACK_AB R4, RZ, R14 ;  /* 0x0000000eff04723e */ /* 0x002fe200000010ff */
[----:B------:R-:W-:Y:S01]  /*3f750*/  @P4 IMAD.MOV.U32 R5, RZ, RZ, R9 ;  /* 0x000000ffff054224 */ /* 0x000fe200078e0009 */
[----:B------:R-:W-:Y:S01]  /*3f760*/  ISETP.GT.AND P0, PT, R0, 0x188, P0 ;  /* 0x000001880000780c */ /* 0x000fe20000704270 */
[----:B------:R-:W2:Y:S01]  /*3f770*/  LDL.LU R235, [R1+0x2b0] ;  /* 0x0002b00001eb7983 */ /* 0x000ea20000300800 */
[----:B------:R-:W-:Y:S02]  /*3f780*/  PRMT R13, R4, 0x7610, R13 ;  /* 0x00007610040d7816 */ /* 0x000fe4000000000d */
[----:B------:R-:W-:Y:S01]  /*3f790*/  @P4 MOV R4, R8 ;  /* 0x0000000800044202 */ /* 0x000fe20000000f00 */
[----:B------:R-:W3:Y:S04]  /*3f7a0*/  LDL.LU R14, [R1+0x294] ;  /* 0x00029400010e7983 */ /* 0x000ee80000300800 */
[----:B------:R1:W-:Y:S01]  /*3f7b0*/  @P4 STG.E.U16 desc[UR52][R4.64+0x12], R10 ;  /* 0x0000120a04004986 */ /* 0x0003e2000c101534 */
[----:B------:R-:W-:Y:S01]  /*3f7c0*/  PRMT R12, R11, 0x7610, R12 ;  /* 0x000076100b0c7816 */ /* 0x000fe2000000000c */
[----:B-1----:R-:W-:-:S02]  /*3f7d0*/  @P5 IMAD.MOV.U32 R4, RZ, RZ, R6 ;  /* 0x000000ffff045224 */ /* 0x002fc400078e0006 */
[----:B------:R-:W-:Y:S01]  /*3f7e0*/  @P5 IMAD.MOV.U32 R5, RZ, RZ, R7 ;  /* 0x000000ffff055224 */ /* 0x000fe200078e0007 */
[----:B------:R-:W-:Y:S02]  /*3f7f0*/  F2FP.BF16.F32.PACK_AB R10, RZ, R15 ;  /* 0x0000000fff0a723e */ /* 0x000fe400000010ff */
[----:B------:R-:W-:Y:S01]  /*3f800*/  ISETP.GT.AND P3, PT, R0, 0x188, P3 ;  /* 0x000001880000780c */ /* 0x000fe20001f64270 */
[----:B------:R-:W4:Y:S04]  /*3f810*/  LDL.LU R15, [R1+0x290] ;  /* 0x00029000010f7983 */ /* 0x000f280000300800 */
[----:B------:R1:W-:Y:S01]  /*3f820*/  @P5 STG.E.U16 desc[UR52][R4.64+0x20], R13 ;  /* 0x0000200d04005986 */ /* 0x0003e2000c101534 */
[----:B------:R-:W-:Y:S01]  /*3f830*/  PRMT R11, R10, 0x7610, R11 ;  /* 0x000076100a0b7816 */ /* 0x000fe2000000000b */
[----:B-1----:R-:W-:-:S02]  /*3f840*/  @P2 IMAD.MOV.U32 R4, RZ, RZ, R6 ;  /* 0x000000ffff042224 */ /* 0x002fc400078e0006 */
[----:B------:R-:W2:Y:S01]  /*3f850*/  LDL.LU R13, [R1+0x2ac] ;  /* 0x0002ac00010d7983 */ /* 0x000ea20000300800 */
[----:B------:R-:W-:-:S05]  /*3f860*/  @P2 IMAD.MOV.U32 R5, RZ, RZ, R7 ;  /* 0x000000ffff052224 */ /* 0x000fca00078e0007 */
[----:B------:R1:W-:Y:S01]  /*3f870*/  @P2 STG.E.U16 desc[UR52][R4.64+0x22], R12 ;  /* 0x0000220c04002986 */ /* 0x0003e2000c101534 */
[----:B------:R-:W-:Y:S02]  /*3f880*/  ISETP.GT.AND P2, PT, R0, 0x180, P1 ;  /* 0x000001800000780c */ /* 0x000fe40000f44270 */
[----:B-1----:R-:W-:Y:S01]  /*3f890*/  @P0 MOV R4, R8 ;  /* 0x0000000800040202 */ /* 0x002fe20000000f00 */
[----:B------:R-:W-:-:S05]  /*3f8a0*/  @P0 IMAD.MOV.U32 R5, RZ, RZ, R9 ;  /* 0x000000ffff050224 */ /* 0x000fca00078e0009 */
[----:B------:R1:W-:Y:S01]  /*3f8b0*/  @P0 STG.E.U16 desc[UR52][R4.64+0x20], R11 ;  /* 0x0000200b04000986 */ /* 0x0003e2000c101534 */
[----:B------:R-:W-:-:S03]  /*3f8c0*/  F2FP.BF16.F32.PACK_AB R10, RZ, R22 ;  /* 0x00000016ff0a723e */ /* 0x000fc600000010ff */
[----:B------:R-:W2:Y:S01]  /*3f8d0*/  LDL.LU R22, [R1+0x298] ;  /* 0x0002980001167983 */ /* 0x000ea20000300800 */
[----:B-1----:R-:W-:Y:S01]  /*3f8e0*/  F2FP.BF16.F32.PACK_AB R4, RZ, R232 ;  /* 0x000000e8ff04723e */ /* 0x002fe200000010ff */
[----:B------:R-:W-:Y:S02]  /*3f8f0*/  @P3 IMAD.MOV.U32 R5, RZ, RZ, R9 ;  /* 0x000000ffff053224 */ /* 0x000fe400078e0009 */
[----:B------:R-:W2:Y:S01]  /*3f900*/  LDL.LU R232, [R1+0x2a8] ;  /* 0x0002a80001e87983 */ /* 0x000ea20000300800 */
[----:B------:R-:W-:Y:S01]  /*3f910*/  PRMT R12, R4, 0x7610, R12 ;  /* 0x00007610040c7816 */ /* 0x000fe2000000000c */
[----:B------:R-:W-:-:S05]  /*3f920*/  @P3 IMAD.MOV.U32 R4, RZ, RZ, R8 ;  /* 0x000000ffff043224 */ /* 0x000fca00078e0008 */
[----:B------:R1:W-:Y:S01]  /*3f930*/  @P3 STG.E.U16 desc[UR52][R4.64+0x22], R10 ;  /* 0x0000220a04003986 */ /* 0x0003e2000c101534 */
[----:B------:R-:W-:-:S03]  /*3f940*/  F2FP.BF16.F32.PACK_AB R11, RZ, R23 ;  /* 0x00000017ff0b723e */ /* 0x000fc600000010ff */
[----:B------:R-:W3:Y:S01]  /*3f950*/  LDL.LU R23, [R1+0x28c] ;  /* 0x00028c0001177983 */ /* 0x000ee20000300800 */
[----:B-1----:R-:W-:Y:S02]  /*3f960*/  @P2 IMAD.MOV.U32 R4, RZ, RZ, R6 ;  /* 0x000000ffff042224 */ /* 0x002fe400078e0006 */
[----:B------:R-:W-:-:S05]  /*3f970*/  @P2 IMAD.MOV.U32 R5, RZ, RZ, R7 ;  /* 0x000000ffff052224 */ /* 0x000fca00078e0007 */
[----:B------:R1:W-:Y:S04]  /*3f980*/  @P2 STG.E.U16 desc[UR52][R4.64+0x30], R12 ;  /* 0x0000300c04002986 */ /* 0x0003e8000c101534 */
[----:B-1----:R-:W4:Y:S01]  /*3f990*/  LDL.LU R5, [R1+0x280] ;  /* 0x0002800001057983 */ /* 0x002f220000300800 */
[----:B------:R-:W-:Y:S02]  /*3f9a0*/  ISETP.GT.AND P4, PT, R3, 0x19, PT ;  /* 0x000000190300780c */ /* 0x000fe40003f84270 */
[C---:B------:R-:W-:Y:S01]  /*3f9b0*/  ISETP.GT.AND P1, PT, R0.reuse, 0x188, P1 ;  /* 0x000001880000780c */ /* 0x040fe20000f24270 */
[-C--:B------:R-:W-:Y:S01]  /*3f9c0*/  FMUL R233, R233, R2.reuse ;  /* 0x00000002e9e97220 */ /* 0x080fe20000400000 */
[----:B------:R-:W-:Y:S01]  /*3f9d0*/  ISETP.GT.AND P0, PT, R0, 0x180, P4 ;  /* 0x000001800000780c */ /* 0x000fe20002704270 */
[----:B------:R-:W-:Y:S01]  /*3f9e0*/  FMUL R234, R234, R2 ;  /* 0x00000002eaea7220 */ /* 0x000fe20000400000 */
[----:B------:R-:W2:Y:S02]  /*3f9f0*/  LDL.LU R12, [R1+0x2a4] ;  /* 0x0002a400010c7983 */ /* 0x000ea40000300800 */
[----:B------:R-:W-:-:S07]  /*3fa00*/  F2FP.BF16.F32.PACK_AB R10, RZ, R233 ;  /* 0x000000e9ff0a723e */ /* 0x000fce00000010ff */
[----:B------:R-:W-:Y:S02]  /*3fa10*/  @P1 MOV R4, R8 ;  /* 0x0000000800041202 */ /* 0x000fe40000000f00 */
[----:B------:R1:W-:Y:S02]  /*3fa20*/  @P0 STG.E.U16 desc[UR52][R6.64+0x32], R11 ;  /* 0x0000320b06000986 */ /* 0x0003e4000c101534 */
[----:B-1----:R-:W-:Y:S02]  /*3fa30*/  F2FP.BF16.F32.PACK_AB R6, RZ, R234 ;  /* 0x000000eaff06723e */ /* 0x002fe400000010ff */
[----:B------:R-:W-:Y:S02]  /*3fa40*/  ISETP.GT.AND P0, PT, R0, 0x188, P4 ;  /* 0x000001880000780c */ /* 0x000fe40002704270 */
[----:B------:R-:W-:Y:S01]  /*3fa50*/  PRMT R11, R6, 0x7610, R11 ;  /* 0x00007610060b7816 */ /* 0x000fe2000000000b */
[----:B----4-:R-:W-:Y:S01]  /*3fa60*/  FMUL R7, R5, R2 ;  /* 0x0000000205077220 */ /* 0x010fe20000400000 */
[----:B------:R-:W-:-:S05]  /*3fa70*/  @P1 IMAD.MOV.U32 R5, RZ, RZ, R9 ;  /* 0x000000ffff051224 */ /* 0x000fca00078e0009 */
[----:B------:R1:W-:Y:S04]  /*3fa80*/  @P1 STG.E.U16 desc[UR52][R4.64+0x30], R10 ;  /* 0x0000300a04001986 */ /* 0x0003e8000c101534 */
[----:B-1----:R-:W4:Y:S01]  /*3fa90*/  LDL.LU R4, [R1+0x284] ;  /* 0x0002840001047983 */ /* 0x002f220000300800 */
[----:B------:R-:W-:-:S03]  /*3faa0*/  F2FP.BF16.F32.PACK_AB R5, RZ, R7 ;  /* 0x00000007ff05723e */ /* 0x000fc600000010ff */
[----:B------:R-:W2:Y:S04]  /*3fab0*/  LDL.LU R234, [R1+0x2a0] ;  /* 0x0002a00001ea7983 */ /* 0x000ea80000300800 */
[----:B------:R-:W3:Y:S04]  /*3fac0*/  LDL.LU R7, [R1+0x288] ;  /* 0x0002880001077983 */ /* 0x000ee80000300800 */
[----:B------:R1:W-:Y:S04]  /*3fad0*/  @P0 STG.E.U16 desc[UR52][R8.64+0x32], R11 ;  /* 0x0000320b08000986 */ /* 0x0003e8000c101534 */
[----:B-1----:R-:W2:Y:S01]  /*3fae0*/  LDL.LU R9, [R1+0x29c] ;  /* 0x00029c0001097983 */ /* 0x002ea20000300800 */
[----:B------:R-:W-:-:S02]  /*3faf0*/  ISETP.GT.AND P6, PT, R3, 0x20, PT ;  /* 0x000000200300780c */ /* 0x000fc40003fc4270 */
[----:B------:R-:W-:Y:S02]  /*3fb00*/  ISETP.GT.AND P5, PT, R3, 0x21, PT ;  /* 0x000000210300780c */ /* 0x000fe40003fa4270 */
[C---:B------:R-:W-:Y:S02]  /*3fb10*/  ISETP.GT.AND P1, PT, R0.reuse, RZ, P6 ;  /* 0x000000ff0000720c */ /* 0x040fe40003724270 */
[C---:B------:R-:W-:Y:S02]  /*3fb20*/  ISETP.GT.AND P2, PT, R0.reuse, RZ, P5 ;  /* 0x000000ff0000720c */ /* 0x040fe40002f44270 */
[----:B------:R-:W-:Y:S02]  /*3fb30*/  ISETP.GT.AND P3, PT, R0, 0x8, P6 ;  /* 0x000000080000780c */ /* 0x000fe40003764270 */
[----:B------:R-:W-:Y:S02]  /*3fb40*/  PRMT R10, R5, 0x7610, R10 ;  /* 0x00007610050a7816 */ /* 0x000fe4000000000a */
[----:B------:R-:W-:-:S05]  /*3fb50*/  ISETP.GT.AND P4, PT, R3, 0x28, PT ;  /* 0x000000280300780c */ /* 0x000fca0003f84270 */
[----:B------:R-:W-:Y:S01]  /*3fb60*/  @P1 STG.E.U16 desc[UR52][R18.64+0x40], R10 ;  /* 0x0000400a12001986 */ /* 0x000fe2000c101534 */
[C---:B------:R-:W-:Y:S02]  /*3fb70*/  ISETP.GT.AND P0, PT, R0.reuse, 0x8, P5 ;  /* 0x000000080000780c */ /* 0x040fe40002f04270 */
[----:B------:R-:W-:Y:S01]  /*3fb80*/  ISETP.GT.AND P1, PT, R0, RZ, P4 ;  /* 0x000000ff0000720c */ /* 0x000fe20002724270 */
[----:B------:R-:W-:Y:S02]  /*3fb90*/  IMAD.U32 R8, RZ, RZ, UR5 ;  /* 0x00000005ff087e24 */ /* 0x000fe4000f8e00ff */
[-C--:B----4-:R-:W-:Y:S01]  /*3fba0*/  FMUL R4, R4, R2.reuse ;  /* 0x0000000204047220 */ /* 0x090fe20000400000 */
[----:B---3--:R-:W-:-:S04]  /*3fbb0*/  FMUL R7, R7, R2 ;  /* 0x0000000207077220 */ /* 0x008fc80000400000 */
[----:B------:R-:W-:Y:S02]  /*3fbc0*/  F2FP.BF16.F32.PACK_AB R4, RZ, R4 ;  /* 0x00000004ff04723e */ /* 0x000fe400000010ff */
[----:B------:R-:W-:Y:S02]  /*3fbd0*/  F2FP.BF16.F32.PACK_AB R5, RZ, R7 ;  /* 0x00000007ff05723e */ /* 0x000fe400000010ff */
[----:B------:R-:W-:Y:S02]  /*3fbe0*/  PRMT R6, R4, 0x7610, R6 ;  /* 0x0000761004067816 */ /* 0x000fe40000000006 */
[----:B------:R-:W-:-:S03]  /*3fbf0*/  PRMT R4, R5, 0x7610, R4 ;  /* 0x0000761005047816 */ /* 0x000fc60000000004 */
[----:B------:R1:W-:Y:S04]  /*3fc00*/  @P2 STG.E.U16 desc[UR52][R18.64+0x42], R6 ;  /* 0x0000420612002986 */ /* 0x0003e8000c101534 */
[----:B------:R3:W-:Y:S01]  /*3fc10*/  @P3 STG.E.U16 desc[UR52][R20.64+0x40], R4 ;  /* 0x0000400414003986 */ /* 0x0007e2000c101534 */
[----:B------:R-:W-:-:S04]  /*3fc20*/  ISETP.GT.AND P3, PT, R3, 0x29, PT ;  /* 0x000000290300780c */ /* 0x000fc80003f64270 */
[----:B------:R-:W-:Y:S01]  /*3fc30*/  ISETP.GT.AND P2, PT, R0, RZ, P3 ;  /* 0x000000ff0000720c */ /* 0x000fe20001f44270 */
[-C--:B------:R-:W-:Y:S01]  /*3fc40*/  FMUL R5, R15, R2.reuse ;  /* 0x000000020f057220 */ /* 0x080fe20000400000 */
[-C--:B-1----:R-:W-:Y:S01]  /*3fc50*/  FMUL R6, R23, R2.reuse ;  /* 0x0000000217067220 */ /* 0x082fe20000400000 */
[----:B---3--:R-:W-:Y:S01]  /*3fc60*/  FMUL R4, R14, R2 ;  /* 0x000000020e047220 */ /* 0x008fe20000400000 */
[----:B------:R-:W-:-:S03]  /*3fc70*/  IMAD.U32 R14, RZ, RZ, UR8 ;  /* 0x00000008ff0e7e24 */ /* 0x000fc6000f8e00ff */
[----:B------:R-:W-:Y:S02]  /*3fc80*/  F2FP.BF16.F32.PACK_AB R6, RZ, R6 ;  /* 0x00000006ff06723e */ /* 0x000fe400000010ff */
[----:B------:R-:W-:Y:S02]  /*3fc90*/  F2FP.BF16.F32.PACK_AB R5, RZ, R5 ;  /* 0x00000005ff05723e */ /* 0x000fe400000010ff */
[----:B------:R-:W-:Y:S01]  /*3fca0*/  F2FP.BF16.F32.PACK_AB R4, RZ, R4 ;  /* 0x00000004ff04723e */ /* 0x000fe200000010ff */
[----:B------:R-:W-:Y:S01]  /*3fcb0*/  IMAD.WIDE.U32 R14, R14, 0xf0, R20 ;  /* 0x000000f00e0e7825 */ /* 0x000fe200078e0014 */
[----:B------:R1:W-:Y:S03]  /*3fcc0*/  @P0 STG.E.U16 desc[UR52][R20.64+0x42], R6 ;  /* 0x0000420614000986 */ /* 0x0003e6000c101534 */
[----:B------:R-:W-:Y:S01]  /*3fcd0*/  VIADD R11, R15, UR4 ;  /* 0x000000040f0b7c36 */ /* 0x000fe20008000000 */
[----:B------:R2:W-:Y:S04]  /*3fce0*/  @P2 STG.E.U16 desc[UR52][R18.64+0x52], R4 ;  /* 0x0000520412002986 */ /* 0x0005e8000c101534 */
[----:B------:R3:W-:Y:S01]  /*3fcf0*/  @P1 STG.E.U16 desc[UR52][R18.64+0x50], R5 ;  /* 0x0000500512001986 */ /* 0x0007e2000c101534 */
[----:B------:R-:W-:-:S02]  /*3fd00*/  ISETP.GT.AND P1, PT, R0, 0x8, P4 ;  /* 0x000000080000780c */ /* 0x000fc40002724270 */
[----:B-1----:R-:W-:Y:S01]  /*3fd10*/  IADD3 R6, P0, R14, UR13, RZ ;  /* 0x0000000d0e067c10 */ /* 0x002fe2000ff1e0ff */
[----:B--2---:R-:W-:Y:S01]  /*3fd20*/  FMUL R4, R22, R2 ;  /* 0x0000000216047220 */ /* 0x004fe20000400000 */
[----:B------:R-:W-:Y:S02]  /*3fd30*/  IMAD.U32 R22, RZ, RZ, UR11 ;  /* 0x0000000bff167e24 */ /* 0x000fe4000f8e00ff */
[----:B------:R-:W-:-:S03]  /*3fd40*/  IADD3.X R7, R11, UR12, RZ, P0, !PT ;  /* 0x0000000c0b077c10 */ /* 0x000fc600087fe4ff */
[----:B------:R-:W-:Y:S02]  /*3fd50*/  IADD3 R22, P0, P2, R22, UR13, R6 ;  /* 0x0000000d16167c10 */ /* 0x000fe4000fa1e006 */
[----:B------:R-:W-:Y:S02]  /*3fd60*/  F2FP.BF16.F32.PACK_AB R4, RZ, R4 ;  /* 0x00000004ff04723e */ /* 0x000fe400000010ff */
[----:B------:R-:W-:Y:S02]  /*3fd70*/  IADD3.X R23, R8, UR12, R7, P0, P2 ;  /* 0x0000000c08177c10 */ /* 0x000fe400087e4407 */
[----:B------:R-:W-:Y:S02]  /*3fd80*/  ISETP.GT.AND P2, PT, R3, 0x30, PT ;  /* 0x000000300300780c */ /* 0x000fe40003f44270 */
[C---:B------:R-:W-:Y:S01]  /*3fd90*/  ISETP.GT.AND P0, PT, R0.reuse, 0x8, P3 ;  /* 0x000000080000780c */ /* 0x040fe20001f04270 */
[----:B---3--:R-:W-:Y:S01]  /*3fda0*/  FMUL R5, R9, R2 ;  /* 0x0000000209057220 */ /* 0x008fe20000400000 */
[----:B------:R1:W-:Y:S01]  /*3fdb0*/  @P1 STG.E.U16 desc[UR52][R20.64+0x50], R4 ;  /* 0x0000500414001986 */ /* 0x0003e2000c101534 */
[----:B------:R-:W-:-:S03]  /*3fdc0*/  ISETP.GT.AND P1, PT, R0, RZ, P2 ;  /* 0x000000ff0000720c */ /* 0x000fc60001724270 */
[----:B------:R-:W-:Y:S01]  /*3fdd0*/  F2FP.BF16.F32.PACK_AB R5, RZ, R5 ;  /* 0x00000005ff05723e */ /* 0x000fe200000010ff */
[----:B-1----:R-:W-:-:S06]  /*3fde0*/  FMUL R4, R234, R2 ;  /* 0x00000002ea047220 */ /* 0x002fcc0000400000 */
[----:B------:R-:W-:Y:S01]  /*3fdf0*/  @P0 STG.E.U16 desc[UR52][R20.64+0x52], R5 ;  /* 0x0000520514000986 */ /* 0x000fe2000c101534 */
[----:B------:R-:W-:Y:S02]  /*3fe00*/  ISETP.GT.AND P0, PT, R3, 0x31, PT ;  /* 0x000000310300780c */ /* 0x000fe40003f04270 */
[----:B------:R-:W-:-:S05]  /*3fe10*/  F2FP.BF16.F32.PACK_AB R4, RZ, R4 ;  /* 0x00000004ff04723e */ /* 0x000fca00000010ff */
[----:B------:R1:W-:Y:S01]  /*3fe20*/  @P1 STG.E.U16 desc[UR52][R18.64+0x60], R4 ;  /* 0x0000600412001986 */ /* 0x0003e2000c101534 */
[----:B------:R-:W-:Y:S01]  /*3fe30*/  ISETP.GT.AND P1, PT, R0, RZ, P0 ;  /* 0x000000ff0000720c */ /* 0x000fe20000724270 */
[----:B-1----:R-:W-:-:S05]  /*3fe40*/  FMUL R4, R12, R2 ;  /* 0x000000020c047220 */ /* 0x002fca0000400000 */
[----:B------:R-:W-:-:S07]  /*3fe50*/  F2FP.BF16.F32.PACK_AB R4, RZ, R4 ;  /* 0x00000004ff04723e */ /* 0x000fce00000010ff */
[----:B------:R1:W-:Y:S01]  /*3fe60*/  @P1 STG.E.U16 desc[UR52][R18.64+0x62], R4 ;  /* 0x0000620412001986 */ /* 0x0003e2000c101534 */
[----:B------:R-:W-:Y:S01]  /*3fe70*/  ISETP.GT.AND P1, PT, R0, 0x8, P2 ;  /* 0x000000080000780c */ /* 0x000fe20001724270 */
[----:B-1----:R-:W-:-:S05]  /*3fe80*/  FMUL R4, R232, R2 ;  /* 0x00000002e8047220 */ /* 0x002fca0000400000 */
[----:B------:R-:W-:-:S04]  /*3fe90*/  F2FP.BF16.F32.PACK_AB R4, RZ, R4 ;  /* 0x00000004ff04723e */ /* 0x000fc800000010ff */
[----:B------:R-:W-:Y:S01]  /*3fea0*/  PRMT R5, R4, 0x7610, R5 ;  /* 0x0000761004057816 */ /* 0x000fe20000000005 */
[----:B------:R-:W-:-:S04]  /*3feb0*/  FMUL R4, R13, R2 ;  /* 0x000000020d047220 */ /* 0x000fc80000400000 */
[----:B------:R1:W-:Y:S01]  /*3fec0*/  @P1 STG.E.U16 desc[UR52][R20.64+0x60], R5 ;  /* 0x0000600514001986 */ /* 0x0003e2000c101534 */
[----:B------:R-:W-:Y:S02]  /*3fed0*/  ISETP.GT.AND P1, PT, R0, 0x8, P0 ;  /* 0x000000080000780c */ /* 0x000fe40000724270 */
[----:B------:R-:W-:-:S04]  /*3fee0*/  F2FP.BF16.F32.PACK_AB R4, RZ, R4 ;  /* 0x00000004ff04723e */ /* 0x000fc800000010ff */
[----:B-1----:R-:W-:-:S07]  /*3fef0*/  PRMT R5, R4, 0x7610, R5 ;  /* 0x0000761004057816 */ /* 0x002fce0000000005 */
[----:B------:R1:W-:Y:S01]  /*3ff00*/  @P1 STG.E.U16 desc[UR52][R20.64+0x62], R5 ;  /* 0x0000620514001986 */ /* 0x0003e2000c101534 */
[----:B------:R-:W-:Y:S01]  /*3ff10*/  ISETP.GT.AND P1, PT, R3, 0x38, PT ;  /* 0x000000380300780c */ /* 0x000fe20003f24270 */
[----:B------:R-:W-:-:S03]  /*3ff20*/  FMUL R4, R235, R2 ;  /* 0x00000002eb047220 */ /* 0x000fc60000400000 */
[----:B------:R-:W-:Y:S02]  /*3ff30*/  ISETP.GT.AND P6, PT, R0, RZ, P1 ;  /* 0x000000ff0000720c */ /* 0x000fe40000fc4270 */
[----:B------:R-:W-:Y:S01]  /*3ff40*/  F2FP.BF16.F32.PACK_AB R4, RZ, R4 ;  /* 0x00000004ff04723e */ /* 0x000fe200000010ff */
[----:B-1----:R-:W2:Y:S04]  /*3ff50*/  LDL.LU R5, [R1+0x260] ;  /* 0x0002600001057983 */ /* 0x002ea80000300800 */
[----:B------:R-:W3:Y:S06]  /*3ff60*/  LDL.LU R9, [R1+0x264] ;  /* 0x0002640001097983 */ /* 0x000eec0000300800 */
[----:B------:R1:W-:Y:S01]  /*3ff70*/  @P6 STG.E.U16 desc[UR52][R18.64+0x70], R4 ;  /* 0x0000700412006986 */ /* 0x0003e2000c101534 */
[----:B------:R-:W-:-:S03]  /*3ff80*/  ISETP.GT.AND P6, PT, R3, 0x39, PT ;  /* 0x000000390300780c */ /* 0x000fc60003fc4270 */
[----:B------:R-:W4:Y:S01]  /*3ff90*/  LDL.LU R234, [R1+0x268] ;  /* 0x0002680001ea7983 */ /* 0x000f220000300800 */
[----:B------:R-:W-:-:S03]  /*3ffa0*/  ISETP.GT.AND P6, PT, R0, RZ, P6 ;  /* 0x000000ff0000720c */ /* 0x000fc600037c4270 */
[----:B------:R-:W4:Y:S01]  /*3ffb0*/  LDL.LU R232, [R1+0x26c] ;  /* 0x00026c0001e87983 */ /* 0x000f220000300800 */
[----:B-1----:R-:W-:-:S03]  /*3ffc0*/  FMUL R4, R16, R2 ;  /* 0x0000000210047220 */ /* 0x002fc60000400000 */
[----:B------:R-:W4:Y:S02]  /*3ffd0*/  LDL.LU R235, [R1+0x270] ;  /* 0x0002700001eb7983 */ /* 0x000f240000300800 */
[----:B------:R-:W-:Y:S02]  /*3ffe0*/  F2FP.BF16.F32.PACK_AB R4, RZ, R4 ;  /* 0x00000004ff04723e */ /* 0x000fe400000010ff */
[----:B------:R-:W4:Y:S04]  /*3fff0*/  LDL.LU R16, [R1+0x274] ;  /* 0x0002740001107983 */ /* 0x000f280000300800 */
[----:B------:R1:W-:Y:S01]  /*40000*/  @P6 STG.E.U16 desc[UR52][R18.64+0x72], R4 ;  /* 0x0000720412006986 */ /* 0x0003e2000c101534 */
[----:B------:R-:W-:Y:S01]  /*40010*/  ISETP.GT.AND P6, PT, R0, 0x8, P1 ;  /* 0x000000080000780c */ /* 0x000fe20000fc4270 */
[----:B-1----:R-:W-:-:S02]  /*40020*/  FMUL R4, R17, R2 ;  /* 0x0000000211047220 */ /* 0x002fc40000400000 */
[----:B------:R-:W4:Y:S03]  /*40030*/  LDL.LU R17, [R1+0x278] ;  /* 0x0002780001117983 */ /* 0x000f260000300800 */
[----:B------:R-:W-:-:S07]  /*40040*/  F2FP.BF16.F32.PACK_AB R4, RZ, R4 ;  /* 0x00000004ff04723e */ /* 0x000fce00000010ff */
[----:B------:R1:W-:Y:S01]  /*40050*/  @P6 STG.E.U16 desc[UR52][R20.64+0x70], R4 ;  /* 0x0000700414006986 */ /* 0x0003e2000c101534 */
[----:B------:R-:W-:-:S04]  /*40060*/  ISETP.GT.AND P6, PT, R3, 0x39, PT ;  /* 0x000000390300780c */ /* 0x000fc80003fc4270 */
[----:B------:R-:W-:Y:S01]  /*40070*/  ISETP.GT.AND P6, PT, R0, 0x8, P6 ;  /* 0x000000080000780c */ /* 0x000fe200037c4270 */
[----:B-1----:R-:W-:Y:S02]  /*40080*/  FMUL R4, R39, R2 ;  /* 0x0000000227047220 */ /* 0x002fe40000400000 */
[----:B------:R-:W4:Y:S03]  /*40090*/  LDL.LU R39, [R1+0x27c] ;  /* 0x00027c0001277983 */ /* 0x000f260000300800 */
[----:B------:R-:W-:Y:S01]  /*400a0*/  F2FP.BF16.F32.PACK_AB R4, RZ, R4 ;  /* 0x00000004ff04723e */ /* 0x000fe200000010ff */
[----:B------:R-:W4:Y:S04]  /*400b0*/  LDL.LU R12, [R1+0x200] ;  /* 0x00020000010c7983 */ /* 0x000f280000300800 */
[----:B------:R-:W4:Y:S04]  /*400c0*/  LDL.LU R13, [R1+0x204] ;  /* 0x00020400010d7983 */ /* 0x000f280000300800 */
[----:B------:R-:W2:Y:S04]  /*400d0*/  LDL.LU R8, [R1+0x208] ;  /* 0x0002080001087983 */ /* 0x000ea80000300800 */
[----:B------:R1:W-:Y:S04]  /*400e0*/  @P6 STG.E.U16 desc[UR52][R20.64+0x72], R4 ;  /* 0x0000720414006986 */ /* 0x0003e8000c101534 */
[----:B-1----:R-:W3:Y:S01]  /*400f0*/  LDL.LU R4, [R1+0x240] ;  /* 0x0002400001047983 */ /* 0x002ee20000300800 */
[----:B------:R-:W-:-:S04]  /*40100*/  ISETP.GT.AND P6, PT, R3, 0x20, PT ;  /* 0x000000200300780c */ /* 0x000fc80003fc4270 */
[----:B------:R-:W-:Y:S02]  /*40110*/  ISETP.GT.AND P6, PT, R0, 0x80, P6 ;  /* 0x000000800000780c */ /* 0x000fe400037c4270 */
[----:B------:R-:W-:Y:S01]  /*40120*/  MOV R10, R14 ;  /* 0x0000000e000a7202 */ /* 0x000fe20000000f00 */
[----:B---3--:R-:W-:-:S05]  /*40130*/  FMUL R4, R4, R2 ;  /* 0x0000000204047220 */ /* 0x008fca0000400000 */
[----:B------:R-:W-:-:S05]  /*40140*/  F2FP.BF16.F32.PACK_AB R4, RZ, R4 ;  /* 0x00000004ff04723e */ /* 0x000fca00000010ff */
[----:B------:R1:W-:Y:S04]  /*40150*/  @P6 STG.E.U16 desc[UR52][R10.64+0x40], R4 ;  /* 0x000040040a006986 */ /* 0x0003e8000c101534 */
[----:B-1----:R-:W3:Y:S01]  /*40160*/  LDL.LU R4, [R1+0x244] ;  /* 0x0002440001047983 */ /* 0x002ee20000300800 */
[----:B------:R-:W-:Y:S01]  /*40170*/  ISETP.GT.AND P6, PT, R0, 0x80, P5 ;  /* 0x000000800000780c */ /* 0x000fe20002fc4270 */
[----:B---3--:R-:W-:-:S05]  /*40180*/  FMUL R4, R4, R2 ;  /* 0x0000000204047220 */ /* 0x008fca0000400000 */
[----:B------:R-:W-:-:S07]  /*40190*/  F2FP.BF16.F32.PACK_AB R4, RZ, R4 ;  /* 0x00000004ff04723e */ /* 0x000fce00000010ff */
[----:B------:R1:W-:Y:S04]  /*401a0*/  @P6 STG.E.U16 desc[UR52][R10.64+0x42], R4 ;  /* 0x000042040a006986 */ /* 0x0003e8000c101534 */
[----:B-1----:R-:W3:Y:S01]  /*401b0*/  LDL.LU R4, [R1+0x248] ;  /* 0x0002480001047983 */ /* 0x002ee20000300800 */
[----:B------:R-:W-:-:S04]  /*401c0*/  IADD3 R14, P6, R14, UR11, RZ ;  /* 0x0000000b0e0e7c10 */ /* 0x000fc8000ffde0ff */
[----:B------:R-:W-:Y:S02]  /*401d0*/  IADD3.X R15, R11, UR5, RZ, P6, !PT ;  /* 0x000000050b0f7c10 */ /* 0x000fe4000b7fe4ff */
[----:B------:R-:W-:-:S04]  /*401e0*/  ISETP.GT.AND P6, PT, R3, 0x20, PT ;  /* 0x000000200300780c */ /* 0x000fc80003fc4270 */
[----:B------:R-:W-:Y:S01]  /*401f0*/  ISETP.GT.AND P6, PT, R0, 0x88, P6 ;  /* 0x000000880000780c */ /* 0x000fe200037c4270 */
[----:B---3--:R-:W-:-:S05]  /*40200*/  FMUL R4, R4, R2 ;  /* 0x0000000204047220 */ /* 0x008fca0000400000 */
[----:B------:R-:W-:-:S07]  /*40210*/  F2FP.BF16.F32.PACK_AB R4, RZ, R4 ;  /* 0x00000004ff04723e */ /* 0x000fce00000010ff */
[----:B------:R1:W-:Y:S04]  /*40220*/  @P6 STG.E.U16 desc[UR52][R14.64+0x40], R4 ;  /* 0x000040040e006986 */ /* 0x0003e8000c101534 */
[----:B-1----:R-:W3:Y:S01]  /*40230*/  LDL.LU R4, [R1+0x24c] ;  /* 0x00024c0001047983 */ /* 0x002ee20000300800 */
        /* <DEDUP_REMOVED lines=21> */
[----:B--2---:R-:W-:-:S05]  /*40390*/  FMUL R8, R8, R2 ;  /* 0x0000000208087220 */ /* 0x004fca0000400000 */
[----:B------:R-:W-:Y:S01]  /*403a0*/  F2FP.BF16.F32.PACK_AB R8, RZ, R8 ;  /* 0x00000008ff08723e */ /* 0x000fe200000010ff */
[----:B---3--:R-:W-:-:S05]  /*403b0*/  FMUL R4, R4, R2 ;  /* 0x0000000204047220 */ /* 0x008fca0000400000 */
[----:B------:R-:W-:-:S05]  /*403c0*/  F2FP.BF16.F32.PACK_AB R4, RZ, R4 ;  /* 0x00000004ff04723e */ /* 0x000fca00000010ff */
        /* <DEDUP_REMOVED lines=10> */
[----:B----4-:R-:W-:Y:S02]  /*40470*/  FMUL R4, R234, R2 ;  /* 0x00000002ea047220 */ /* 0x010fe40000400000 */
[----:B------:R-:W2:Y:S03]  /*40480*/  LDL.LU R234, [R1+0x22c] ;  /* 0x00022c0001ea7983 */ /* 0x000ea60000300800 */
[----:B------:R-:W-:-:S07]  /*40490*/  F2FP.BF16.F32.PACK_AB R4, RZ, R4 ;  /* 0x00000004ff04723e */ /* 0x000fce00000010ff */
[----:B------:R1:W-:Y:S01]  /*404a0*/  @P6 STG.E.U16 desc[UR52][R14.64+0x60], R4 ;  /* 0x000060040e006986 */ /* 0x0003e2000c101534 */
[----:B------:R-:W-:Y:S01]  /*404b0*/  ISETP.GT.AND P6, PT, R0, 0x88, P0 ;  /* 0x000000880000780c */ /* 0x000fe200007c4270 */
[----:B-1----:R-:W-:-:S05]  /*404c0*/  FMUL R4, R232, R2 ;  /* 0x00000002e8047220 */ /* 0x002fca0000400000 */
[----:B------:R-:W-:-:S07]  /*404d0*/  F2FP.BF16.F32.PACK_AB R4, RZ, R4 ;  /* 0x00000004ff04723e */ /* 0x000fce00000010ff */
[----:B------:R1:W-:Y:S01]  /*404e0*/  @P6 STG.E.U16 desc[UR52][R14.64+0x62], R4 ;  /* 0x000062040e006986 */ /* 0x0003e2000c101534 */
[----:B------:R-:W-:Y:S01]  /*404f0*/  ISETP.GT.AND P6, PT, R0, 0x80, P1 ;  /* 0x000000800000780c */ /* 0x000fe20000fc4270 */
[----:B-1----:R-:W-:Y:S02]  /*40500*/  FMUL R4, R235, R2 ;  /* 0x00000002eb047220 */ /* 0x002fe40000400000 */
[----:B------:R-:W3:Y:S03]  /*40510*/  LDL.LU R235, [R1+0x230] ;  /* 0x0002300001eb7983 */ /* 0x000ee60000300800 */
[----:B------:R-:W-:-:S07]  /*40520*/  F2FP.BF16.F32.PACK_AB R4, RZ, R4 ;  /* 0x00000004ff04723e */ /* 0x000fce00000010ff */
[----:B------:R1:W-:Y:S01]  /*40530*/  @P6 STG.E.U16 desc[UR52][R10.64+0x70], R4 ;  /* 0x000070040a006986 */ /* 0x0003e2000c101534 */
[----:B------:R-:W-:-:S04]  /*40540*/  ISETP.GT.AND P6, PT, R3, 0x39, PT ;  /* 0x000000390300780c */ /* 0x000fc80003fc4270 */
[----:B------:R-:W-:Y:S01]  /*40550*/  ISETP.GT.AND P6, PT, R0, 0x80, P6 ;  /* 0x000000800000780c */ /* 0x000fe200037c4270 */
[----:B-1----:R-:W-:Y:S02]  /*40560*/  FMUL R4, R16, R2 ;  /* 0x0000000210047220 */ /* 0x002fe40000400000 */
[----:B------:R-:W4:Y:S03]  /*40570*/  LDL.LU R16, [R1+0x234] ;  /* 0x0002340001107983 */ /* 0x000f260000300800 */
[----:B------:R-:W-:-:S07]  /*40580*/  F2FP.BF16.F32.PACK_AB R4, RZ, R4 ;  /* 0x00000004ff04723e */ /* 0x000fce00000010ff */
[----:B------:R1:W-:Y:S01]  /*40590*/  @P6 STG.E.U16 desc[UR52][R10.64+0x72], R4 ;  /* 0x000072040a006986 */ /* 0x0003e2000c101534 */
[----:B------:R-:W-:Y:S01]  /*405a0*/  ISETP.GT.AND P6, PT, R0, 0x88, P1 ;  /* 0x000000880000780c */ /* 0x000fe20000fc4270 */
[----:B-1----:R-:W-:Y:S02]  /*405b0*/  FMUL R4, R17, R2 ;  /* 0x0000000211047220 */ /* 0x002fe40000400000 */
        /* <DEDUP_REMOVED lines=10> */
[----:B------:R-:W-:-:S03]  /*40660*/  ISETP.GT.AND P6, PT, R3, 0x20, PT ;  /* 0x000000200300780c */ /* 0x000fc60003fc4270 */
[----:B------:R-:W2:Y:S01]  /*40670*/  LDL.LU R232, [R1+0x1c8] ;  /* 0x0001c80001e87983 */ /* 0x000ea20000300800 */
        /* <DEDUP_REMOVED lines=8> */
[----:B------:R-:W-:-:S04]  /*40700*/  IADD3 R12, P6, R6, UR11, RZ ;  /* 0x0000000b060c7c10 */ /* 0x000fc8000ffde0ff */
[----:B------:R-:W-:Y:S02]  /*40710*/  IADD3.X R13, R7, UR5, RZ, P6, !PT ;  /* 0x00000005070d7c10 */ /* 0x000fe4000b7fe4ff */
[----:B-1----:R-:W-:-:S04]  /*40720*/  IADD3 R4, P6, R6, UR11, RZ ;  /* 0x0000000b06047c10 */ /* 0x002fc8000ffde0ff */
[----:B------:R-:W-:Y:S02]  /*40730*/  IADD3.X R5, R7, UR5, RZ, P6, !PT ;  /* 0x0000000507057c10 */ /* 0x000fe4000b7fe4ff */
[----:B------:R-:W-:-:S04]  /*40740*/  ISETP.GT.AND P6, PT, R3, 0x20, PT ;  /* 0x000000200300780c */ /* 0x000fc80003fc4270 */
[----:B------:R-:W-:-:S13]  /*40750*/  ISETP.GT.AND P6, PT, R0, 0x108, P6 ;  /* 0x000001080000780c */ /* 0x000fda00037c4270 */
[----:B------:R1:W-:Y:S04]  /*40760*/  @P6 STG.E.U16 desc[UR52][R12.64+0x40], R8 ;  /* 0x000040080c006986 */ /* 0x0003e8000c101534 */
[----:B-1----:R-:W3:Y:S01]  /*40770*/  LDL.LU R8, [R1+0x20c] ;  /* 0x00020c0001087983 */ /* 0x002ee20000300800 */
[----:B------:R-:W-:Y:S01]  /*40780*/  ISETP.GT.AND P6, PT, R0, 0x108, P5 ;  /* 0x000001080000780c */ /* 0x000fe20002fc4270 */
[----:B---3--:R-:W-:-:S05]  /*40790*/  FMUL R8, R8, R2 ;  /* 0x0000000208087220 */ /* 0x008fca0000400000 */
[----:B------:R-:W-:-:S07]  /*407a0*/  F2FP.BF16.F32.PACK_AB R8, RZ, R8 ;  /* 0x00000008ff08723e */ /* 0x000fce00000010ff */
[----:B------:R1:W-:Y:S04]  /*407b0*/  @P6 STG.E.U16 desc[UR52][R4.64+0x42], R8 ;  /* 0x0000420804006986 */ /* 0x0003e8000c101534 */
[----:B-1----:R-:W3:Y:S01]  /*407c0*/  LDL.LU R4, [R1+0x210] ;  /* 0x0002100001047983 */ /* 0x002ee20000300800 */
[----:B------:R-:W-:-:S03]  /*407d0*/  ISETP.GT.AND P6, PT, R0, 0x100, P4 ;  /* 0x000001000000780c */ /* 0x000fc600027c4270 */
[----:B------:R-:W4:Y:S04]  /*407e0*/  LDL.LU R5, [R1+0x228] ;  /* 0x0002280001057983 */ /* 0x000f280000300800 */
[----:B------:R-:W2:Y:S01]  /*407f0*/  LDL.LU R8, [R1+0x1c0] ;  /* 0x0001c00001087983 */ /* 0x000ea20000300800 */
        /* <DEDUP_REMOVED lines=27> */
[----:B------:R-:W-:-:S05]  /*409b0*/  FMUL R232, R232, R2 ;  /* 0x00000002e8e87220 */ /* 0x000fca0000400000 */
[----:B------:R-:W-:Y:S01]  /*409c0*/  F2FP.BF16.F32.PACK_AB R232, RZ, R232 ;  /* 0x000000e8ffe8723e */ /* 0x000fe200000010ff */
[----:B---3--:R-:W-:-:S05]  /*409d0*/  FMUL R4, R4, R2 ;  /* 0x0000000204047220 */ /* 0x008fca0000400000 */
[----:B------:R-:W-:-:S05]  /*409e0*/  F2FP.BF16.F32.PACK_AB R4, RZ, R4 ;  /* 0x00000004ff04723e */ /* 0x000fca00000010ff */
[----:B------:R4:W-:Y:S01]  /*409f0*/  @P6 STG.E.U16 desc[UR52][R6.64+0x62], R4 ;  /* 0x0000620406006986 */ /* 0x0009e2000c101534 */
[----:B------:R-:W-:Y:S01]  /*40a00*/  ISETP.GT.AND P6, PT, R0, 0x108, P2 ;  /* 0x000001080000780c */ /* 0x000fe200017c4270 */
[----:B----4-:R-:W-:-:S05]  /*40a10*/  FMUL R4, R5, R2 ;  /* 0x0000000205047220 */ /* 0x010fca0000400000 */
        /* <DEDUP_REMOVED lines=13> */
[----:B------:R-:W2:Y:S03]  /*40af0*/  LDL.LU R16, [R1+0x1e8] ;  /* 0x0001e80001107983 */ /* 0x000ea60000300800 */
[----:B------:R-:W-:Y:S01]  /*40b00*/  F2FP.BF16.F32.PACK_AB R4, RZ, R4 ;  /* 0x00000004ff04723e */ /* 0x000fe200000010ff */
[----:B------:R-:W3:Y:S06]  /*40b10*/  LDL.LU R234, [R1+0x1f0] ;  /* 0x0001f00001ea7983 */ /* 0x000eec0000300800 */
[----:B------:R1:W-:Y:S01]  /*40b20*/  @P6 STG.E.U16 desc[UR52][R6.64+0x72], R4 ;  /* 0x0000720406006986 */ /* 0x0003e2000c101534 */
[----:B------:R-:W-:-:S03]  /*40b30*/  ISETP.GT.AND P6, PT, R0, 0x108, P1 ;  /* 0x000001080000780c */ /* 0x000fc60000fc4270 */
[----:B------:R-:W4:Y:S01]  /*40b40*/  LDL.LU R235, [R1+0x1f4] ;  /* 0x0001f40001eb7983 */ /* 0x000f220000300800 */
[----:B-1----:R-:W-:-:S03]  /*40b50*/  FMUL R4, R17, R2 ;  /* 0x0000000211047220 */ /* 0x002fc60000400000 */
[----:B------:R-:W3:Y:S02]  /*40b60*/  LDL.LU R17, [R1+0x1f8] ;  /* 0x0001f80001117983 */ /* 0x000ee40000300800 */
[----:B------:R-:W-:-:S05]  /*40b70*/  F2FP.BF16.F32.PACK_AB R4, RZ, R4 ;  /* 0x00000004ff04723e */ /* 0x000fca00000010ff */
[----:B------:R1:W-:Y:S01]  /*40b80*/  @P6 STG.E.U16 desc[UR52][R12.64+0x70], R4 ;  /* 0x000070040c006986 */ /* 0x0003e2000c101534 */
[----:B------:R-:W-:-:S04]  /*40b90*/  ISETP.GT.AND P6, PT, R3, 0x39, PT ;  /* 0x000000390300780c */ /* 0x000fc80003fc4270 */
[----:B------:R-:W-:Y:S01]  /*40ba0*/  ISETP.GT.AND P6, PT, R0, 0x108, P6 ;  /* 0x000001080000780c */ /* 0x000fe200037c4270 */
[----:B-1----:R-:W-:Y:S02]  /*40bb0*/  FMUL R4, R39, R2 ;  /* 0x0000000227047220 */ /* 0x002fe40000400000 */
[----:B------:R-:W3:Y:S03]  /*40bc0*/  LDL.LU R39, [R1+0x1fc] ;  /* 0x0001fc0001277983 */ /* 0x000ee60000300800 */
[----:B------:R-:W-:-:S07]  /*40bd0*/  F2FP.BF16.F32.PACK_AB R4, RZ, R4 ;  /* 0x00000004ff04723e */ /* 0x000fce00000010ff */
[----:B------:R1:W-:Y:S02]  /*40be0*/  @P6 STG.E.U16 desc[UR52][R12.64+0x72], R4 ;  /* 0x000072040c006986 */ /* 0x0003e4000c101534 */
[----:B-1----:R-:W-:-:S04]  /*40bf0*/  IADD3 R4, P6, R6, UR13, RZ ;  /* 0x0000000d06047c10 */ /* 0x002fc8000ffde0ff */
[----:B------:R-:W-:Y:S02]  /*40c00*/  IADD3.X R5, R7, UR12, RZ, P6, !PT ;  /* 0x0000000c07057c10 */ /* 0x000fe4000b7fe4ff */
[----:B------:R-:W-:-:S04]  /*40c10*/  ISETP.GT.AND P6, PT, R3, 0x20, PT ;  /* 0x000000200300780c */ /* 0x000fc80003fc4270 */
[----:B------:R-:W-:-:S13]  /*40c20*/  ISETP.GT.AND P6, PT, R0, 0x180, P6 ;  /* 0x000001800000780c */ /* 0x000fda00037c4270 */
[----:B------:R1:W-:Y:S01]  /*40c30*/  @P6 STG.E.U16 desc[UR52][R4.64+0x40], R8 ;  /* 0x0000400804006986 */ /* 0x0003e2000c101534 */
[----:B------:R-:W-:Y:S01]  /*40c40*/  ISETP.GT.AND P6, PT, R0, 0x180, P5 ;  /* 0x000001800000780c */ /* 0x000fe20002fc4270 */
[----:B-1----:R-:W-:-:S05]  /*40c50*/  FMUL R8, R9, R2 ;  /* 0x0000000209087220 */ /* 0x002fca0000400000 */
[----:B------:R-:W-:-:S07]  /*40c60*/  F2FP.BF16.F32.PACK_AB R8, RZ, R8 ;  /* 0x00000008ff08723e */ /* 0x000fce00000010ff */
[----:B------:R1:W-:Y:S02]  /*40c70*/  @P6 STG.E.U16 desc[UR52][R4.64+0x42], R8 ;  /* 0x0000420804006986 */ /* 0x0003e4000c101534 */
[----:B-1----:R-:W-:-:S04]  /*40c80*/  IADD3 R8, P6, R4, UR11, RZ ;  /* 0x0000000b04087c10 */ /* 0x002fc8000ffde0ff */
[----:B------:R-:W-:Y:S02]  /*40c90*/  IADD3.X R9, R5, UR5, RZ, P6, !PT ;  /* 0x0000000505097c10 */ /* 0x000fe4000b7fe4ff */
[----:B------:R-:W-:-:S04]  /*40ca0*/  ISETP.GT.AND P6, PT, R3, 0x20, PT ;  /* 0x000000200300780c */ /* 0x000fc80003fc4270 */
[----:B------:R-:W-:-:S13]  /*40cb0*/  ISETP.GT.AND P6, PT, R0, 0x188, P6 ;  /* 0x000001880000780c */ /* 0x000fda00037c4270 */
[----:B------:R1:W-:Y:S04]  /*40cc0*/  @P6 STG.E.U16 desc[UR52][R8.64+0x40], R232 ;  /* 0x000040e808006986 */ /* 0x0003e8000c101534 */
[----:B-1----:R-:W2:Y:S01]  /*40cd0*/  LDL.LU R232, [R1+0x1cc] ;  /* 0x0001cc0001e87983 */ /* 0x002ea20000300800 */
[----:B------:R-:W-:Y:S01]  /*40ce0*/  ISETP.GT.AND P5, PT, R0, 0x188, P5 ;  /* 0x000001880000780c */ /* 0x000fe20002fa4270 */
[----:B--2---:R-:W-:-:S05]  /*40cf0*/  FMUL R232, R232, R2 ;  /* 0x00000002e8e87220 */ /* 0x004fca0000400000 */
[----:B------:R-:W-:-:S04]  /*40d00*/  F2FP.BF16.F32.PACK_AB R232, RZ, R232 ;  /* 0x000000e8ffe8723e */ /* 0x000fc800000010ff */
[----:B------:R-:W-:Y:S02]  /*40d10*/  PRMT R233, R232, 0x7610, R233 ;  /* 0x00007610e8e97816 */ /* 0x000fe400000000e9 */
[----:B------:R-:W2:Y:S04]  /*40d20*/  LDL.LU R232, [R1+0x1d0] ;  /* 0x0001d00001e87983 */ /* 0x000ea80000300800 */
[----:B------:R1:W-:Y:S01]  /*40d30*/  @P5 STG.E.U16 desc[UR52][R22.64+0x42], R233 ;  /* 0x000042e916005986 */ /* 0x0003e2000c101534 */
[----:B------:R-:W-:-:S03]  /*40d40*/  ISETP.GT.AND P5, PT, R0, 0x180, P4 ;  /* 0x000001800000780c */ /* 0x000fc600027a4270 */
[----:B-1----:R-:W4:Y:S01]  /*40d50*/  LDL.LU R23, [R1+0x1d4] ;  /* 0x0001d40001177983 */ /* 0x002f220000300800 */
[----:B--2---:R-:W-:-:S05]  /*40d60*/  FMUL R232, R232, R2 ;  /* 0x00000002e8e87220 */ /* 0x004fca0000400000 */
[----:B------:R-:W-:Y:S02]  /*40d70*/  F2FP.BF16.F32.PACK_AB R22, RZ, R232 ;  /* 0x000000e8ff16723e */ /* 0x000fe400000010ff */
[----:B------:R-:W2:Y:S04]  /*40d80*/  LDL.LU R232, [R1+0x1dc] ;  /* 0x0001dc0001e87983 */ /* 0x000ea80000300800 */
[----:B------:R1:W-:Y:S04]  /*40d90*/  @P5 STG.E.U16 desc[UR52][R4.64+0x50], R22 ;  /* 0x0000501604005986 */ /* 0x0003e8000c101534 */
[----:B-1----:R-:W3:Y:S01]  /*40da0*/  LDL.LU R22, [R1+0x1d8] ;  /* 0x0001d80001167983 */ /* 0x002ee20000300800 */
[----:B----4-:R-:W-:Y:S01]  /*40db0*/  FMUL R23, R23, R2 ;  /* 0x0000000217177220 */ /* 0x010fe20000400000 */
[----:B------:R-:W-:-:S02]  /*40dc0*/  ISETP.GT.AND P5, PT, R0, 0x180, P3 ;  /* 0x000001800000780c */ /* 0x000fc40001fa4270 */
[----:B------:R-:W-:Y:S02]  /*40dd0*/  ISETP.GT.AND P4, PT, R0, 0x188, P4 ;  /* 0x000001880000780c */ /* 0x000fe40002784270 */
[----:B------:R-:W-:-:S04]  /*40de0*/  F2FP.BF16.F32.PACK_AB R23, RZ, R23 ;  /* 0x00000017ff17723e */ /* 0x000fc800000010ff */
[----:B------:R-:W-:Y:S02]  /*40df0*/  PRMT R233, R23, 0x7610, R233 ;  /* 0x0000761017e97816 */ /* 0x000fe400000000e9 */
[----:B------:R-:W4:Y:S04]  /*40e00*/  LDL.LU R23, [R1+0x1e0] ;  /* 0x0001e00001177983 */ /* 0x000f280000300800 */
[----:B------:R1:W-:Y:S04]  /*40e10*/  @P5 STG.E.U16 desc[UR52][R4.64+0x52], R233 ;  /* 0x000052e904005986 */ /* 0x0003e8000c101534 */
[----:B-1----:R-:W4:Y:S01]  /*40e20*/  LDL.LU R233, [R1+0x1ec] ;  /* 0x0001ec0001e97983 */ /* 0x002f220000300800 */
[----:B---3--:R-:W-:-:S05]  /*40e30*/  FMUL R22, R22, R2 ;  /* 0x0000000216167220 */ /* 0x008fca0000400000 */
[----:B------:R-:W-:-:S05]  /*40e40*/  F2FP.BF16.F32.PACK_AB R22, RZ, R22 ;  /* 0x00000016ff16723e */ /* 0x000fca00000010ff */
[----:B------:R1:W-:Y:S04]  /*40e50*/  @P4 STG.E.U16 desc[UR52][R8.64+0x50], R22 ;  /* 0x0000501608004986 */ /* 0x0003e8000c101534 */
[----:B-1----:R-:W3:Y:S01]  /*40e60*/  LDL.LU R22, [R1+0x1e4] ;  /* 0x0001e40001167983 */ /* 0x002ee20000300800 */
[C---:B------:R-:W-:Y:S02]  /*40e70*/  ISETP.GT.AND P3, PT, R0.reuse, 0x188, P3 ;  /* 0x000001880000780c */ /* 0x040fe40001f64270 */
[----:B------:R-:W-:Y:S01]  /*40e80*/  ISETP.GT.AND P4, PT, R0, 0x180, P2 ;  /* 0x000001800000780c */ /* 0x000fe20001784270 */
[-C--:B--2---:R-:W-:Y:S01]  /*40e90*/  FMUL R232, R232, R2.reuse ;  /* 0x00000002e8e87220 */ /* 0x084fe20000400000 */
[----:B----4-:R-:W-:Y:S01]  /*40ea0*/  FMUL R23, R23, R2 ;  /* 0x0000000217177220 */ /* 0x010fe20000400000 */
[----:B------:R-:W-:-:S03]  /*40eb0*/  ISETP.GT.AND P5, PT, R0, 0x180, P0 ;  /* 0x000001800000780c */ /* 0x000fc600007a4270 */
[----:B------:R-:W-:Y:S02]  /*40ec0*/  F2FP.BF16.F32.PACK_AB R232, RZ, R232 ;  /* 0x000000e8ffe8723e */ /* 0x000fe400000010ff */
[----:B------:R-:W-:Y:S01]  /*40ed0*/  F2FP.BF16.F32.PACK_AB R23, RZ, R23 ;  /* 0x00000017ff17723e */ /* 0x000fe200000010ff */
[-C--:B------:R-:W-:Y:S01]  /*40ee0*/  FMUL R16, R16, R2.reuse ;  /* 0x0000000210107220 */ /* 0x080fe20000400000 */
[----:B------:R-:W-:Y:S01]  /*40ef0*/  ISETP.GT.AND P6, PT, R3, 0x39, PT ;  /* 0x000000390300780c */ /* 0x000fe20003fc4270 */
[-C--:B------:R-:W-:Y:S01]  /*40f00*/  FMUL R237, R233, R2.reuse ;  /* 0x00000002e9ed7220 */ /* 0x080fe20000400000 */
[----:B------:R1:W-:Y:S01]  /*40f10*/  @P3 STG.E.U16 desc[UR52][R8.64+0x52], R232 ;  /* 0x000052e808003986 */ /* 0x0003e2000c101534 */
[C---:B------:R-:W-:Y:S01]  /*40f20*/  ISETP.GT.AND P2, PT, R0.reuse, 0x188, P2 ;  /* 0x000001880000780c */ /* 0x040fe20001744270 */
[----:B------:R-:W-:Y:S01]  /*40f30*/  FMUL R236, R235, R2 ;  /* 0x00000002ebec7220 */ /* 0x000fe20000400000 */
[C---:B------:R-:W-:Y:S01]  /*40f40*/  ISETP.GT.AND P0, PT, R0.reuse, 0x188, P0 ;  /* 0x000001880000780c */ /* 0x040fe20000704270 */
[----:B------:R2:W-:Y:S01]  /*40f50*/  @P4 STG.E.U16 desc[UR52][R4.64+0x60], R23 ;  /* 0x0000601704004986 */ /* 0x0005e2000c101534 */
[----:B------:R-:W-:-:S02]  /*40f60*/  ISETP.GT.AND P3, PT, R0, 0x180, P1 ;  /* 0x000001800000780c */ /* 0x000fc40000f64270 */
[----:B------:R-:W-:Y:S01]  /*40f70*/  ISETP.GT.AND P4, PT, R0, 0x180, P6 ;  /* 0x000001800000780c */ /* 0x000fe20003784270 */
[-C--:B------:R-:W-:Y:S01]  /*40f80*/  FMUL R233, R234, R2.reuse ;  /* 0x00000002eae97220 */ /* 0x080fe20000400000 */
[----:B------:R-:W-:Y:S01]  /*40f90*/  ISETP.GT.AND P1, PT, R0, 0x188, P1 ;  /* 0x000001880000780c */ /* 0x000fe20000f24270 */
[----:B------:R-:W-:Y:S01]  /*40fa0*/  FMUL R235, R17, R2 ;  /* 0x0000000211eb7220 */ /* 0x000fe20000400000 */
[----:B-1----:R-:W-:Y:S02]  /*40fb0*/  F2FP.BF16.F32.PACK_AB R232, RZ, R236 ;  /* 0x000000ecffe8723e */ /* 0x002fe400000010ff */
[----:B--2---:R-:W-:Y:S01]  /*40fc0*/  F2FP.BF16.F32.PACK_AB R23, RZ, R16 ;  /* 0x00000010ff17723e */ /* 0x004fe200000010ff */
[----:B------:R-:W-:Y:S01]  /*40fd0*/  FMUL R234, R39, R2 ;  /* 0x0000000227ea7220 */ /* 0x000fe20000400000 */
[----:B------:R-:W-:Y:S01]  /*40fe0*/  F2FP.BF16.F32.PACK_AB R233, RZ, R233 ;  /* 0x000000e9ffe9723e */ /* 0x000fe200000010ff */
[----:B------:R-:W2:Y:S01]  /*40ff0*/  LDL.LU R16, [R1+0x1b4] ;  /* 0x0001b40001107983 */ /* 0x000ea20000300800 */
[----:B------:R-:W-:-:S03]  /*41000*/  PRMT R236, R23, 0x7610, R236 ;  /* 0x0000761017ec7816 */ /* 0x000fc600000000ec */
[----:B------:R-:W4:Y:S04]  /*41010*/  LDL.LU R17, [R1+0x1b8] ;  /* 0x0001b80001117983 */ /* 0x000f280000300800 */
[----:B------:R-:W4:Y:S01]  /*41020*/  LDL.LU R39, [R1+0x1bc] ;  /* 0x0001bc0001277983 */ /* 0x000f220000300800 */
[----:B---3--:R-:W-:-:S05]  /*41030*/  FMUL R22, R22, R2 ;  /* 0x0000000216167220 */ /* 0x008fca0000400000 */
[----:B------:R-:W-:-:S05]  /*41040*/  F2FP.BF16.F32.PACK_AB R22, RZ, R22 ;  /* 0x00000016ff16723e */ /* 0x000fca00000010ff */
[----:B------:R1:W-:Y:S02]  /*41050*/  @P5 STG.E.U16 desc[UR52][R4.64+0x62], R22 ;  /* 0x0000621604005986 */ /* 0x0003e4000c101534 */
[----:B-1----:R-:W-:-:S04]  /*41060*/  F2FP.BF16.F32.PACK_AB R22, RZ, R237 ;  /* 0x000000edff16723e */ /* 0x002fc800000010ff */
[----:B------:R-:W-:Y:S02]  /*41070*/  PRMT R23, R22, 0x7610, R23 ;  /* 0x0000761016177816 */ /* 0x000fe40000000017 */
[----:B------:R-:W-:Y:S01]  /*41080*/  F2FP.BF16.F32.PACK_AB R22, RZ, R235 ;  /* 0x000000ebff16723e */ /* 0x000fe200000010ff */
[----:B------:R-:W-:Y:S04]  /*41090*/  @P2 STG.E.U16 desc[UR52][R8.64+0x60], R236 ;  /* 0x000060ec08002986 */ /* 0x000fe8000c101534 */
[----:B------:R1:W-:Y:S04]  /*410a0*/  @P0 STG.E.U16 desc[UR52][R8.64+0x62], R23 ;  /* 0x0000621708000986 */ /* 0x0003e8000c101534 */
[----:B------:R3:W-:Y:S04]  /*410b0*/  @P3 STG.E.U16 desc[UR52][R4.64+0x70], R233 ;  /* 0x000070e904003986 */ /* 0x0007e8000c101534 */
[----:B------:R0:W-:Y:S04]  /*410c0*/  @P4 STG.E.U16 desc[UR52][R4.64+0x72], R232 ;  /* 0x000072e804004986 */ /* 0x0001e8000c101534 */
[----:B-1----:R-:W2:Y:S01]  /*410d0*/  LDL.LU R23, [R1+0x184] ;  /* 0x0001840001177983 */ /* 0x002ea20000300800 */
[----:B---3--:R-:W-:-:S03]  /*410e0*/  F2FP.BF16.F32.PACK_AB R233, RZ, R234 ;  /* 0x000000eaffe9723e */ /* 0x008fc600000010ff */
[----:B------:R1:W-:Y:S04]  /*410f0*/  @P1 STG.E.U16 desc[UR52][R8.64+0x70], R22 ;  /* 0x0000701608001986 */ /* 0x0003e8000c101534 */
[----:B0-----:R-:W3:Y:S04]  /*41100*/  LDL.LU R232, [R1+0x180] ;  /* 0x0001800001e87983 */ /* 0x001ee80000300800 */
[----:B------:R-:W4:Y:S04]  /*41110*/  LDL.LU R234, [R1+0x18c] ;  /* 0x00018c0001ea7983 */ /* 0x000f280000300800 */
[----:B-1----:R-:W4:Y:S01]  /*41120*/  LDL.LU R22, [R1+0x188] ;  /* 0x0001880001167983 */ /* 0x002f220000300800 */
[----:B------:R-:W-:-:S02]  /*41130*/  ISETP.GT.AND P2, PT, R3, 0x39, PT ;  /* 0x000000390300780c */ /* 0x000fc40003f44270 */
[C---:B------:R-:W-:Y:S02]  /*41140*/  ISETP.GT.AND P6, PT, R3.reuse, 0x40, PT ;  /* 0x000000400300780c */ /* 0x040fe40003fc4270 */
[----:B------:R-:W-:Y:S02]  /*41150*/  ISETP.GT.AND P5, PT, R3, 0x41, PT ;  /* 0x000000410300780c */ /* 0x000fe40003fa4270 */
[C---:B------:R-:W-:Y:S02]  /*41160*/  ISETP.GT.AND P0, PT, R0.reuse, 0x188, P2 ;  /* 0x000001880000780c */ /* 0x040fe40001704270 */
[C---:B------:R-:W-:Y:S02]  /*41170*/  ISETP.GT.AND P2, PT, R0.reuse, RZ, P6 ;  /* 0x000000ff0000720c */ /* 0x040fe40003744270 */
[C---:B------:R-:W-:Y:S02]  /*41180*/  ISETP.GT.AND P3, PT, R0.reuse, RZ, P5 ;  /* 0x000000ff0000720c */ /* 0x040fe40002f64270 */
[----:B------:R-:W-:-:S02]  /*41190*/  ISETP.GT.AND P4, PT, R0, 0x8, P6 ;  /* 0x000000080000780c */ /* 0x000fc40003784270 */
[----:B------:R-:W-:Y:S02]  /*411a0*/  PRMT R235, R233, 0x7610, R235 ;  /* 0x00007610e9eb7816 */ /* 0x000fe400000000eb */
[----:B------:R-:W-:-:S03]  /*411b0*/  ISETP.GT.AND P1, PT, R0, 0x8, P5 ;  /* 0x000000080000780c */ /* 0x000fc60002f24270 */
[----:B------:R0:W-:Y:S04]  /*411c0*/  @P0 STG.E.U16 desc[UR52][R8.64+0x72], R235 ;  /* 0x000072eb08000986 */ /* 0x0001e8000c101534 */
[----:B0-----:R-:W4:Y:S01]  /*411d0*/  LDL.LU R235, [R1+0x1b0] ;  /* 0x0001b00001eb7983 */ /* 0x001f220000300800 */
[-C--:B--2---:R-:W-:Y:S01]  /*411e0*/  FMUL R23, R23, R2.reuse ;  /* 0x0000000217177220 */ /* 0x084fe20000400000 */
[----:B---3--:R-:W-:-:S04]  /*411f0*/  FMUL R232, R232, R2 ;  /* 0x00000002e8e87220 */ /* 0x008fc80000400000 */
[----:B------:R-:W-:Y:S02]  /*41200*/  F2FP.BF16.F32.PACK_AB R23, RZ, R23 ;  /* 0x00000017ff17723e */ /* 0x000fe400000010ff */
[----:B------:R-:W-:Y:S01]  /*41210*/  F2FP.BF16.F32.PACK_AB R232, RZ, R232 ;  /* 0x000000e8ffe8723e */ /* 0x000fe200000010ff */
[-C--:B----4-:R-:W-:Y:S01]  /*41220*/  FMUL R22, R22, R2.reuse ;  /* 0x0000000216167220 */ /* 0x090fe20000400000 */
[----:B------:R-:W-:Y:S02]  /*41230*/  FMUL R234, R234, R2 ;  /* 0x00000002eaea7220 */ /* 0x000fe40000400000 */
[----:B------:R-:W-:Y:S02]  /*41240*/  PRMT R233, R232, 0x7610, R233 ;  /* 0x00007610e8e97816 */ /* 0x000fe400000000e9 */
[----:B------:R-:W-:Y:S02]  /*41250*/  F2FP.BF16.F32.PACK_AB R22, RZ, R22 ;  /* 0x00000016ff16723e */ /* 0x000fe400000010ff */
[----:B------:R-:W-:-:S02]  /*41260*/  PRMT R232, R23, 0x7610, R232 ;  /* 0x0000761017e87816 */ /* 0x000fc400000000e8 */
[----:B------:R-:W-:Y:S02]  /*41270*/  PRMT R23, R22, 0x7610, R23 ;  /* 0x0000761016177816 */ /* 0x000fe40000000017 */
[----:B------:R-:W-:Y:S01]  /*41280*/  F2FP.BF16.F32.PACK_AB R22, RZ, R234 ;  /* 0x000000eaff16723e */ /* 0x000fe200000010ff */
[----:B------:R-:W-:Y:S04]  /*41290*/  @P2 STG.E.U16 desc[UR52][R18.64+0x80], R233 ;  /* 0x000080e912002986 */ /* 0x000fe8000c101534 */
[----:B------:R0:W-:Y:S04]  /*412a0*/  @P3 STG.E.U16 desc[UR52][R18.64+0x82], R232 ;  /* 0x000082e812003986 */ /* 0x0001e8000c101534 */
[----:B------:R-:W2:Y:S04]  /*412b0*/  LDL.LU R234, [R1+0x1ac] ;  /* 0x0001ac0001ea7983 */ /* 0x000ea80000300800 */
[----:B------:R1:W-:Y:S01]  /*412c0*/  @P4 STG.E.U16 desc[UR52][R20.64+0x80], R23 ;  /* 0x0000801714004986 */ /* 0x0003e2000c101534 */
[----:B0-----:R-:W-:-:S03]  /*412d0*/  PRMT R232, R22, 0x7610, R232 ;  /* 0x0000761016e87816 */ /* 0x001fc600000000e8 */
[----:B-1----:R-:W3:Y:S04]  /*412e0*/  LDL.LU R23, [R1+0x194] ;  /* 0x0001940001177983 */ /* 0x002ee80000300800 */
[----:B------:R-:W4:Y:S04]  /*412f0*/  LDL.LU R22, [R1+0x190] ;  /* 0x0001900001167983 */ /* 0x000f280000300800 */
[----:B------:R0:W-:Y:S04]  /*41300*/  @P1 STG.E.U16 desc[UR52][R20.64+0x82], R232 ;  /* 0x000082e814001986 */ /* 0x0001e8000c101534 */
[----:B0-----:R-:W2:Y:S01]  /*41310*/  LDL.LU R232, [R1+0x198] ;  /* 0x0001980001e87983 */ /* 0x001ea20000300800 */
[----:B------:R-:W-:-:S02]  /*41320*/  ISETP.GT.AND P4, PT, R3, 0x48, PT ;  /* 0x000000480300780c */ /* 0x000fc40003f84270 */
[----:B------:R-:W-:Y:S02]  /*41330*/  ISETP.GT.AND P3, PT, R3, 0x49, PT ;  /* 0x000000490300780c */ /* 0x000fe40003f64270 */
[C---:B------:R-:W-:Y:S02]  /*41340*/  ISETP.GT.AND P0, PT, R0.reuse, RZ, P4 ;  /* 0x000000ff0000720c */ /* 0x040fe40002704270 */
[C---:B------:R-:W-:Y:S02]  /*41350*/  ISETP.GT.AND P2, PT, R0.reuse, RZ, P3 ;  /* 0x000000ff0000720c */ /* 0x040fe40001f44270 */
[----:B------:R-:W-:Y:S01]  /*41360*/  ISETP.GT.AND P1, PT, R0, 0x8, P4 ;  /* 0x000000080000780c */ /* 0x000fe20002724270 */
[-C--:B---3--:R-:W-:Y:S01]  /*41370*/  FMUL R23, R23, R2.reuse ;  /* 0x0000000217177220 */ /* 0x088fe20000400000 */
[----:B----4-:R-:W-:-:S04]  /*41380*/  FMUL R22, R22, R2 ;  /* 0x0000000216167220 */ /* 0x010fc80000400000 */
[----:B------:R-:W-:Y:S02]  /*41390*/  F2FP.BF16.F32.PACK_AB R23, RZ, R23 ;  /* 0x00000017ff17723e */ /* 0x000fe400000010ff */
[----:B------:R-:W-:-:S04]  /*413a0*/  F2FP.BF16.F32.PACK_AB R22, RZ, R22 ;  /* 0x00000016ff16723e */ /* 0x000fc800000010ff */
[----:B------:R-:W-:Y:S01]  /*413b0*/  PRMT R233, R22, 0x7610, R233 ;  /* 0x0000761016e97816 */ /* 0x000fe200000000e9 */
[----:B--2---:R-:W-:-:S04]  /*413c0*/  FMUL R232, R232, R2 ;  /* 0x00000002e8e87220 */ /* 0x004fc80000400000 */
[----:B------:R-:W-:Y:S01]  /*413d0*/  @P0 STG.E.U16 desc[UR52][R18.64+0x90], R233 ;  /* 0x000090e912000986 */ /* 0x000fe2000c101534 */
[----:B------:R-:W-:-:S03]  /*413e0*/  F2FP.BF16.F32.PACK_AB R22, RZ, R232 ;  /* 0x000000e8ff16723e */ /* 0x000fc600000010ff */
[----:B------:R0:W-:Y:S04]  /*413f0*/  @P2 STG.E.U16 desc[UR52][R18.64+0x92], R23 ;  /* 0x0000921712002986 */ /* 0x0001e8000c101534 */
[----:B------:R1:W-:Y:S04]  /*41400*/  @P1 STG.E.U16 desc[UR52][R20.64+0x90], R22 ;  /* 0x0000901614001986 */ /* 0x0003e8000c101534 */
[----:B0-----:R-:W2:Y:S04]  /*41410*/  LDL.LU R23, [R1+0x19c] ;  /* 0x00019c0001177983 */ /* 0x001ea80000300800 */
[----:B-1----:R-:W3:Y:S01]  /*41420*/  LDL.LU R22, [R1+0x1a0] ;  /* 0x0001a00001167983 */ /* 0x002ee20000300800 */
[-C--:B--2---:R-:W-:Y:S01]  /*41430*/  FMUL R23, R23, R2.reuse ;  /* 0x0000000217177220 */ /* 0x084fe20000400000 */
[----:B---3--:R-:W-:-:S04]  /*41440*/  FMUL R22, R22, R2 ;  /* 0x0000000216167220 */ /* 0x008fc80000400000 */
[----:B------:R-:W-:Y:S02]  /*41450*/  F2FP.BF16.F32.PACK_AB R23, RZ, R23 ;  /* 0x00000017ff17723e */ /* 0x000fe400000010ff */
[----:B------:R-:W-:Y:S02]  /*41460*/  F2FP.BF16.F32.PACK_AB R22, RZ, R22 ;  /* 0x00000016ff16723e */ /* 0x000fe400000010ff */
[----:B------:R-:W-:Y:S02]  /*41470*/  PRMT R232, R23, 0x7610, R232 ;  /* 0x0000761017e87816 */ /* 0x000fe400000000e8 */
[----:B------:R-:W-:Y:S02]  /*41480*/  PRMT R23, R22, 0x7610, R23 ;  /* 0x0000761016177816 */ /* 0x000fe40000000017 */
[----:B------:R-:W2:Y:S01]  /*41490*/  LDL.LU R22, [R1+0x1a4] ;  /* 0x0001a40001167983 */ /* 0x000ea20000300800 */
[----:B------:R-:W-:Y:S02]  /*414a0*/  ISETP.GT.AND P2, PT, R3, 0x50, PT ;  /* 0x000000500300780c */ /* 0x000fe40003f44270 */
[----:B------:R-:W-:-:S02]  /*414b0*/  ISETP.GT.AND P0, PT, R0, 0x8, P3 ;  /* 0x000000080000780c */ /* 0x000fc40001f04270 */
[----:B------:R-:W-:-:S11]  /*414c0*/  ISETP.GT.AND P1, PT, R0, RZ, P2 ;  /* 0x000000ff0000720c */ /* 0x000fd60001724270 */
[----:B------:R-:W-:Y:S04]  /*414d0*/  @P0 STG.E.U16 desc[UR52][R20.64+0x92], R232 ;  /* 0x000092e814000986 */ /* 0x000fe8000c101534 */
[----:B------:R0:W-:Y:S01]  /*414e0*/  @P1 STG.E.U16 desc[UR52][R18.64+0xa0], R23 ;  /* 0x0000a01712001986 */ /* 0x0001e2000c101534 */
[----:B--2---:R-:W-:-:S05]  /*414f0*/  FMUL R22, R22, R2 ;  /* 0x0000000216167220 */ /* 0x004fca0000400000 */
[----:B------:R-:W-:-:S04]  /*41500*/  F2FP.BF16.F32.PACK_AB R22, RZ, R22 ;  /* 0x00000016ff16723e */ /* 0x000fc800000010ff */
[----:B0-----:R-:W-:Y:S02]  /*41510*/  PRMT R23, R22, 0x7610, R23 ;  /* 0x0000761016177816 */ /* 0x001fe40000000017 */
[----:B------:R-:W2:Y:S01]  /*41520*/  LDL.LU R22, [R1+0x1a8] ;  /* 0x0001a80001167983 */ /* 0x000ea20000300800 */
[----:B------:R-:W-:-:S04]  /*41530*/  ISETP.GT.AND P0, PT, R3, 0x51, PT ;  /* 0x000000510300780c */ /* 0x000fc80003f04270 */
[----:B------:R-:W-:-:S13]  /*41540*/  ISETP.GT.AND P1, PT, R0, RZ, P0 ;  /* 0x000000ff0000720c */ /* 0x000fda0000724270 */
[----:B------:R0:W-:Y:S01]  /*41550*/  @P1 STG.E.U16 desc[UR52][R18.64+0xa2], R23 ;  /* 0x0000a21712001986 */ /* 0x0001e2000c101534 */
[----:B------:R-:W-:Y:S01]  /*41560*/  ISETP.GT.AND P1, PT, R0, 0x8, P2 ;  /* 0x000000080000780c */ /* 0x000fe20001724270 */
[----:B--2---:R-:W-:-:S05]  /*41570*/  FMUL R22, R22, R2 ;  /* 0x0000000216167220 */ /* 0x004fca0000400000 */
[----:B------:R-:W-:-:S04]  /*41580*/  F2FP.BF16.F32.PACK_AB R22, RZ, R22 ;  /* 0x00000016ff16723e */ /* 0x000fc800000010ff */
[----:B0-----:R-:W-:Y:S01]  /*41590*/  PRMT R23, R22, 0x7610, R23 ;  /* 0x0000761016177816 */ /* 0x001fe20000000017 */
[----:B------:R-:W-:-:S04]  /*415a0*/  FMUL R22, R234, R2 ;  /* 0x00000002ea167220 */ /* 0x000fc80000400000 */
[----:B------:R0:W-:Y:S01]  /*415b0*/  @P1 STG.E.U16 desc[UR52][R20.64+0xa0], R23 ;  /* 0x0000a01714001986 */ /* 0x0001e2000c101534 */
[----:B------:R-:W-:Y:S02]  /*415c0*/  ISETP.GT.AND P1, PT, R0, 0x8, P0 ;  /* 0x000000080000780c */ /* 0x000fe40000724270 */
[----:B------:R-:W-:-:S04]  /*415d0*/  F2FP.BF16.F32.PACK_AB R22, RZ, R22 ;  /* 0x00000016ff16723e */ /* 0x000fc800000010ff */
[----:B------:R-:W-:-:S07]  /*415e0*/  PRMT R232, R22, 0x7610, R232 ;  /* 0x0000761016e87816 */ /* 0x000fce00000000e8 */
[----:B------:R1:W-:Y:S01]  /*415f0*/  @P1 STG.E.U16 desc[UR52][R20.64+0xa2], R232 ;  /* 0x0000a2e814001986 */ /* 0x0003e2000c101534 */
[----:B------:R-:W-:Y:S01]  /*41600*/  ISETP.GT.AND P1, PT, R3, 0x58, PT ;  /* 0x000000580300780c */ /* 0x000fe20003f24270 */
[----:B0-----:R-:W-:-:S03]  /*41610*/  FMUL R23, R235, R2 ;  /* 0x00000002eb177220 */ /* 0x001fc60000400000 */
[----:B------:R-:W-:Y:S02]  /*41620*/  ISETP.GT.AND P6, PT, R0, RZ, P1 ;  /* 0x000000ff0000720c */ /* 0x000fe40000fc4270 */
[----:B------:R-:W-:Y:S01]  /*41630*/  F2FP.BF16.F32.PACK_AB R22, RZ, R23 ;  /* 0x00000017ff16723e */ /* 0x000fe200000010ff */
[----:B-1----:R-:W2:Y:S04]  /*41640*/  LDL.LU R232, [R1+0x168] ;  /* 0x0001680001e87983 */ /* 0x002ea80000300800 */
[----:B------:R-:W3:Y:S06]  /*41650*/  LDL.LU R234, [R1+0x16c] ;  /* 0x00016c0001ea7983 */ /* 0x000eec0000300800 */
[----:B------:R0:W-:Y:S01]  /*41660*/  @P6 STG.E.U16 desc[UR52][R18.64+0xb0], R22 ;  /* 0x0000b01612006986 */ /* 0x0001e2000c101534 */
[----:B------:R-:W-:-:S03]  /*41670*/  ISETP.GT.AND P6, PT, R3, 0x59, PT ;  /* 0x000000590300780c */ /* 0x000fc60003fc4270 */
[----:B------:R-:W4:Y:S01]  /*41680*/  LDL.LU R235, [R1+0x170] ;  /* 0x0001700001eb7983 */ /* 0x000f220000300800 */
[----:B------:R-:W-:Y:S01]  /*41690*/  ISETP.GT.AND P6, PT, R0, RZ, P6 ;  /* 0x000000ff0000720c */ /* 0x000fe200037c4270 */
[----:B0-----:R-:W-:Y:S02]  /*416a0*/  FMUL R22, R16, R2 ;  /* 0x0000000210167220 */ /* 0x001fe40000400000 */
[----:B------:R-:W4:Y:S03]  /*416b0*/  LDL.LU R16, [R1+0x174] ;  /* 0x0001740001107983 */ /* 0x000f260000300800 */
[----:B------:R-:W-:-:S07]  /*416c0*/  F2FP.BF16.F32.PACK_AB R22, RZ, R22 ;  /* 0x00000016ff16723e */ /* 0x000fce00000010ff */
[----:B------:R0:W-:Y:S01]  /*416d0*/  @P6 STG.E.U16 desc[UR52][R18.64+0xb2], R22 ;  /* 0x0000b21612006986 */ /* 0x0001e2000c101534 */
[----:B------:R-:W-:Y:S01]  /*416e0*/  ISETP.GT.AND P6, PT, R0, 0x8, P1 ;  /* 0x000000080000780c */ /* 0x000fe20000fc4270 */
[----:B0-----:R-:W-:Y:S02]  /*416f0*/  FMUL R22, R17, R2 ;  /* 0x0000000211167220 */ /* 0x001fe40000400000 */
[----:B------:R-:W4:Y:S03]  /*41700*/  LDL.LU R17, [R1+0x178] ;  /* 0x0001780001117983 */ /* 0x000f260000300800 */
[----:B------:R-:W-:-:S07]  /*41710*/  F2FP.BF16.F32.PACK_AB R22, RZ, R22 ;  /* 0x00000016ff16723e */ /* 0x000fce00000010ff */
[----:B------:R0:W-:Y:S01]  /*41720*/  @P6 STG.E.U16 desc[UR52][R20.64+0xb0], R22 ;  /* 0x0000b01614006986 */ /* 0x0001e2000c101534 */
[----:B------:R-:W-:-:S04]  /*41730*/  ISETP.GT.AND P6, PT, R3, 0x59, PT ;  /* 0x000000590300780c */ /* 0x000fc80003fc4270 */
[----:B------:R-:W-:Y:S01]  /*41740*/  ISETP.GT.AND P6, PT, R0, 0x8, P6 ;  /* 0x000000080000780c */ /* 0x000fe200037c4270 */
[----:B0-----:R-:W-:Y:S02]  /*41750*/  FMUL R22, R39, R2 ;  /* 0x0000000227167220 */ /* 0x001fe40000400000 */
[----:B------:R-:W4:Y:S03]  /*41760*/  LDL.LU R39, [R1+0x17c] ;  /* 0x00017c0001277983 */ /* 0x000f260000300800 */
[----:B------:R-:W-:-:S07]  /*41770*/  F2FP.BF16.F32.PACK_AB R22, RZ, R22 ;  /* 0x00000016ff16723e */ /* 0x000fce00000010ff */
[----:B------:R0:W-:Y:S04]  /*41780*/  @P6 STG.E.U16 desc[UR52][R20.64+0xb2], R22 ;  /* 0x0000b21614006986 */ /* 0x0001e8000c101534 */
[----:B0-----:R-:W2:Y:S01]  /*41790*/  LDL.LU R22, [R1+0x140] ;  /* 0x0001400001167983 */ /* 0x001ea20000300800 */
[----:B------:R-:W-:-:S04]  /*417a0*/  ISETP.GT.AND P6, PT, R3, 0x40, PT ;  /* 0x000000400300780c */ /* 0x000fc80003fc4270 */
[----:B------:R-:W-:Y:S01]  /*417b0*/  ISETP.GT.AND P6, PT, R0, 0x80, P6 ;  /* 0x000000800000780c */ /* 0x000fe200037c4270 */
[----:B--2---:R-:W-:-:S05]  /*417c0*/  FMUL R22, R22, R2 ;  /* 0x0000000216167220 */ /* 0x004fca0000400000 */
[----:B------:R-:W-:-:S07]  /*417d0*/  F2FP.BF16.F32.PACK_AB R22, RZ, R22 ;  /* 0x00000016ff16723e */ /* 0x000fce00000010ff */
[----:B------:R0:W-:Y:S04]  /*417e0*/  @P6 STG.E.U16 desc[UR52][R10.64+0x80], R22 ;  /* 0x000080160a006986 */ /* 0x0001e8000c101534 */
[----:B0-----:R-:W2:Y:S01]  /*417f0*/  LDL.LU R22, [R1+0x144] ;  /* 0x0001440001167983 */ /* 0x001ea20000300800 */
[----:B------:R-:W-:Y:S01]  /*41800*/  ISETP.GT.AND P6, PT, R0, 0x80, P5 ;  /* 0x000000800000780c */ /* 0x000fe20002fc4270 */
[----:B--2---:R-:W-:-:S05]  /*41810*/  FMUL R22, R22, R2 ;  /* 0x0000000216167220 */ /* 0x004fca0000400000 */
        /* <DEDUP_REMOVED lines=42> */
[----:B------:R0:W-:Y:S01]  /*41ac0*/  @P6 STG.E.U16 desc[UR52][R10.64+0xa2], R22 ;  /* 0x0000a2160a006986 */ /* 0x0001e2000c101534 */
[----:B------:R-:W-:Y:S01]  /*41ad0*/  ISETP.GT.AND P6, PT, R0, 0x88, P2 ;  /* 0x000000880000780c */ /* 0x000fe200017c4270 */
[----:B0-----:R-:W-:Y:S02]  /*41ae0*/  FMUL R22, R232, R2 ;  /* 0x00000002e8167220 */ /* 0x001fe40000400000 */
[----:B------:R-:W2:Y:S03]  /*41af0*/  LDL.LU R232, [R1+0x128] ;  /* 0x0001280001e87983 */ /* 0x000ea60000300800 */
[----:B------:R-:W-:-:S07]  /*41b00*/  F2FP.BF16.F32.PACK_AB R22, RZ, R22 ;  /* 0x00000016ff16723e */ /* 0x000fce00000010ff */
[----:B------:R3:W-:Y:S01]  /*41b10*/  @P6 STG.E.U16 desc[UR52][R14.64+0xa0], R22 ;  /* 0x0000a0160e006986 */ /* 0x0007e2000c101534 */
[----:B------:R-:W-:Y:S01]  /*41b20*/  ISETP.GT.AND P6, PT, R0, 0x88, P0 ;  /* 0x000000880000780c */ /* 0x000fe200007c4270 */
[----:B---3--:R-:W-:Y:S02]  /*41b30*/  FMUL R22, R234, R2 ;  /* 0x00000002ea167220 */ /* 0x008fe40000400000 */
[----:B------:R-:W3:Y:S03]  /*41b40*/  LDL.LU R234, [R1+0x12c] ;  /* 0x00012c0001ea7983 */ /* 0x000ee60000300800 */
[----:B------:R-:W-:-:S07]  /*41b50*/  F2FP.BF16.F32.PACK_AB R22, RZ, R22 ;  /* 0x00000016ff16723e */ /* 0x000fce00000010ff */
[----:B------:R4:W-:Y:S01]  /*41b60*/  @P6 STG.E.U16 desc[UR52][R14.64+0xa2], R22 ;  /* 0x0000a2160e006986 */ /* 0x0009e2000c101534 */
[----:B------:R-:W-:Y:S01]  /*41b70*/  ISETP.GT.AND P6, PT, R0, 0x80, P1 ;  /* 0x000000800000780c */ /* 0x000fe20000fc4270 */
[----:B----4-:R-:W-:Y:S02]  /*41b80*/  FMUL R22, R235, R2 ;  /* 0x00000002eb167220 */ /* 0x010fe40000400000 */
        /* <DEDUP_REMOVED lines=78> */
[----:B---3--:R-:W-:-:S05]  /*42070*/  FMUL R22, R234, R2 ;  /* 0x00000002ea167220 */ /* 0x008fca0000400000 */
[----:B------:R-:W-:-:S07]  /*42080*/  F2FP.BF16.F32.PACK_AB R22, RZ, R22 ;  /* 0x00000016ff16723e */ /* 0x000fce00000010ff */
[----:B------:R4:W-:Y:S01]  /*42090*/  @P6 STG.E.U16 desc[UR52][R12.64+0xa2], R22 ;  /* 0x0000a2160c006986 */ /* 0x0009e2000c101534 */
[----:B------:R-:W-:Y:S01]  /*420a0*/  ISETP.GT.AND P6, PT, R0, 0x100, P1 ;  /* 0x000001000000780c */ /* 0x000fe20000fc4270 */
[----:B----4-:R-:W-:-:S05]  /*420b0*/  FMUL R22, R235, R2 ;  /* 0x00000002eb167220 */ /* 0x010fca0000400000 */
[----:B------:R-:W-:-:S07]  /*420c0*/  F2FP.BF16.F32.PACK_AB R22, RZ, R22 ;  /* 0x00000016ff16723e */ /* 0x000fce00000010ff */
[----:B------:R0:W-:Y:S01]  /*420d0*/  @P6 STG.E.U16 desc[UR52][R6.64+0xb0], R22 ;  /* 0x0000b01606006986 */ /* 0x0001e2000c101534 */
[----:B------:R-:W-:-:S04]  /*420e0*/  ISETP.GT.AND P6, PT, R3, 0x59, PT ;  /* 0x000000590300780c */ /* 0x000fc80003fc4270 */
[----:B------:R-:W-:Y:S01]  /*420f0*/  ISETP.GT.AND P6, PT, R0, 0x100, P6 ;  /* 0x000001000000780c */ /* 0x000fe200037c4270 */
[----:B0-----:R-:W-:Y:S02]  /*42100*/  FMUL R22, R16, R2 ;  /* 0x0000000210167220 */ /* 0x001fe40000400000 */
[----:B------:R-:W3:Y:S03]  /*42110*/  LDL.LU R16, [R1+0xe8] ;  /* 0x0000e80001107983 */ /* 0x000ee60000300800 */
[----:B------:R-:W-:-:S07]  /*42120*/  F2FP.BF16.F32.PACK_AB R22, RZ, R22 ;  /* 0x00000016ff16723e */ /* 0x000fce00000010ff */
[----:B------:R0:W-:Y:S01]  /*42130*/  @P6 STG.E.U16 desc[UR52][R6.64+0xb2], R22 ;  /* 0x0000b21606006986 */ /* 0x0001e2000c101534 */
[----:B------:R-:W-:Y:S01]  /*42140*/  ISETP.GT.AND P6, PT, R0, 0x108, P1 ;  /* 0x000001080000780c */ /* 0x000fe20000fc4270 */
[----:B0-----:R-:W-:-:S05]  /*42150*/  FMUL R22, R17, R2 ;  /* 0x0000000211167220 */ /* 0x001fca0000400000 */
[----:B------:R-:W-:-:S07]  /*42160*/  F2FP.BF16.F32.PACK_AB R22, RZ, R22 ;  /* 0x00000016ff16723e */ /* 0x000fce00000010ff */
[----:B------:R0:W-:Y:S01]  /*42170*/  @P6 STG.E.U16 desc[UR52][R12.64+0xb0], R22 ;  /* 0x0000b0160c006986 */ /* 0x0001e2000c101534 */
[----:B------:R-:W-:-:S04]  /*42180*/  ISETP.GT.AND P6, PT, R3, 0x59, PT ;  /* 0x000000590300780c */ /* 0x000fc80003fc4270 */
[----:B------:R-:W-:Y:S01]  /*42190*/  ISETP.GT.AND P6, PT, R0, 0x108, P6 ;  /* 0x000001080000780c */ /* 0x000fe200037c4270 */
[----:B0-----:R-:W-:Y:S02]  /*421a0*/  FMUL R22, R39, R2 ;  /* 0x0000000227167220 */ /* 0x001fe40000400000 */
[----:B------:R-:W4:Y:S03]  /*421b0*/  LDL.LU R39, [R1+0xec] ;  /* 0x0000ec0001277983 */ /* 0x000f260000300800 */
[----:B------:R-:W-:Y:S01]  /*421c0*/  F2FP.BF16.F32.PACK_AB R22, RZ, R22 ;  /* 0x00000016ff16723e */ /* 0x000fe200000010ff */
[----:B------:R-:W4:Y:S04]  /*421d0*/  LDL.LU R17, [R1+0xf4] ;  /* 0x0000f40001117983 */ /* 0x000f280000300800 */
[----:B------:R-:W4:Y:S04]  /*421e0*/  LDL.LU R235, [R1+0xf8] ;  /* 0x0000f80001eb7983 */ /* 0x000f280000300800 */
[----:B------:R-:W4:Y:S04]  /*421f0*/  LDL.LU R234, [R1+0xfc] ;  /* 0x0000fc0001ea7983 */ /* 0x000f280000300800 */
        /* <DEDUP_REMOVED lines=21> */
[----:B------:R-:W-:-:S04]  /*42350*/  F2FP.BF16.F32.PACK_AB R22, RZ, R22 ;  /* 0x00000016ff16723e */ /* 0x000fc800000010ff */
[----:B------:R-:W-:Y:S02]  /*42360*/  PRMT R23, R22, 0x7610, R23 ;  /* 0x0000761016177816 */ /* 0x000fe40000000017 */
[----:B------:R-:W2:Y:S04]  /*42370*/  LDL.LU R22, [R1+0xd0] ;  /* 0x0000d00001167983 */ /* 0x000ea80000300800 */
[----:B------:R0:W-:Y:S01]  /*42380*/  @P5 STG.E.U16 desc[UR52][R8.64+0x82], R23 ;  /* 0x0000821708005986 */ /* 0x0001e2000c101534 */
[----:B------:R-:W-:-:S03]  /*42390*/  ISETP.GT.AND P5, PT, R0, 0x180, P4 ;  /* 0x000001800000780c */ /* 0x000fc600027a4270 */
[----:B0-----:R-:W3:Y:S01]  /*423a0*/  LDL.LU R23, [R1+0xd4] ;  /* 0x0000d40001177983 */ /* 0x001ee20000300800 */
[----:B--2---:R-:W-:-:S05]  /*423b0*/  FMUL R22, R22, R2 ;  /* 0x0000000216167220 */ /* 0x004fca0000400000 */
[----:B------:R-:W-:-:S05]  /*423c0*/  F2FP.BF16.F32.PACK_AB R22, RZ, R22 ;  /* 0x00000016ff16723e */ /* 0x000fca00000010ff */
[----:B------:R0:W-:Y:S04]  /*423d0*/  @P5 STG.E.U16 desc[UR52][R4.64+0x90], R22 ;  /* 0x0000901604005986 */ /* 0x0001e8000c101534 */
[----:B0-----:R-:W2:Y:S01]  /*423e0*/  LDL.LU R22, [R1+0xd8] ;  /* 0x0000d80001167983 */ /* 0x001ea20000300800 */
[----:B---3--:R-:W-:Y:S01]  /*423f0*/  FMUL R23, R23, R2 ;  /* 0x0000000217177220 */ /* 0x008fe20000400000 */
[C---:B------:R-:W-:Y:S02]  /*42400*/  ISETP.GT.AND P5, PT, R0.reuse, 0x180, P3 ;  /* 0x000001800000780c */ /* 0x040fe40001fa4270 */
[----:B------:R-:W-:Y:S02]  /*42410*/  ISETP.GT.AND P4, PT, R0, 0x188, P4 ;  /* 0x000001880000780c */ /* 0x000fe40002784270 */
[----:B------:R-:W-:-:S04]  /*42420*/  F2FP.BF16.F32.PACK_AB R23, RZ, R23 ;  /* 0x00000017ff17723e */ /* 0x000fc800000010ff */
[----:B------:R-:W-:Y:S02]  /*42430*/  PRMT R233, R23, 0x7610, R233 ;  /* 0x0000761017e97816 */ /* 0x000fe400000000e9 */
[----:B------:R-:W3:Y:S04]  /*42440*/  LDL.LU R23, [R1+0xe0] ;  /* 0x0000e00001177983 */ /* 0x000ee80000300800 */
[----:B------:R0:W-:Y:S04]  /*42450*/  @P5 STG.E.U16 desc[UR52][R4.64+0x92], R233 ;  /* 0x000092e904005986 */ /* 0x0001e8000c101534 */
[----:B0-----:R-:W4:Y:S01]  /*42460*/  LDL.LU R233, [R1+0xf0] ;  /* 0x0000f00001e97983 */ /* 0x001f220000300800 */
[----:B--2---:R-:W-:-:S05]  /*42470*/  FMUL R22, R22, R2 ;  /* 0x0000000216167220 */ /* 0x004fca0000400000 */
[----:B------:R-:W-:-:S05]  /*42480*/  F2FP.BF16.F32.PACK_AB R22, RZ, R22 ;  /* 0x00000016ff16723e */ /* 0x000fca00000010ff */
[----:B------:R0:W-:Y:S04]  /*42490*/  @P4 STG.E.U16 desc[UR52][R8.64+0x90], R22 ;  /* 0x0000901608004986 */ /* 0x0001e8000c101534 */
[----:B0-----:R-:W2:Y:S01]  /*424a0*/  LDL.LU R22, [R1+0xe4] ;  /* 0x0000e40001167983 */ /* 0x001ea20000300800 */
[C---:B------:R-:W-:Y:S02]  /*424b0*/  ISETP.GT.AND P3, PT, R0.reuse, 0x188, P3 ;  /* 0x000001880000780c */ /* 0x040fe40001f64270 */
[----:B------:R-:W-:Y:S01]  /*424c0*/  ISETP.GT.AND P4, PT, R0, 0x180, P2 ;  /* 0x000001800000780c */ /* 0x000fe20001784270 */
[-C--:B------:R-:W-:Y:S01]  /*424d0*/  FMUL R232, R232, R2.reuse ;  /* 0x00000002e8e87220 */ /* 0x080fe20000400000 */
[----:B---3--:R-:W-:Y:S01]  /*424e0*/  FMUL R23, R23, R2 ;  /* 0x0000000217177220 */ /* 0x008fe20000400000 */
[----:B------:R-:W-:-:S03]  /*424f0*/  ISETP.GT.AND P5, PT, R0, 0x180, P0 ;  /* 0x000001800000780c */ /* 0x000fc600007a4270 */
[----:B------:R-:W-:Y:S02]  /*42500*/  F2FP.BF16.F32.PACK_AB R232, RZ, R232 ;  /* 0x000000e8ffe8723e */ /* 0x000fe400000010ff */
[----:B------:R-:W-:Y:S01]  /*42510*/  F2FP.BF16.F32.PACK_AB R23, RZ, R23 ;  /* 0x00000017ff17723e */ /* 0x000fe200000010ff */
[-C--:B------:R-:W-:Y:S01]  /*42520*/  FMUL R16, R16, R2.reuse ;  /* 0x0000000210107220 */ /* 0x080fe20000400000 */
[----:B------:R-:W-:Y:S01]  /*42530*/  ISETP.GT.AND P6, PT, R3, 0x59, PT ;  /* 0x000000590300780c */ /* 0x000fe20003fc4270 */
[-C--:B----4-:R-:W-:Y:S01]  /*42540*/  FMUL R237, R39, R2.reuse ;  /* 0x0000000227ed7220 */ /* 0x090fe20000400000 */
[----:B------:R0:W-:Y:S01]  /*42550*/  @P3 STG.E.U16 desc[UR52][R8.64+0x92], R232 ;  /* 0x000092e808003986 */ /* 0x0001e2000c101534 */
[C---:B------:R-:W-:Y:S01]  /*42560*/  ISETP.GT.AND P2, PT, R0.reuse, 0x188, P2 ;  /* 0x000001880000780c */ /* 0x040fe20001744270 */
[----:B------:R-:W-:Y:S01]  /*42570*/  FMUL R236, R17, R2 ;  /* 0x0000000211ec7220 */ /* 0x000fe20000400000 */
[C---:B------:R-:W-:Y:S01]  /*42580*/  ISETP.GT.AND P0, PT, R0.reuse, 0x188, P0 ;  /* 0x000001880000780c */ /* 0x040fe20000704270 */
[----:B------:R1:W-:Y:S01]  /*42590*/  @P4 STG.E.U16 desc[UR52][R4.64+0xa0], R23 ;  /* 0x0000a01704004986 */ /* 0x0003e2000c101534 */
[----:B------:R-:W-:-:S02]  /*425a0*/  ISETP.GT.AND P3, PT, R0, 0x180, P1 ;  /* 0x000001800000780c */ /* 0x000fc40000f64270 */
[C---:B------:R-:W-:Y:S01]  /*425b0*/  ISETP.GT.AND P4, PT, R0.reuse, 0x180, P6 ;  /* 0x000001800000780c */ /* 0x040fe20003784270 */
[-C--:B------:R-:W-:Y:S01]  /*425c0*/  FMUL R233, R233, R2.reuse ;  /* 0x00000002e9e97220 */ /* 0x080fe20000400000 */
[----:B------:R-:W-:Y:S01]  /*425d0*/  ISETP.GT.AND P1, PT, R0, 0x188, P1 ;  /* 0x000001880000780c */ /* 0x000fe20000f24270 */
[-C--:B------:R-:W-:Y:S01]  /*425e0*/  FMUL R235, R235, R2.reuse ;  /* 0x00000002ebeb7220 */ /* 0x080fe20000400000 */
[----:B------:R-:W-:Y:S01]  /*425f0*/  FMUL R234, R234, R2 ;  /* 0x00000002eaea7220 */ /* 0x000fe20000400000 */
[----:B0-----:R-:W-:Y:S01]  /*42600*/  F2FP.BF16.F32.PACK_AB R232, RZ, R236 ;  /* 0x000000ecffe8723e */ /* 0x001fe200000010ff */
[----:B------:R-:W3:Y:S01]  /*42610*/  LDL.LU R39, [R1+0x400] ;  /* 0x0004000001277983 */ /* 0x000ee20000300800 */
[----:B-1----:R-:W-:-:S03]  /*42620*/  F2FP.BF16.F32.PACK_AB R23, RZ, R16 ;  /* 0x00000010ff17723e */ /* 0x002fc600000010ff */
[----:B------:R0:W5:Y:S01]  /*42630*/  LDL.LU R17, [R1+0x3fc] ;  /* 0x0003fc0001117983 */ /* 0x0001620000300800 */
[----:B------:R-:W-:Y:S02]  /*42640*/  F2FP.BF16.F32.PACK_AB R233, RZ, R233 ;  /* 0x000000e9ffe9723e */ /* 0x000fe400000010ff */
[----:B------:R-:W-:Y:S01]  /*42650*/  PRMT R236, R23, 0x7610, R236 ;  /* 0x0000761017ec7816 */ /* 0x000fe200000000ec */
[----:B------:R0:W5:Y:S01]  /*42660*/  LDL.LU R16, [R1+0x3f8] ;  /* 0x0003f80001107983 */ /* 0x0001620000300800 */
[----:B--2---:R-:W-:-:S05]  /*42670*/  FMUL R22, R22, R2 ;  /* 0x0000000216167220 */ /* 0x004fca0000400000 */
        /* <DEDUP_REMOVED lines=9> */
[----:B-1----:R-:W3:Y:S01]  /*42710*/  LDL.LU R23, [R1+0x84] ;  /* 0x0000840001177983 */ /* 0x002ee20000300800 */
[----:B--2---:R-:W-:-:S03]  /*42720*/  F2FP.BF16.F32.PACK_AB R233, RZ, R234 ;  /* 0x000000eaffe9723e */ /* 0x004fc600000010ff */
[----:B------:R1:W-:Y:S04]  /*42730*/  @P1 STG.E.U16 desc[UR52][R8.64+0xb0], R22 ;  /* 0x0000b01608001986 */ /* 0x0003e8000c101534 */
[----:B----4-:R-:W2:Y:S04]  /*42740*/  LDL.LU R232, [R1+0x80] ;  /* 0x0000800001e87983 */ /* 0x010ea80000300800 */
        /* <DEDUP_REMOVED lines=12> */
[----:B-1----:R-:W4:Y:S01]  /*42810*/  LDL.LU R235, [R1+0xbc] ;  /* 0x0000bc0001eb7983 */ /* 0x002f220000300800 */
[-C--:B---3--:R-:W-:Y:S01]  /*42820*/  FMUL R23, R23, R2.reuse ;  /* 0x0000000217177220 */ /* 0x088fe20000400000 */
[----:B--2---:R-:W-:-:S04]  /*42830*/  FMUL R232, R232, R2 ;  /* 0x00000002e8e87220 */ /* 0x004fc80000400000 */
        /* <DEDUP_REMOVED lines=13> */
[----:B-1----:R-:W-:-:S03]  /*42910*/  PRMT R232, R22, 0x7610, R232 ;  /* 0x0000761016e87816 */ /* 0x002fc600000000e8 */
[----:B---3--:R-:W3:Y:S04]  /*42920*/  LDL.LU R23, [R1+0x94] ;  /* 0x0000940001177983 */ /* 0x008ee80000300800 */
[----:B------:R-:W4:Y:S04]  /*42930*/  LDL.LU R22, [R1+0x90] ;  /* 0x0000900001167983 */ /* 0x000f280000300800 */
[----:B------:R1:W-:Y:S04]  /*42940*/  @P1 STG.E.U16 desc[UR52][R20.64+0xc2], R232 ;  /* 0x0000c2e814001986 */ /* 0x0003e8000c101534 */
[----:B-1----:R-:W2:Y:S01]  /*42950*/  LDL.LU R232, [R1+0x98] ;  /* 0x0000980001e87983 */ /* 0x002ea20000300800 */
[----:B------:R-:W-:-:S02]  /*42960*/  ISETP.GT.AND P4, PT, R3, 0x68, PT ;  /* 0x000000680300780c */ /* 0x000fc40003f84270 */
[----:B------:R-:W-:Y:S02]  /*42970*/  ISETP.GT.AND P3, PT, R3, 0x69, PT ;  /* 0x000000690300780c */ /* 0x000fe40003f64270 */
[C---:B------:R-:W-:Y:S02]  /*42980*/  ISETP.GT.AND P0, PT, R0.reuse, RZ, P4 ;  /* 0x000000ff0000720c */ /* 0x040fe40002704270 */
[C---:B------:R-:W-:Y:S02]  /*42990*/  ISETP.GT.AND P2, PT, R0.reuse, RZ, P3 ;  /* 0x000000ff0000720c */ /* 0x040fe40001f44270 */
[----:B------:R-:W-:Y:S01]  /*429a0*/  ISETP.GT.AND P1, PT, R0, 0x8, P4 ;  /* 0x000000080000780c */ /* 0x000fe20002724270 */
[-C--:B----4-:R-:W-:Y:S01]  /*429b0*/  FMUL R22, R22, R2.reuse ;  /* 0x0000000216167220 */ /* 0x090fe20000400000 */
[----:B---3--:R-:W-:-:S04]  /*429c0*/  FMUL R23, R23, R2 ;  /* 0x0000000217177220 */ /* 0x008fc80000400000 */
[----:B------:R-:W-:Y:S02]  /*429d0*/  F2FP.BF16.F32.PACK_AB R22, RZ, R22 ;  /* 0x00000016ff16723e */ /* 0x000fe400000010ff */
[----:B------:R-:W-:Y:S02]  /*429e0*/  F2FP.BF16.F32.PACK_AB R23, RZ, R23 ;  /* 0x00000017ff17723e */ /* 0x000fe400000010ff */
[----:B------:R-:W-:Y:S01]  /*429f0*/  PRMT R233, R22, 0x7610, R233 ;  /* 0x0000761016e97816 */ /* 0x000fe200000000e9 */
[----:B--2---:R-:W-:-:S04]  /*42a00*/  FMUL R232, R232, R2 ;  /* 0x00000002e8e87220 */ /* 0x004fc80000400000 */
[----:B------:R1:W-:Y:S01]  /*42a10*/  @P0 STG.E.U16 desc[UR52][R18.64+0xd0], R233 ;  /* 0x0000d0e912000986 */ /* 0x0003e2000c101534 */
[----:B------:R-:W-:-:S03]  /*42a20*/  F2FP.BF16.F32.PACK_AB R22, RZ, R232 ;  /* 0x000000e8ff16723e */ /* 0x000fc600000010ff */
[----:B------:R2:W-:Y:S04]  /*42a30*/  @P2 STG.E.U16 desc[UR52][R18.64+0xd2], R23 ;  /* 0x0000d21712002986 */ /* 0x0005e8000c101534 */
[----:B------:R3:W-:Y:S04]  /*42a40*/  @P1 STG.E.U16 desc[UR52][R20.64+0xd0], R22 ;  /* 0x0000d01614001986 */ /* 0x0007e8000c101534 */
[----:B-1----:R-:W4:Y:S04]  /*42a50*/  LDL.LU R233, [R1+0xb4] ;  /* 0x0000b40001e97983 */ /* 0x002f280000300800 */
[----:B--2---:R-:W2:Y:S04]  /*42a60*/  LDL.LU R23, [R1+0x9c] ;  /* 0x00009c0001177983 */ /* 0x004ea80000300800 */
[----:B---3--:R-:W3:Y:S01]  /*42a70*/  LDL.LU R22, [R1+0xa0] ;  /* 0x0000a00001167983 */ /* 0x008ee20000300800 */
        /* <DEDUP_REMOVED lines=14> */
[----:B-1----:R-:W-:Y:S02]  /*42b60*/  PRMT R23, R22, 0x7610, R23 ;  /* 0x0000761016177816 */ /* 0x002fe40000000017 */
[----:B------:R-:W2:Y:S01]  /*42b70*/  LDL.LU R22, [R1+0xa8] ;  /* 0x0000a80001167983 */ /* 0x000ea20000300800 */
[----:B------:R-:W-:-:S04]  /*42b80*/  ISETP.GT.AND P0, PT, R3, 0x71, PT ;  /* 0x000000710300780c */ /* 0x000fc80003f04270 */
[----:B------:R-:W-:-:S13]  /*42b90*/  ISETP.GT.AND P1, PT, R0, RZ, P0 ;  /* 0x000000ff0000720c */ /* 0x000fda0000724270 */
[----:B------:R1:W-:Y:S01]  /*42ba0*/  @P1 STG.E.U16 desc[UR52][R18.64+0xe2], R23 ;  /* 0x0000e21712001986 */ /* 0x0003e2000c101534 */
[----:B------:R-:W-:Y:S01]  /*42bb0*/  ISETP.GT.AND P1, PT, R0, 0x8, P2 ;  /* 0x000000080000780c */ /* 0x000fe20001724270 */
[----:B--2---:R-:W-:-:S05]  /*42bc0*/  FMUL R22, R22, R2 ;  /* 0x0000000216167220 */ /* 0x004fca0000400000 */
[----:B------:R-:W-:-:S04]  /*42bd0*/  F2FP.BF16.F32.PACK_AB R22, RZ, R22 ;  /* 0x00000016ff16723e */ /* 0x000fc800000010ff */
[----:B-1----:R-:W-:Y:S02]  /*42be0*/  PRMT R23, R22, 0x7610, R23 ;  /* 0x0000761016177816 */ /* 0x002fe40000000017 */
[----:B------:R-:W2:Y:S04]  /*42bf0*/  LDL.LU R22, [R1+0xac] ;  /* 0x0000ac0001167983 */ /* 0x000ea80000300800 */
[----:B------:R1:W-:Y:S04]  /*42c00*/  @P1 STG.E.U16 desc[UR52][R20.64+0xe0], R23 ;  /* 0x0000e01714001986 */ /* 0x0003e8000c101534 */
[----:B-1----:R-:W3:Y:S01]  /*42c10*/  LDL.LU R23, [R1+0xb0] ;  /* 0x0000b00001177983 */ /* 0x002ee20000300800 */
[----:B------:R-:W-:Y:S01]  /*42c20*/  ISETP.GT.AND P1, PT, R0, 0x8, P0 ;  /* 0x000000080000780c */ /* 0x000fe20000724270 */
[----:B--2---:R-:W-:-:S05]  /*42c30*/  FMUL R22, R22, R2 ;  /* 0x0000000216167220 */ /* 0x004fca0000400000 */
[----:B------:R-:W-:-:S04]  /*42c40*/  F2FP.BF16.F32.PACK_AB R22, RZ, R22 ;  /* 0x00000016ff16723e */ /* 0x000fc800000010ff */
[----:B------:R-:W-:-:S05]  /*42c50*/  PRMT R232, R22, 0x7610, R232 ;  /* 0x0000761016e87816 */ /* 0x000fca00000000e8 */
[----:B------:R-:W-:Y:S01]  /*42c60*/  @P1 STG.E.U16 desc[UR52][R20.64+0xe2], R232 ;  /* 0x0000e2e814001986 */ /* 0x000fe2000c101534 */
[----:B------:R-:W-:Y:S01]  /*42c70*/  ISETP.GT.AND P1, PT, R3, 0x78, PT ;  /* 0x000000780300780c */ /* 0x000fe20003f24270 */
[----:B---3--:R-:W-:-:S03]  /*42c80*/  FMUL R23, R23, R2 ;  /* 0x0000000217177220 */ /* 0x008fc60000400000 */
[----:B------:R-:W-:Y:S02]  /*42c90*/  ISETP.GT.AND P6, PT, R0, RZ, P1 ;  /* 0x000000ff0000720c */ /* 0x000fe40000fc4270 */
[----:B------:R-:W-:Y:S02]  /*42ca0*/  F2FP.BF16.F32.PACK_AB R22, RZ, R23 ;  /* 0x00000017ff16723e */ /* 0x000fe400000010ff */
[----:B------:R-:W2:Y:S09]  /*42cb0*/  LDL.LU R23, [R1+0x70] ;  /* 0x0000700001177983 */ /* 0x000eb20000300800 */
[----:B------:R4:W-:Y:S01]  /*42cc0*/  @P6 STG.E.U16 desc[UR52][R18.64+0xf0], R22 ;  /* 0x0000f01612006986 */ /* 0x0009e2000c101534 */
[----:B------:R-:W-:-:S04]  /*42cd0*/  ISETP.GT.AND P6, PT, R3, 0x79, PT ;  /* 0x000000790300780c */ /* 0x000fc80003fc4270 */
[----:B------:R-:W-:Y:S01]  /*42ce0*/  ISETP.GT.AND P6, PT, R0, RZ, P6 ;  /* 0x000000ff0000720c */ /* 0x000fe200037c4270 */
[----:B----4-:R-:W-:Y:S02]  /*42cf0*/  FMUL R22, R233, R2 ;  /* 0x00000002e9167220 */ /* 0x010fe40000400000 */
[----:B------:R-:W3:Y:S03]  /*42d00*/  LDL.LU R233, [R1+0x74] ;  /* 0x0000740001e97983 */ /* 0x000ee60000300800 */
        /* <DEDUP_REMOVED lines=11> */
[----:B------:R-:W-:-:S07]  /*42dc0*/  F2FP.BF16.F32.PACK_AB R22, RZ, R22 ;  /* 0x00000016ff16723e */ /* 0x000fce00000010ff */
[----:B------:R1:W-:Y:S04]  /*42dd0*/  @P6 STG.E.U16 desc[UR52][R20.64+0xf2], R22 ;  /* 0x0000f21614006986 */ /* 0x0003e8000c101534 */
[----:B-1----:R-:W2:Y:S01]  /*42de0*/  LDL.LU R22, [R1+0x40] ;  /* 0x0000400001167983 */ /* 0x002ea20000300800 */
[----:B------:R-:W-:-:S04]  /*42df0*/  ISETP.GT.AND P6, PT, R3, 0x60, PT ;  /* 0x000000600300780c */ /* 0x000fc80003fc4270 */
[----:B------:R-:W-:Y:S01]  /*42e00*/  ISETP.GT.AND P6, PT, R0, 0x80, P6 ;  /* 0x000000800000780c */ /* 0x000fe200037c4270 */
[----:B--2---:R-:W-:-:S05]  /*42e10*/  FMUL R22, R22, R2 ;  /* 0x0000000216167220 */ /* 0x004fca0000400000 */
[----:B------:R-:W-:-:S07]  /*42e20*/  F2FP.BF16.F32.PACK_AB R22, RZ, R22 ;  /* 0x00000016ff16723e */ /* 0x000fce00000010ff */
[----:B------:R1:W-:Y:S04]  /*42e30*/  @P6 STG.E.U16 desc[UR52][R10.64+0xc0], R22 ;  /* 0x0000c0160a006986 */ /* 0x0003e8000c101534 */
[----:B-1----:R-:W2:Y:S01]  /*42e40*/  LDL.LU R22, [R1+0x44] ;  /* 0x0000440001167983 */ /* 0x002ea20000300800 */
[----:B------:R-:W-:Y:S01]  /*42e50*/  ISETP.GT.AND P6, PT, R0, 0x80, P5 ;  /* 0x000000800000780c */ /* 0x000fe20002fc4270 */
[----:B--2---:R-:W-:-:S05]  /*42e60*/  FMUL R22, R22, R2 ;  /* 0x0000000216167220 */ /* 0x004fca0000400000 */
        /* <DEDUP_REMOVED lines=52> */
[----:B------:R1:W-:Y:S01]  /*431b0*/  @P6 STG.E.U16 desc[UR52][R14.64+0xe2], R22 ;  /* 0x0000e2160e006986 */ /* 0x0003e2000c101534 */
[----:B------:R-:W-:Y:S01]  /*431c0*/  ISETP.GT.AND P6, PT, R0, 0x80, P1 ;  /* 0x000000800000780c */ /* 0x000fe20000fc4270 */
[----:B-1----:R-:W-:Y:S02]  /*431d0*/  FMUL R22, R23, R2 ;  /* 0x0000000217167220 */ /* 0x002fe40000400000 */
[----:B------:R-:W2:Y:S03]  /*431e0*/  LDL.LU R23, [R1+0x30] ;  /* 0x0000300001177983 */ /* 0x000ea60000300800 */
[----:B------:R-:W-:-:S07]  /*431f0*/  F2FP.BF16.F32.PACK_AB R22, RZ, R22 ;  /* 0x00000016ff16723e */ /* 0x000fce00000010ff */
[----:B------:R3:W-:Y:S01]  /*43200*/  @P6 STG.E.U16 desc[UR52][R10.64+0xf0], R22 ;  /* 0x0000f0160a006986 */ /* 0x0007e2000c101534 */
[----:B------:R-:W-:-:S04]  /*43210*/  ISETP.GT.AND P6, PT, R3, 0x79, PT ;  /* 0x000000790300780c */ /* 0x000fc80003fc4270 */
        /* <DEDUP_REMOVED lines=16> */
[----:B-1----:R-:W2:Y:S01]  /*43320*/  LDL.LU R22, [R1] ;  /* 0x0000000001167983 */ /* 0x002ea20000300800 */
        /* <DEDUP_REMOVED lines=58> */
[----:B------:R-:W-:-:S05]  /*436d0*/  FMUL R216, R216, R2 ;  /* 0x00000002d8d87220 */ /* 0x000fca0000400000 */
[----:B------:R-:W-:Y:S01]  /*436e0*/  F2FP.BF16.F32.PACK_AB R216, RZ, R216 ;  /* 0x000000d8ffd8723e */ /* 0x000fe200000010ff */
[-C--:B------:R-:W-:Y:S01]  /*436f0*/  FMUL R217, R217, R2.reuse ;  /* 0x00000002d9d97220 */ /* 0x080fe20000400000 */
[----:B------:R-:W-:-:S04]  /*43700*/  FMUL R219, R219, R2 ;  /* 0x00000002dbdb7220 */ /* 0x000fc80000400000 */
[----:B------:R-:W-:Y:S02]  /*43710*/  F2FP.BF16.F32.PACK_AB R217, RZ, R217 ;  /* 0x000000d9ffd9723e */ /* 0x000fe400000010ff */
        /* <DEDUP_REMOVED lines=10> */
[-C--:B------:R-:W-:Y:S01]  /*437c0*/  FMUL R224, R224, R2.reuse ;  /* 0x00000002e0e07220 */ /* 0x080fe20000400000 */
[----:B------:R-:W-:-:S03]  /*437d0*/  FMUL R225, R225, R2 ;  /* 0x00000002e1e17220 */ /* 0x000fc60000400000 */
[----:B------:R-:W-:Y:S02]  /*437e0*/  F2FP.BF16.F32.PACK_AB R223, RZ, R223 ;  /* 0x000000dfffdf723e */ /* 0x000fe400000010ff */
[----:B------:R-:W-:Y:S01]  /*437f0*/  F2FP.BF16.F32.PACK_AB R224, RZ, R224 ;  /* 0x000000e0ffe0723e */ /* 0x000fe200000010ff */
[-C--:B------:R-:W-:Y:S01]  /*43800*/  FMUL R226, R226, R2.reuse ;  /* 0x00000002e2e27220 */ /* 0x080fe20000400000 */
[----:B------:R-:W-:Y:S01]  /*43810*/  F2FP.BF16.F32.PACK_AB R225, RZ, R225 ;  /* 0x000000e1ffe1723e */ /* 0x000fe200000010ff */
[-C--:B------:R-:W-:Y:S01]  /*43820*/  FMUL R227, R227, R2.reuse ;  /* 0x00000002e3e37220 */ /* 0x080fe20000400000 */
[-C--:B------:R-:W-:Y:S01]  /*43830*/  FMUL R228, R228, R2.reuse ;  /* 0x00000002e4e47220 */ /* 0x080fe20000400000 */
[----:B------:R-:W-:Y:S01]  /*43840*/  FMUL R229, R229, R2 ;  /* 0x00000002e5e57220 */ /* 0x000fe20000400000 */
[----:B------:R-:W-:Y:S02]  /*43850*/  F2FP.BF16.F32.PACK_AB R226, RZ, R226 ;  /* 0x000000e2ffe2723e */ /* 0x000fe400000010ff */
[----:B------:R-:W-:-:S02]  /*43860*/  F2FP.BF16.F32.PACK_AB R227, RZ, R227 ;  /* 0x000000e3ffe3723e */ /* 0x000fc400000010ff */
[----:B------:R-:W-:Y:S02]  /*43870*/  F2FP.BF16.F32.PACK_AB R228, RZ, R228 ;  /* 0x000000e4ffe4723e */ /* 0x000fe400000010ff */
[----:B------:R-:W-:Y:S01]  /*43880*/  F2FP.BF16.F32.PACK_AB R229, RZ, R229 ;  /* 0x000000e5ffe5723e */ /* 0x000fe200000010ff */
[-C--:B------:R-:W-:Y:S01]  /*43890*/  FMUL R230, R230, R2.reuse ;  /* 0x00000002e6e67220 */ /* 0x080fe20000400000 */
[-C--:B------:R-:W-:Y:S01]  /*438a0*/  FMUL R231, R231, R2.reuse ;  /* 0x00000002e7e77220 */ /* 0x080fe20000400000 */
[-C--:B------:R-:W-:Y:S01]  /*438b0*/  FMUL R200, R200, R2.reuse ;  /* 0x00000002c8c87220 */ /* 0x080fe20000400000 */
[-C--:B------:R-:W-:Y:S01]  /*438c0*/  FMUL R201, R201, R2.reuse ;  /* 0x00000002c9c97220 */ /* 0x080fe20000400000 */
[----:B------:R-:W-:Y:S01]  /*438d0*/  FMUL R202, R202, R2 ;  /* 0x00000002caca7220 */ /* 0x000fe20000400000 */
[----:B------:R-:W-:Y:S02]  /*438e0*/  F2FP.BF16.F32.PACK_AB R230, RZ, R230 ;  /* 0x000000e6ffe6723e */ /* 0x000fe400000010ff */
[----:B------:R-:W-:-:S02]  /*438f0*/  F2FP.BF16.F32.PACK_AB R231, RZ, R231 ;  /* 0x000000e7ffe7723e */ /* 0x000fc400000010ff */
[----:B------:R-:W-:Y:S02]  /*43900*/  F2FP.BF16.F32.PACK_AB R200, RZ, R200 ;  /* 0x000000c8ffc8723e */ /* 0x000fe400000010ff */
[----:B------:R-:W-:Y:S02]  /*43910*/  F2FP.BF16.F32.PACK_AB R201, RZ, R201 ;  /* 0x000000c9ffc9723e */ /* 0x000fe400000010ff */
[----:B------:R-:W-:Y:S01]  /*43920*/  F2FP.BF16.F32.PACK_AB R202, RZ, R202 ;  /* 0x000000caffca723e */ /* 0x000fe200000010ff */
[----:B------:R-:W-:-:S05]  /*43930*/  FMUL R203, R203, R2 ;  /* 0x00000002cbcb7220 */ /* 0x000fca0000400000 */
[----:B------:R-:W-:Y:S01]  /*43940*/  F2FP.BF16.F32.PACK_AB R203, RZ, R203 ;  /* 0x000000cbffcb723e */ /* 0x000fe200000010ff */
[-C--:B------:R-:W-:Y:S01]  /*43950*/  FMUL R204, R204, R2.reuse ;  /* 0x00000002cccc7220 */ /* 0x080fe20000400000 */
[-C--:B------:R-:W-:Y:S01]  /*43960*/  FMUL R205, R205, R2.reuse ;  /* 0x00000002cdcd7220 */ /* 0x080fe20000400000 */
[----:B------:R-:W-:-:S03]  /*43970*/  FMUL R206, R206, R2 ;  /* 0x00000002cece7220 */ /* 0x000fc60000400000 */
[----:B------:R-:W-:Y:S02]  /*43980*/  F2FP.BF16.F32.PACK_AB R204, RZ, R204 ;  /* 0x000000ccffcc723e */ /* 0x000fe400000010ff */
[----:B------:R-:W-:Y:S02]  /*43990*/  F2FP.BF16.F32.PACK_AB R205, RZ, R205 ;  /* 0x000000cdffcd723e */ /* 0x000fe400000010ff */
[----:B------:R-:W-:Y:S01]  /*439a0*/  F2FP.BF16.F32.PACK_AB R206, RZ, R206 ;  /* 0x000000ceffce723e */ /* 0x000fe200000010ff */
[-C--:B------:R-:W-:Y:S01]  /*439b0*/  FMUL R207, R207, R2.reuse ;  /* 0x00000002cfcf7220 */ /* 0x080fe20000400000 */
[----:B------:R-:W-:-:S04]  /*439c0*/  FMUL R208, R208, R2 ;  /* 0x00000002d0d07220 */ /* 0x000fc80000400000 */
[----:B------:R-:W-:Y:S01]  /*439d0*/  F2FP.BF16.F32.PACK_AB R207, RZ, R207 ;  /* 0x000000cfffcf723e */ /* 0x000fe200000010ff */
[----:B--2---:R-:W-:-:S05]  /*439e0*/  FMUL R22, R22, R2 ;  /* 0x0000000216167220 */ /* 0x004fca0000400000 */
[----:B------:R-:W-:-:S05]  /*439f0*/  F2FP.BF16.F32.PACK_AB R22, RZ, R22 ;  /* 0x00000016ff16723e */ /* 0x000fca00000010ff */
[----:B------:R1:W-:Y:S01]  /*43a00*/  @P6 STG.E.U16 desc[UR52][R12.64+0xe2], R22 ;  /* 0x0000e2160c006986 */ /* 0x0003e2000c101534 */
[----:B------:R-:W-:Y:S01]  /*43a10*/  ISETP.GT.AND P6, PT, R0, 0x100, P1 ;  /* 0x000001000000780c */ /* 0x000fe20000fc4270 */
[----:B-1----:R-:W-:-:S05]  /*43a20*/  FMUL R22, R23, R2 ;  /* 0x0000000217167220 */ /* 0x002fca0000400000 */
[----:B------:R-:W-:Y:S01]  /*43a30*/  F2FP.BF16.F32.PACK_AB R22, RZ, R22 ;  /* 0x00000016ff16723e */ /* 0x000fe200000010ff */
[----:B---3--:R-:W-:-:S06]  /*43a40*/  FMUL R23, R233, R2 ;  /* 0x00000002e9177220 */ /* 0x008fcc0000400000 */
[----:B------:R1:W-:Y:S01]  /*43a50*/  @P6 STG.E.U16 desc[UR52][R6.64+0xf0], R22 ;  /* 0x0000f01606006986 */ /* 0x0003e2000c101534 */
[----:B------:R-:W-:-:S04]  /*43a60*/  ISETP.GT.AND P6, PT, R3, 0x79, PT ;  /* 0x000000790300780c */ /* 0x000fc80003fc4270 */
[----:B------:R-:W-:Y:S02]  /*43a70*/  ISETP.GT.AND P6, PT, R0, 0x100, P6 ;  /* 0x000001000000780c */ /* 0x000fe400037c4270 */
[----:B------:R-:W-:-:S04]  /*43a80*/  F2FP.BF16.F32.PACK_AB R23, RZ, R23 ;  /* 0x00000017ff17723e */ /* 0x000fc800000010ff */
[----:B------:R-:W-:Y:S01]  /*43a90*/  PRMT R232, R23, 0x7610, R232 ;  /* 0x0000761017e87816 */ /* 0x000fe200000000e8 */
[----:B----4-:R-:W-:-:S06]  /*43aa0*/  FMUL R23, R234, R2 ;  /* 0x00000002ea177220 */ /* 0x010fcc0000400000 */
[----:B------:R0:W-:Y:S01]  /*43ab0*/  @P6 STG.E.U16 desc[UR52][R6.64+0xf2], R232 ;  /* 0x0000f2e806006986 */ /* 0x0001e2000c101534 */
[----:B------:R-:W-:Y:S02]  /*43ac0*/  ISETP.GT.AND P6, PT, R0, 0x108, P1 ;  /* 0x000001080000780c */ /* 0x000fe40000fc4270 */
[----:B------:R-:W-:Y:S01]  /*43ad0*/  F2FP.BF16.F32.PACK_AB R23, RZ, R23 ;  /* 0x00000017ff17723e */ /* 0x000fe200000010ff */
[----:B-1----:R-:W-:-:S10]  /*43ae0*/  FMUL R22, R235, R2 ;  /* 0x00000002eb167220 */ /* 0x002fd40000400000 */
[----:B------:R0:W-:Y:S01]  /*43af0*/  @P6 STG.E.U16 desc[UR52][R12.64+0xf0], R23 ;  /* 0x0000f0170c006986 */ /* 0x0001e2000c101534 */
[----:B------:R-:W-:-:S04]  /*43b00*/  ISETP.GT.AND P6, PT, R3, 0x79, PT ;  /* 0x000000790300780c */ /* 0x000fc80003fc4270 */
[----:B------:R-:W-:Y:S02]  /*43b10*/  ISETP.GT.AND P6, PT, R0, 0x108, P6 ;  /* 0x000001080000780c */ /* 0x000fe400037c4270 */
[----:B------:R-:W-:-:S11]  /*43b20*/  F2FP.BF16.F32.PACK_AB R22, RZ, R22 ;  /* 0x00000016ff16723e */ /* 0x000fd600000010ff */
[----:B------:R0:W-:Y:S01]  /*43b30*/  @P6 STG.E.U16 desc[UR52][R12.64+0xf2], R22 ;  /* 0x0000f2160c006986 */ /* 0x0001e2000c101534 */
[----:B------:R-:W-:-:S04]  /*43b40*/  ISETP.GT.AND P6, PT, R3, 0x60, PT ;  /* 0x000000600300780c */ /* 0x000fc80003fc4270 */
[----:B------:R-:W-:-:S13]  /*43b50*/  ISETP.GT.AND P6, PT, R0, 0x180, P6 ;  /* 0x000001800000780c */ /* 0x000fda00037c4270 */
[----:B------:R0:W-:Y:S01]  /*43b60*/  @P6 STG.E.U16 desc[UR52][R4.64+0xc0], R216 ;  /* 0x0000c0d804006986 */ /* 0x0001e2000c101534 */
[C---:B------:R-:W-:Y:S02]  /*43b70*/  ISETP.GT.AND P6, PT, R0.reuse, 0x180, P5 ;  /* 0x000001800000780c */ /* 0x040fe40002fc4270 */
[----:B------:R-:W-:-:S11]  /*43b80*/  ISETP.GT.AND P5, PT, R0, 0x188, P5 ;  /* 0x000001880000780c */ /* 0x000fd60002fa4270 */
[----:B------:R0:W-:Y:S01]  /*43b90*/  @P6 STG.E.U16 desc[UR52][R4.64+0xc2], R217 ;  /* 0x0000c2d904006986 */ /* 0x0001e2000c101534 */
[----:B------:R-:W-:-:S03]  /*43ba0*/  ISETP.GT.AND P6, PT, R3, 0x60, PT ;  /* 0x000000600300780c */ /* 0x000fc60003fc4270 */
[----:B------:R0:W-:Y:S01]  /*43bb0*/  @P5 STG.E.U16 desc[UR52][R8.64+0xc2], R219 ;  /* 0x0000c2db08005986 */ /* 0x0001e2000c101534 */
[C---:B------:R-:W-:Y:S02]  /*43bc0*/  ISETP.GT.AND P6, PT, R0.reuse, 0x188, P6 ;  /* 0x000001880000780c */ /* 0x040fe400037c4270 */
[C---:B------:R-:W-:Y:S02]  /*43bd0*/  ISETP.GT.AND P5, PT, R0.reuse, 0x180, P4 ;  /* 0x000001800000780c */ /* 0x040fe400027a4270 */
[----:B------:R-:W-:-:S09]  /*43be0*/  ISETP.GT.AND P4, PT, R0, 0x188, P4 ;  /* 0x000001880000780c */ /* 0x000fd20002784270 */
[----:B------:R0:W-:Y:S04]  /*43bf0*/  @P6 STG.E.U16 desc[UR52][R8.64+0xc0], R218 ;  /* 0x0000c0da08006986 */ /* 0x0001e8000c101534 */
[----:B------:R0:W-:Y:S01]  /*43c00*/  @P5 STG.E.U16 desc[UR52][R4.64+0xd0], R220 ;  /* 0x0000d0dc04005986 */ /* 0x0001e2000c101534 */
[C---:B------:R-:W-:Y:S02]  /*43c10*/  ISETP.GT.AND P5, PT, R0.reuse, 0x180, P3 ;  /* 0x000001800000780c */ /* 0x040fe40001fa4270 */
[----:B------:R-:W-:-:S11]  /*43c20*/  ISETP.GT.AND P3, PT, R0, 0x188, P3 ;  /* 0x000001880000780c */ /* 0x000fd60001f64270 */
[----:B------:R0:W-:Y:S04]  /*43c30*/  @P5 STG.E.U16 desc[UR52][R4.64+0xd2], R221 ;  /* 0x0000d2dd04005986 */ /* 0x0001e8000c101534 */
[----:B------:R0:W-:Y:S01]  /*43c40*/  @P4 STG.E.U16 desc[UR52][R8.64+0xd0], R222 ;  /* 0x0000d0de08004986 */ /* 0x0001e2000c101534 */
[C---:B------:R-:W-:Y:S02]  /*43c50*/  ISETP.GT.AND P4, PT, R0.reuse, 0x180, P2 ;  /* 0x000001800000780c */ /* 0x040fe40001784270 */
[C---:B------:R-:W-:Y:S02]  /*43c60*/  ISETP.GT.AND P5, PT, R0.reuse, 0x180, P0 ;  /* 0x000001800000780c */ /* 0x040fe400007a4270 */
[C---:B------:R-:W-:Y:S02]  /*43c70*/  ISETP.GT.AND P2, PT, R0.reuse, 0x188, P2 ;  /* 0x000001880000780c */ /* 0x040fe40001744270 */
[----:B------:R-:W-:Y:S01]  /*43c80*/  ISETP.GT.AND P6, PT, R3, 0x79, PT ;  /* 0x000000790300780c */ /* 0x000fe20003fc4270 */
[----:B------:R0:W-:Y:S01]  /*43c90*/  @P3 STG.E.U16 desc[UR52][R8.64+0xd2], R223 ;  /* 0x0000d2df08003986 */ /* 0x0001e2000c101534 */
[----:B------:R-:W-:-:S02]  /*43ca0*/  ISETP.GT.AND P0, PT, R0, 0x188, P0 ;  /* 0x000001880000780c */ /* 0x000fc40000704270 */
[----:B------:R-:W-:-:S03]  /*43cb0*/  ISETP.GT.AND P3, PT, R0, 0x180, P1 ;  /* 0x000001800000780c */ /* 0x000fc60000f64270 */
[----:B------:R0:W-:Y:S01]  /*43cc0*/  @P4 STG.E.U16 desc[UR52][R4.64+0xe0], R224 ;  /* 0x0000e0e004004986 */ /* 0x0001e2000c101534 */
[----:B------:R-:W-:-:S03]  /*43cd0*/  ISETP.GT.AND P4, PT, R0, 0x180, P6 ;  /* 0x000001800000780c */ /* 0x000fc60003784270 */
[----:B------:R0:W-:Y:S01]  /*43ce0*/  @P5 STG.E.U16 desc[UR52][R4.64+0xe2], R225 ;  /* 0x0000e2e104005986 */ /* 0x0001e2000c101534 */
[----:B------:R-:W-:-:S03]  /*43cf0*/  ISETP.GT.AND P1, PT, R0, 0x188, P1 ;  /* 0x000001880000780c */ /* 0x000fc60000f24270 */
[----:B------:R0:W-:Y:S01]  /*43d00*/  @P2 STG.E.U16 desc[UR52][R8.64+0xe0], R226 ;  /* 0x0000e0e208002986 */ /* 0x0001e2000c101534 */
[C---:B------:R-:W-:Y:S02]  /*43d10*/  ISETP.GT.AND P2, PT, R3.reuse, 0x79, PT ;  /* 0x000000790300780c */ /* 0x040fe40003f44270 */
[C---:B------:R-:W-:Y:S02]  /*43d20*/  ISETP.GT.AND P6, PT, R3.reuse, 0x80, PT ;  /* 0x000000800300780c */ /* 0x040fe40003fc4270 */
[----:B------:R-:W-:Y:S01]  /*43d30*/  ISETP.GT.AND P5, PT, R3, 0x81, PT ;  /* 0x000000810300780c */ /* 0x000fe20003fa4270 */
[----:B------:R0:W-:Y:S01]  /*43d40*/  @P0 STG.E.U16 desc[UR52][R8.64+0xe2], R227 ;  /* 0x0000e2e308000986 */ /* 0x0001e2000c101534 */
[C---:B------:R-:W-:Y:S02]  /*43d50*/  ISETP.GT.AND P0, PT, R0.reuse, 0x188, P2 ;  /* 0x000001880000780c */ /* 0x040fe40001704270 */
[C---:B------:R-:W-:Y:S01]  /*43d60*/  ISETP.GT.AND P2, PT, R0.reuse, RZ, P6 ;  /* 0x000000ff0000720c */ /* 0x040fe20003744270 */
[----:B------:R0:W-:Y:S01]  /*43d70*/  @P3 STG.E.U16 desc[UR52][R4.64+0xf0], R228 ;  /* 0x0000f0e404003986 */ /* 0x0001e2000c101534 */
[----:B------:R-:W-:-:S03]  /*43d80*/  ISETP.GT.AND P3, PT, R0, RZ, P5 ;  /* 0x000000ff0000720c */ /* 0x000fc60002f64270 */
[----:B------:R0:W-:Y:S01]  /*43d90*/  @P4 STG.E.U16 desc[UR52][R4.64+0xf2], R229 ;  /* 0x0000f2e504004986 */ /* 0x0001e2000c101534 */
[----:B------:R-:W-:-:S03]  /*43da0*/  ISETP.GT.AND P4, PT, R0, 0x8, P6 ;  /* 0x000000080000780c */ /* 0x000fc60003784270 */
[----:B------:R0:W-:Y:S01]  /*43db0*/  @P1 STG.E.U16 desc[UR52][R8.64+0xf0], R230 ;  /* 0x0000f0e608001986 */ /* 0x0001e2000c101534 */
[----:B------:R-:W-:-:S03]  /*43dc0*/  ISETP.GT.AND P1, PT, R0, 0x8, P5 ;  /* 0x000000080000780c */ /* 0x000fc60002f24270 */
[----:B------:R0:W-:Y:S04]  /*43dd0*/  @P0 STG.E.U16 desc[UR52][R8.64+0xf2], R231 ;  /* 0x0000f2e708000986 */ /* 0x0001e8000c101534 */
[----:B------:R0:W-:Y:S04]  /*43de0*/  @P2 STG.E.U16 desc[UR52][R18.64+0x100], R200 ;  /* 0x000100c812002986 */ /* 0x0001e8000c101534 */
[----:B------:R0:W-:Y:S01]  /*43df0*/  @P3 STG.E.U16 desc[UR52][R18.64+0x102], R201 ;  /* 0x000102c912003986 */ /* 0x0001e2000c101534 */
[----:B------:R-:W-:-:S03]  /*43e00*/  ISETP.GT.AND P3, PT, R3, 0x89, PT ;  /* 0x000000890300780c */ /* 0x000fc60003f64270 */
[----:B------:R0:W-:Y:S01]  /*43e10*/  @P4 STG.E.U16 desc[UR52][R20.64+0x100], R202 ;  /* 0x000100ca14004986 */ /* 0x0001e2000c101534 */
[----:B------:R-:W-:Y:S02]  /*43e20*/  ISETP.GT.AND P4, PT, R3, 0x88, PT ;  /* 0x000000880300780c */ /* 0x000fe40003f84270 */
[C---:B------:R-:W-:Y:S02]  /*43e30*/  ISETP.GT.AND P2, PT, R0.reuse, RZ, P3 ;  /* 0x000000ff0000720c */ /* 0x040fe40001f44270 */
[C---:B------:R-:W-:Y:S01]  /*43e40*/  ISETP.GT.AND P0, PT, R0.reuse, RZ, P4 ;  /* 0x000000ff0000720c */ /* 0x040fe20002704270 */
[----:B------:R0:W-:Y:S01]  /*43e50*/  @P1 STG.E.U16 desc[UR52][R20.64+0x102], R203 ;  /* 0x000102cb14001986 */ /* 0x0001e2000c101534 */
[----:B------:R-:W-:-:S09]  /*43e60*/  ISETP.GT.AND P1, PT, R0, 0x8, P4 ;  /* 0x000000080000780c */ /* 0x000fd20002724270 */
[----:B------:R0:W-:Y:S01]  /*43e70*/  @P2 STG.E.U16 desc[UR52][R18.64+0x112], R205 ;  /* 0x000112cd12002986 */ /* 0x0001e2000c101534 */
[----:B------:R-:W-:-:S03]  /*43e80*/  ISETP.GT.AND P2, PT, R3, 0x90, PT ;  /* 0x000000900300780c */ /* 0x000fc60003f44270 */
[----:B------:R0:W-:Y:S01]  /*43e90*/  @P0 STG.E.U16 desc[UR52][R18.64+0x110], R204 ;  /* 0x000110cc12000986 */ /* 0x0001e2000c101534 */
[----:B------:R-:W-:-:S03]  /*43ea0*/  ISETP.GT.AND P0, PT, R0, 0x8, P3 ;  /* 0x000000080000780c */ /* 0x000fc60001f04270 */
[----:B------:R0:W-:Y:S01]  /*43eb0*/  @P1 STG.E.U16 desc[UR52][R20.64+0x110], R206 ;  /* 0x000110ce14001986 */ /* 0x0001e2000c101534 */
[----:B------:R-:W-:Y:S02]  /*43ec0*/  ISETP.GT.AND P1, PT, R0, RZ, P2 ;  /* 0x000000ff0000720c */ /* 0x000fe40001724270 */
[----:B------:R-:W-:-:S07]  /*43ed0*/  F2FP.BF16.F32.PACK_AB R208, RZ, R208 ;  /* 0x000000d0ffd0723e */ /* 0x000fce00000010ff */
[----:B------:R0:W-:Y:S01]  /*43ee0*/  @P0 STG.E.U16 desc[UR52][R20.64+0x112], R207 ;  /* 0x000112cf14000986 */ /* 0x0001e2000c101534 */
[----:B------:R-:W-:-:S03]  /*43ef0*/  ISETP.GT.AND P0, PT, R3, 0x91, PT ;  /* 0x000000910300780c */ /* 0x000fc60003f04270 */
[----:B------:R0:W-:Y:S01]  /*43f00*/  @P1 STG.E.U16 desc[UR52][R18.64+0x120], R208 ;  /* 0x000120d012001986 */ /* 0x0001e2000c101534 */
[----:B------:R-:W-:Y:S01]  /*43f10*/  ISETP.GT.AND P1, PT, R0, RZ, P0 ;  /* 0x000000ff0000720c */ /* 0x000fe20000724270 */
[----:B------:R-:W-:-:S05]  /*43f20*/  FMUL R209, R209, R2 ;  /* 0x00000002d1d17220 */ /* 0x000fca0000400000 */
[----:B------:R-:W-:Y:S01]  /*43f30*/  F2FP.BF16.F32.PACK_AB R209, RZ, R209 ;  /* 0x000000d1ffd1723e */ /* 0x000fe200000010ff */
[----:B------:R-:W-:-:S06]  /*43f40*/  FMUL R210, R210, R2 ;  /* 0x00000002d2d27220 */ /* 0x000fcc0000400000 */
[----:B------:R0:W-:Y:S01]  /*43f50*/  @P1 STG.E.U16 desc[UR52][R18.64+0x122], R209 ;  /* 0x000122d112001986 */ /* 0x0001e2000c101534 */
[----:B------:R-:W-:Y:S02]  /*43f60*/  ISETP.GT.AND P1, PT, R0, 0x8, P2 ;  /* 0x000000080000780c */ /* 0x000fe40001724270 */
[----:B------:R-:W-:Y:S01]  /*43f70*/  F2FP.BF16.F32.PACK_AB R210, RZ, R210 ;  /* 0x000000d2ffd2723e */ /* 0x000fe200000010ff */
[----:B------:R-:W-:-:S10]  /*43f80*/  FMUL R211, R211, R2 ;  /* 0x00000002d3d37220 */ /* 0x000fd40000400000 */
[----:B------:R0:W-:Y:S01]  /*43f90*/  @P1 STG.E.U16 desc[UR52][R20.64+0x120], R210 ;  /* 0x000120d214001986 */ /* 0x0001e2000c101534 */
[----:B------:R-:W-:Y:S02]  /*43fa0*/  ISETP.GT.AND P1, PT, R0, 0x8, P0 ;  /* 0x000000080000780c */ /* 0x000fe40000724270 */
[----:B------:R-:W-:Y:S01]  /*43fb0*/  F2FP.BF16.F32.PACK_AB R211, RZ, R211 ;  /* 0x000000d3ffd3723e */ /* 0x000fe200000010ff */
[----:B------:R-:W-:-:S10]  /*43fc0*/  FMUL R212, R212, R2 ;  /* 0x00000002d4d47220 */ /* 0x000fd40000400000 */
[----:B------:R0:W-:Y:S01]  /*43fd0*/  @P1 STG.E.U16 desc[UR52][R20.64+0x122], R211 ;  /* 0x000122d314001986 */ /* 0x0001e2000c101534 */
[----:B------:R-:W-:-:S04]  /*43fe0*/  ISETP.GT.AND P1, PT, R3, 0x98, PT ;  /* 0x000000980300780c */ /* 0x000fc80003f24270 */
[----:B------:R-:W-:Y:S02]  /*43ff0*/  ISETP.GT.AND P6, PT, R0, RZ, P1 ;  /* 0x000000ff0000720c */ /* 0x000fe40000fc4270 */
        /* <DEDUP_REMOVED lines=156> */
[-C--:B------:R-:W-:Y:S01]  /*449c0*/  FMUL R153, R153, R2.reuse ;  /* 0x0000000299997220 */ /* 0x080fe20000400000 */
[----:B------:R-:W-:-:S09]  /*449d0*/  FMUL R155, R155, R2 ;  /* 0x000000029b9b7220 */ /* 0x000fd20000400000 */
[----:B------:R0:W-:Y:S01]  /*449e0*/  @P6 STG.E.U16 desc[UR52][R4.64+0x100], R152 ;  /* 0x0001009804006986 */ /* 0x0001e2000c101534 */
[C---:B------:R-:W-:Y:S02]  /*449f0*/  ISETP.GT.AND P6, PT, R0.reuse, 0x180, P5 ;  /* 0x000001800000780c */ /* 0x040fe40002fc4270 */
[----:B------:R-:W-:Y:S02]  /*44a00*/  ISETP.GT.AND P5, PT, R0, 0x188, P5 ;  /* 0x000001880000780c */ /* 0x000fe40002fa4270 */
[----:B------:R-:W-:Y:S02]  /*44a10*/  F2FP.BF16.F32.PACK_AB R153, RZ, R153 ;  /* 0x00000099ff99723e */ /* 0x000fe400000010ff */
[----:B------:R-:W-:-:S07]  /*44a20*/  F2FP.BF16.F32.PACK_AB R155, RZ, R155 ;  /* 0x0000009bff9b723e */ /* 0x000fce00000010ff */
[----:B------:R0:W-:Y:S01]  /*44a30*/  @P6 STG.E.U16 desc[UR52][R4.64+0x102], R153 ;  /* 0x0001029904006986 */ /* 0x0001e2000c101534 */
[----:B------:R-:W-:-:S03]  /*44a40*/  ISETP.GT.AND P6, PT, R3, 0x80, PT ;  /* 0x000000800300780c */ /* 0x000fc60003fc4270 */
[----:B------:R0:W-:Y:S01]  /*44a50*/  @P5 STG.E.U16 desc[UR52][R8.64+0x102], R155 ;  /* 0x0001029b08005986 */ /* 0x0001e2000c101534 */
[C---:B------:R-:W-:Y:S02]  /*44a60*/  ISETP.GT.AND P6, PT, R0.reuse, 0x188, P6 ;  /* 0x000001880000780c */ /* 0x040fe400037c4270 */
[----:B------:R-:W-:Y:S01]  /*44a70*/  ISETP.GT.AND P5, PT, R0, 0x180, P4 ;  /* 0x000001800000780c */ /* 0x000fe200027a4270 */
[-C--:B------:R-:W-:Y:S01]  /*44a80*/  FMUL R154, R154, R2.reuse ;  /* 0x000000029a9a7220 */ /* 0x080fe20000400000 */
[----:B------:R-:W-:-:S04]  /*44a90*/  FMUL R156, R156, R2 ;  /* 0x000000029c9c7220 */ /* 0x000fc80000400000 */
[----:B------:R-:W-:Y:S02]  /*44aa0*/  F2FP.BF16.F32.PACK_AB R154, RZ, R154 ;  /* 0x0000009aff9a723e */ /* 0x000fe400000010ff */
[----:B------:R-:W-:-:S03]  /*44ab0*/  F2FP.BF16.F32.PACK_AB R156, RZ, R156 ;  /* 0x0000009cff9c723e */ /* 0x000fc600000010ff */
[----:B------:R0:W-:Y:S01]  /*44ac0*/  @P6 STG.E.U16 desc[UR52][R8.64+0x100], R154 ;  /* 0x0001009a08006986 */ /* 0x0001e2000c101534 */
[----:B------:R-:W-:-:S03]  /*44ad0*/  ISETP.GT.AND P4, PT, R0, 0x188, P4 ;  /* 0x000001880000780c */ /* 0x000fc60002784270 */
[----:B------:R0:W-:Y:S01]  /*44ae0*/  @P5 STG.E.U16 desc[UR52][R4.64+0x110], R156 ;  /* 0x0001109c04005986 */ /* 0x0001e2000c101534 */
[----:B------:R-:W-:Y:S01]  /*44af0*/  ISETP.GT.AND P5, PT, R0, 0x180, P3 ;  /* 0x000001800000780c */ /* 0x000fe20001fa4270 */
[-C--:B------:R-:W-:Y:S01]  /*44b00*/  FMUL R157, R157, R2.reuse ;  /* 0x000000029d9d7220 */ /* 0x080fe20000400000 */
[----:B------:R-:W-:-:S04]  /*44b10*/  FMUL R158, R158, R2 ;  /* 0x000000029e9e7220 */ /* 0x000fc80000400000 */
[----:B------:R-:W-:Y:S02]  /*44b20*/  F2FP.BF16.F32.PACK_AB R157, RZ, R157 ;  /* 0x0000009dff9d723e */ /* 0x000fe400000010ff */
[----:B------:R-:W-:Y:S02]  /*44b30*/  F2FP.BF16.F32.PACK_AB R158, RZ, R158 ;  /* 0x0000009eff9e723e */ /* 0x000fe400000010ff */
[----:B------:R-:W-:-:S03]  /*44b40*/  ISETP.GT.AND P3, PT, R0, 0x188, P3 ;  /* 0x000001880000780c */ /* 0x000fc60001f64270 */
[----:B------:R0:W-:Y:S01]  /*44b50*/  @P5 STG.E.U16 desc[UR52][R4.64+0x112], R157 ;  /* 0x0001129d04005986 */ /* 0x0001e2000c101534 */
[----:B------:R-:W-:-:S03]  /*44b60*/  FMUL R159, R159, R2 ;  /* 0x000000029f9f7220 */ /* 0x000fc60000400000 */
[----:B------:R0:W-:Y:S01]  /*44b70*/  @P4 STG.E.U16 desc[UR52][R8.64+0x110], R158 ;  /* 0x0001109e08004986 */ /* 0x0001e2000c101534 */
[----:B------:R-:W-:Y:S01]  /*44b80*/  ISETP.GT.AND P4, PT, R0, 0x180, P2 ;  /* 0x000001800000780c */ /* 0x000fe20001784270 */
[----:B------:R-:W-:Y:S01]  /*44b90*/  FMUL R160, R160, R2 ;  /* 0x00000002a0a07220 */ /* 0x000fe20000400000 */
[----:B------:R-:W-:Y:S02]  /*44ba0*/  F2FP.BF16.F32.PACK_AB R159, RZ, R159 ;  /* 0x0000009fff9f723e */ /* 0x000fe400000010ff */
[C---:B------:R-:W-:Y:S02]  /*44bb0*/  ISETP.GT.AND P5, PT, R0.reuse, 0x180, P0 ;  /* 0x000001800000780c */ /* 0x040fe400007a4270 */
[----:B------:R-:W-:Y:S02]  /*44bc0*/  F2FP.BF16.F32.PACK_AB R160, RZ, R160 ;  /* 0x000000a0ffa0723e */ /* 0x000fe400000010ff */
[----:B------:R-:W-:Y:S01]  /*44bd0*/  ISETP.GT.AND P2, PT, R0, 0x188, P2 ;  /* 0x000001880000780c */ /* 0x000fe20001744270 */
[-C--:B------:R-:W-:Y:S01]  /*44be0*/  FMUL R161, R161, R2.reuse ;  /* 0x00000002a1a17220 */ /* 0x080fe20000400000 */
[----:B------:R-:W-:Y:S01]  /*44bf0*/  ISETP.GT.AND P6, PT, R3, 0x99, PT ;  /* 0x000000990300780c */ /* 0x000fe20003fc4270 */
[----:B------:R-:W-:Y:S01]  /*44c00*/  FMUL R162, R162, R2 ;  /* 0x00000002a2a27220 */ /* 0x000fe20000400000 */
[----:B------:R0:W-:Y:S01]  /*44c10*/  @P3 STG.E.U16 desc[UR52][R8.64+0x112], R159 ;  /* 0x0001129f08003986 */ /* 0x0001e2000c101534 */
[----:B------:R-:W-:-:S02]  /*44c20*/  ISETP.GT.AND P0, PT, R0, 0x188, P0 ;  /* 0x000001880000780c */ /* 0x000fc40000704270 */
[C---:B------:R-:W-:Y:S01]  /*44c30*/  ISETP.GT.AND P3, PT, R0.reuse, 0x180, P1 ;  /* 0x000001800000780c */ /* 0x040fe20000f64270 */
[----:B------:R0:W-:Y:S01]  /*44c40*/  @P4 STG.E.U16 desc[UR52][R4.64+0x120], R160 ;  /* 0x000120a004004986 */ /* 0x0001e2000c101534 */
[----:B------:R-:W-:Y:S01]  /*44c50*/  ISETP.GT.AND P4, PT, R0, 0x180, P6 ;  /* 0x000001800000780c */ /* 0x000fe20003784270 */
[-C--:B------:R-:W-:Y:S01]  /*44c60*/  FMUL R163, R163, R2.reuse ;  /* 0x00000002a3a37220 */ /* 0x080fe20000400000 */
[----:B------:R-:W-:Y:S01]  /*44c70*/  F2FP.BF16.F32.PACK_AB R161, RZ, R161 ;  /* 0x000000a1ffa1723e */ /* 0x000fe200000010ff */
[----:B------:R-:W-:Y:S01]  /*44c80*/  FMUL R164, R164, R2 ;  /* 0x00000002a4a47220 */ /* 0x000fe20000400000 */
[----:B------:R-:W-:Y:S01]  /*44c90*/  F2FP.BF16.F32.PACK_AB R162, RZ, R162 ;  /* 0x000000a2ffa2723e */ /* 0x000fe200000010ff */
[----:B------:R-:W-:Y:S01]  /*44ca0*/  FMUL R165, R165, R2 ;  /* 0x00000002a5a57220 */ /* 0x000fe20000400000 */
[----:B------:R-:W-:Y:S01]  /*44cb0*/  F2FP.BF16.F32.PACK_AB R163, RZ, R163 ;  /* 0x000000a3ffa3723e */ /* 0x000fe200000010ff */
[----:B------:R0:W-:Y:S01]  /*44cc0*/  @P5 STG.E.U16 desc[UR52][R4.64+0x122], R161 ;  /* 0x000122a104005986 */ /* 0x0001e2000c101534 */
[----:B------:R-:W-:-:S02]  /*44cd0*/  F2FP.BF16.F32.PACK_AB R164, RZ, R164 ;  /* 0x000000a4ffa4723e */ /* 0x000fc400000010ff */
[----:B------:R-:W-:Y:S01]  /*44ce0*/  F2FP.BF16.F32.PACK_AB R165, RZ, R165 ;  /* 0x000000a5ffa5723e */ /* 0x000fe200000010ff */
[----:B------:R0:W-:Y:S01]  /*44cf0*/  @P2 STG.E.U16 desc[UR52][R8.64+0x120], R162 ;  /* 0x000120a208002986 */ /* 0x0001e2000c101534 */
[----:B------:R-:W-:Y:S02]  /*44d00*/  ISETP.GT.AND P1, PT, R0, 0x188, P1 ;  /* 0x000001880000780c */ /* 0x000fe40000f24270 */
[C---:B------:R-:W-:Y:S02]  /*44d10*/  ISETP.GT.AND P2, PT, R3.reuse, 0x99, PT ;  /* 0x000000990300780c */ /* 0x040fe40003f44270 */
[C---:B------:R-:W-:Y:S02]  /*44d20*/  ISETP.GT.AND P6, PT, R3.reuse, 0xa0, PT ;  /* 0x000000a00300780c */ /* 0x040fe40003fc4270 */
[----:B------:R-:W-:Y:S01]  /*44d30*/  ISETP.GT.AND P5, PT, R3, 0xa1, PT ;  /* 0x000000a10300780c */ /* 0x000fe20003fa4270 */
[----:B------:R-:W-:Y:S01]  /*44d40*/  FMUL R166, R166, R2 ;  /* 0x00000002a6a67220 */ /* 0x000fe20000400000 */
[----:B------:R0:W-:Y:S01]  /*44d50*/  @P0 STG.E.U16 desc[UR52][R8.64+0x122], R163 ;  /* 0x000122a308000986 */ /* 0x0001e2000c101534 */
[----:B------:R-:W-:-:S02]  /*44d60*/  ISETP.GT.AND P0, PT, R0, 0x188, P2 ;  /* 0x000001880000780c */ /* 0x000fc40001704270 */
[C---:B------:R-:W-:Y:S01]  /*44d70*/  ISETP.GT.AND P2, PT, R0.reuse, RZ, P6 ;  /* 0x000000ff0000720c */ /* 0x040fe20003744270 */
[----:B------:R0:W-:Y:S01]  /*44d80*/  @P3 STG.E.U16 desc[UR52][R4.64+0x130], R164 ;  /* 0x000130a404003986 */ /* 0x0001e2000c101534 */
[C---:B------:R-:W-:Y:S01]  /*44d90*/  ISETP.GT.AND P3, PT, R0.reuse, RZ, P5 ;  /* 0x000000ff0000720c */ /* 0x040fe20002f64270 */
[-C--:B------:R-:W-:Y:S02]  /*44da0*/  FMUL R167, R167, R2.reuse ;  /* 0x00000002a7a77220 */ /* 0x080fe40000400000 */
[----:B------:R0:W-:Y:S01]  /*44db0*/  @P4 STG.E.U16 desc[UR52][R4.64+0x132], R165 ;  /* 0x000132a504004986 */ /* 0x0001e2000c101534 */
[----:B------:R-:W-:Y:S01]  /*44dc0*/  ISETP.GT.AND P4, PT, R0, 0x8, P6 ;  /* 0x000000080000780c */ /* 0x000fe20003784270 */
[----:B------:R-:W-:Y:S01]  /*44dd0*/  FMUL R136, R136, R2 ;  /* 0x0000000288887220 */ /* 0x000fe20000400000 */
[----:B------:R-:W-:Y:S01]  /*44de0*/  F2FP.BF16.F32.PACK_AB R166, RZ, R166 ;  /* 0x000000a6ffa6723e */ /* 0x000fe200000010ff */
[-C--:B------:R-:W-:Y:S01]  /*44df0*/  FMUL R137, R137, R2.reuse ;  /* 0x0000000289897220 */ /* 0x080fe20000400000 */
[----:B------:R-:W-:Y:S01]  /*44e00*/  FMUL R138, R138, R2 ;  /* 0x000000028a8a7220 */ /* 0x000fe20000400000 */
[----:B------:R-:W-:-:S02]  /*44e10*/  F2FP.BF16.F32.PACK_AB R167, RZ, R167 ;  /* 0x000000a7ffa7723e */ /* 0x000fc400000010ff */
[----:B------:R0:W-:Y:S01]  /*44e20*/  @P1 STG.E.U16 desc[UR52][R8.64+0x130], R166 ;  /* 0x000130a608001986 */ /* 0x0001e2000c101534 */
[----:B------:R-:W-:Y:S02]  /*44e30*/  F2FP.BF16.F32.PACK_AB R136, RZ, R136 ;  /* 0x00000088ff88723e */ /* 0x000fe400000010ff */
[----:B------:R-:W-:Y:S02]  /*44e40*/  F2FP.BF16.F32.PACK_AB R137, RZ, R137 ;  /* 0x00000089ff89723e */ /* 0x000fe400000010ff */
[----:B------:R-:W-:Y:S02]  /*44e50*/  F2FP.BF16.F32.PACK_AB R138, RZ, R138 ;  /* 0x0000008aff8a723e */ /* 0x000fe400000010ff */
[----:B------:R-:W-:Y:S01]  /*44e60*/  ISETP.GT.AND P1, PT, R0, 0x8, P5 ;  /* 0x000000080000780c */ /* 0x000fe20002f24270 */
[----:B------:R-:W-:Y:S01]  /*44e70*/  FMUL R139, R139, R2 ;  /* 0x000000028b8b7220 */ /* 0x000fe20000400000 */
[----:B------:R0:W-:Y:S04]  /*44e80*/  @P0 STG.E.U16 desc[UR52][R8.64+0x132], R167 ;  /* 0x000132a708000986 */ /* 0x0001e8000c101534 */
[----:B------:R0:W-:Y:S04]  /*44e90*/  @P2 STG.E.U16 desc[UR52][R18.64+0x140], R136 ;  /* 0x0001408812002986 */ /* 0x0001e8000c101534 */
[----:B------:R0:W-:Y:S01]  /*44ea0*/  @P3 STG.E.U16 desc[UR52][R18.64+0x142], R137 ;  /* 0x0001428912003986 */ /* 0x0001e2000c101534 */
[----:B------:R-:W-:-:S03]  /*44eb0*/  ISETP.GT.AND P3, PT, R3, 0xa9, PT ;  /* 0x000000a90300780c */ /* 0x000fc60003f64270 */
[----:B------:R0:W-:Y:S01]  /*44ec0*/  @P4 STG.E.U16 desc[UR52][R20.64+0x140], R138 ;  /* 0x0001408a14004986 */ /* 0x0001e2000c101534 */
[----:B------:R-:W-:Y:S02]  /*44ed0*/  ISETP.GT.AND P4, PT, R3, 0xa8, PT ;  /* 0x000000a80300780c */ /* 0x000fe40003f84270 */
[----:B------:R-:W-:Y:S02]  /*44ee0*/  F2FP.BF16.F32.PACK_AB R139, RZ, R139 ;  /* 0x0000008bff8b723e */ /* 0x000fe400000010ff */
[C---:B------:R-:W-:Y:S02]  /*44ef0*/  ISETP.GT.AND P0, PT, R0.reuse, RZ, P4 ;  /* 0x000000ff0000720c */ /* 0x040fe40002704270 */
[----:B------:R-:W-:Y:S01]  /*44f00*/  ISETP.GT.AND P2, PT, R0, RZ, P3 ;  /* 0x000000ff0000720c */ /* 0x000fe20001f44270 */
[-C--:B------:R-:W-:Y:S01]  /*44f10*/  FMUL R140, R140, R2.reuse ;  /* 0x000000028c8c7220 */ /* 0x080fe20000400000 */
[-C--:B------:R-:W-:Y:S01]  /*44f20*/  FMUL R141, R141, R2.reuse ;  /* 0x000000028d8d7220 */ /* 0x080fe20000400000 */
[----:B------:R0:W-:Y:S01]  /*44f30*/  @P1 STG.E.U16 desc[UR52][R20.64+0x142], R139 ;  /* 0x0001428b14001986 */ /* 0x0001e2000c101534 */
[----:B------:R-:W-:Y:S01]  /*44f40*/  ISETP.GT.AND P1, PT, R0, 0x8, P4 ;  /* 0x000000080000780c */ /* 0x000fe20002724270 */
[----:B------:R-:W-:Y:S01]  /*44f50*/  FMUL R142, R142, R2 ;  /* 0x000000028e8e7220 */ /* 0x000fe20000400000 */
[----:B------:R-:W-:-:S02]  /*44f60*/  F2FP.BF16.F32.PACK_AB R140, RZ, R140 ;  /* 0x0000008cff8c723e */ /* 0x000fc400000010ff */
[----:B------:R-:W-:Y:S02]  /*44f70*/  F2FP.BF16.F32.PACK_AB R141, RZ, R141 ;  /* 0x0000008dff8d723e */ /* 0x000fe400000010ff */
[----:B------:R-:W-:Y:S01]  /*44f80*/  F2FP.BF16.F32.PACK_AB R142, RZ, R142 ;  /* 0x0000008eff8e723e */ /* 0x000fe200000010ff */
[----:B------:R0:W-:Y:S01]  /*44f90*/  @P0 STG.E.U16 desc[UR52][R18.64+0x150], R140 ;  /* 0x0001508c12000986 */ /* 0x0001e2000c101534 */
[----:B------:R-:W-:-:S03]  /*44fa0*/  ISETP.GT.AND P0, PT, R0, 0x8, P3 ;  /* 0x000000080000780c */ /* 0x000fc60001f04270 */
[----:B------:R0:W-:Y:S01]  /*44fb0*/  @P2 STG.E.U16 desc[UR52][R18.64+0x152], R141 ;  /* 0x0001528d12002986 */ /* 0x0001e2000c101534 */
[----:B------:R-:W-:Y:S01]  /*44fc0*/  ISETP.GT.AND P2, PT, R3, 0xb0, PT ;  /* 0x000000b00300780c */ /* 0x000fe20003f44270 */
[-C--:B------:R-:W-:Y:S02]  /*44fd0*/  FMUL R143, R143, R2.reuse ;  /* 0x000000028f8f7220 */ /* 0x080fe40000400000 */
[----:B------:R0:W-:Y:S01]  /*44fe0*/  @P1 STG.E.U16 desc[UR52][R20.64+0x150], R142 ;  /* 0x0001508e14001986 */ /* 0x0001e2000c101534 */
[----:B------:R-:W-:Y:S01]  /*44ff0*/  ISETP.GT.AND P1, PT, R0, RZ, P2 ;  /* 0x000000ff0000720c */ /* 0x000fe20001724270 */
[----:B------:R-:W-:Y:S01]  /*45000*/  FMUL R144, R144, R2 ;  /* 0x0000000290907220 */ /* 0x000fe20000400000 */
[----:B------:R-:W-:-:S04]  /*45010*/  F2FP.BF16.F32.PACK_AB R143, RZ, R143 ;  /* 0x0000008fff8f723e */ /* 0x000fc800000010ff */
[----:B------:R-:W-:Y:S01]  /*45020*/  F2FP.BF16.F32.PACK_AB R144, RZ, R144 ;  /* 0x00000090ff90723e */ /* 0x000fe200000010ff */
[----:B------:R0:W-:Y:S01]  /*45030*/  @P0 STG.E.U16 desc[UR52][R20.64+0x152], R143 ;  /* 0x0001528f14000986 */ /* 0x0001e2000c101534 */
[----:B------:R-:W-:Y:S01]  /*45040*/  ISETP.GT.AND P0, PT, R3, 0xb1, PT ;  /* 0x000000b10300780c */ /* 0x000fe20003f04270 */
[----:B------:R-:W-:-:S04]  /*45050*/  FMUL R145, R145, R2 ;  /* 0x0000000291917220 */ /* 0x000fc80000400000 */
[----:B------:R0:W-:Y:S01]  /*45060*/  @P1 STG.E.U16 desc[UR52][R18.64+0x160], R144 ;  /* 0x0001609012001986 */ /* 0x0001e2000c101534 */
        /* <DEDUP_REMOVED lines=191> */
[----:B------:R-:W-:Y:S01]  /*45c60*/  FMUL R94, R94, R2 ;  /* 0x000000025e5e7220 */ /* 0x000fe20000400000 */
[----:B------:R-:W-:-:S03]  /*45c70*/  ISETP.GT.AND P3, PT, R0, 0x188, P3 ;  /* 0x000001880000780c */ /* 0x000fc60001f64270 */
[----:B------:R-:W-:Y:S02]  /*45c80*/  F2FP.BF16.F32.PACK_AB R93, RZ, R93 ;  /* 0x0000005dff5d723e */ /* 0x000fe400000010ff */
[----:B------:R-:W-:Y:S01]  /*45c90*/  F2FP.BF16.F32.PACK_AB R94, RZ, R94 ;  /* 0x0000005eff5e723e */ /* 0x000fe200000010ff */
[----:B------:R-:W-:-:S04]  /*45ca0*/  FMUL R95, R95, R2 ;  /* 0x000000025f5f7220 */ /* 0x000fc80000400000 */
[----:B------:R0:W-:Y:S04]  /*45cb0*/  @P5 STG.E.U16 desc[UR52][R4.64+0x152], R93 ;  /* 0x0001525d04005986 */ /* 0x0001e8000c101534 */
[----:B------:R0:W-:Y:S01]  /*45cc0*/  @P4 STG.E.U16 desc[UR52][R8.64+0x150], R94 ;  /* 0x0001505e08004986 */ /* 0x0001e2000c101534 */
[----:B------:R-:W-:Y:S01]  /*45cd0*/  ISETP.GT.AND P4, PT, R0, 0x180, P2 ;  /* 0x000001800000780c */ /* 0x000fe20001784270 */
[-C--:B------:R-:W-:Y:S01]  /*45ce0*/  FMUL R96, R96, R2.reuse ;  /* 0x0000000260607220 */ /* 0x080fe20000400000 */
[----:B------:R-:W-:Y:S02]  /*45cf0*/  F2FP.BF16.F32.PACK_AB R95, RZ, R95 ;  /* 0x0000005fff5f723e */ /* 0x000fe400000010ff */
[C---:B------:R-:W-:Y:S02]  /*45d00*/  ISETP.GT.AND P5, PT, R0.reuse, 0x180, P0 ;  /* 0x000001800000780c */ /* 0x040fe400007a4270 */
[----:B------:R-:W-:Y:S01]  /*45d10*/  ISETP.GT.AND P2, PT, R0, 0x188, P2 ;  /* 0x000001880000780c */ /* 0x000fe20001744270 */
[----:B------:R-:W-:Y:S01]  /*45d20*/  FMUL R97, R97, R2 ;  /* 0x0000000261617220 */ /* 0x000fe20000400000 */
[----:B------:R-:W-:Y:S01]  /*45d30*/  F2FP.BF16.F32.PACK_AB R96, RZ, R96 ;  /* 0x00000060ff60723e */ /* 0x000fe200000010ff */
[----:B------:R-:W-:Y:S01]  /*45d40*/  FMUL R98, R98, R2 ;  /* 0x0000000262627220 */ /* 0x000fe20000400000 */
[----:B------:R0:W-:Y:S01]  /*45d50*/  @P3 STG.E.U16 desc[UR52][R8.64+0x152], R95 ;  /* 0x0001525f08003986 */ /* 0x0001e2000c101534 */
[----:B------:R-:W-:-:S02]  /*45d60*/  ISETP.GT.AND P0, PT, R0, 0x188, P0 ;  /* 0x000001880000780c */ /* 0x000fc40000704270 */
[----:B------:R-:W-:Y:S02]  /*45d70*/  ISETP.GT.AND P6, PT, R3, 0xb9, PT ;  /* 0x000000b90300780c */ /* 0x000fe40003fc4270 */
[----:B------:R-:W-:Y:S01]  /*45d80*/  ISETP.GT.AND P3, PT, R0, 0x180, P1 ;  /* 0x000001800000780c */ /* 0x000fe20000f64270 */
[-C--:B------:R-:W-:Y:S01]  /*45d90*/  FMUL R99, R99, R2.reuse ;  /* 0x0000000263637220 */ /* 0x080fe20000400000 */
[----:B------:R-:W-:Y:S01]  /*45da0*/  F2FP.BF16.F32.PACK_AB R97, RZ, R97 ;  /* 0x00000061ff61723e */ /* 0x000fe200000010ff */
[----:B------:R-:W-:Y:S01]  /*45db0*/  FMUL R100, R100, R2 ;  /* 0x0000000264647220 */ /* 0x000fe20000400000 */
[----:B------:R0:W-:Y:S01]  /*45dc0*/  @P4 STG.E.U16 desc[UR52][R4.64+0x160], R96 ;  /* 0x0001606004004986 */ /* 0x0001e2000c101534 */
[----:B------:R-:W-:Y:S02]  /*45dd0*/  F2FP.BF16.F32.PACK_AB R98, RZ, R98 ;  /* 0x00000062ff62723e */ /* 0x000fe400000010ff */
[C---:B------:R-:W-:Y:S02]  /*45de0*/  ISETP.GT.AND P4, PT, R0.reuse, 0x180, P6 ;  /* 0x000001800000780c */ /* 0x040fe40003784270 */
[----:B------:R-:W-:Y:S01]  /*45df0*/  ISETP.GT.AND P1, PT, R0, 0x188, P1 ;  /* 0x000001880000780c */ /* 0x000fe20000f24270 */
[-C--:B------:R-:W-:Y:S01]  /*45e00*/  FMUL R101, R101, R2.reuse ;  /* 0x0000000265657220 */ /* 0x080fe20000400000 */
[----:B------:R0:W-:Y:S01]  /*45e10*/  @P5 STG.E.U16 desc[UR52][R4.64+0x162], R97 ;  /* 0x0001626104005986 */ /* 0x0001e2000c101534 */
[----:B------:R-:W-:Y:S01]  /*45e20*/  F2FP.BF16.F32.PACK_AB R99, RZ, R99 ;  /* 0x00000063ff63723e */ /* 0x000fe200000010ff */
[----:B------:R-:W-:Y:S01]  /*45e30*/  FMUL R102, R102, R2 ;  /* 0x0000000266667220 */ /* 0x000fe20000400000 */
[----:B------:R-:W-:Y:S01]  /*45e40*/  F2FP.BF16.F32.PACK_AB R100, RZ, R100 ;  /* 0x00000064ff64723e */ /* 0x000fe200000010ff */
[----:B------:R0:W-:Y:S01]  /*45e50*/  @P2 STG.E.U16 desc[UR52][R8.64+0x160], R98 ;  /* 0x0001606208002986 */ /* 0x0001e2000c101534 */
[----:B------:R-:W-:-:S02]  /*45e60*/  ISETP.GT.AND P2, PT, R3, 0xb9, PT ;  /* 0x000000b90300780c */ /* 0x000fc40003f44270 */
[C---:B------:R-:W-:Y:S01]  /*45e70*/  ISETP.GT.AND P6, PT, R3.reuse, 0xc1, PT ;  /* 0x000000c10300780c */ /* 0x040fe20003fc4270 */
[----:B------:R0:W-:Y:S01]  /*45e80*/  @P0 STG.E.U16 desc[UR52][R8.64+0x162], R99 ;  /* 0x0001626308000986 */ /* 0x0001e2000c101534 */
[----:B------:R-:W-:Y:S02]  /*45e90*/  F2FP.BF16.F32.PACK_AB R101, RZ, R101 ;  /* 0x00000065ff65723e */ /* 0x000fe400000010ff */
[----:B------:R-:W-:Y:S01]  /*45ea0*/  F2FP.BF16.F32.PACK_AB R102, RZ, R102 ;  /* 0x00000066ff66723e */ /* 0x000fe200000010ff */
[----:B------:R0:W-:Y:S01]  /*45eb0*/  @P3 STG.E.U16 desc[UR52][R4.64+0x170], R100 ;  /* 0x0001706404003986 */ /* 0x0001e2000c101534 */
[C---:B------:R-:W-:Y:S02]  /*45ec0*/  ISETP.GT.AND P0, PT, R0.reuse, 0x188, P2 ;  /* 0x000001880000780c */ /* 0x040fe40001704270 */
[----:B------:R-:W-:Y:S02]  /*45ed0*/  ISETP.GT.AND P5, PT, R3, 0xc0, PT ;  /* 0x000000c00300780c */ /* 0x000fe40003fa4270 */
[C---:B------:R-:W-:Y:S01]  /*45ee0*/  ISETP.GT.AND P3, PT, R0.reuse, RZ, P6 ;  /* 0x000000ff0000720c */ /* 0x040fe20003764270 */
[-C--:B------:R-:W-:Y:S01]  /*45ef0*/  FMUL R103, R103, R2.reuse ;  /* 0x0000000267677220 */ /* 0x080fe20000400000 */
[----:B------:R0:W-:Y:S01]  /*45f00*/  @P4 STG.E.U16 desc[UR52][R4.64+0x172], R101 ;  /* 0x0001726504004986 */ /* 0x0001e2000c101534 */
[----:B------:R-:W-:Y:S01]  /*45f10*/  FMUL R73, R73, R2 ;  /* 0x0000000249497220 */ /* 0x000fe20000400000 */
[----:B------:R-:W-:-:S02]  /*45f20*/  ISETP.GT.AND P2, PT, R0, RZ, P5 ;  /* 0x000000ff0000720c */ /* 0x000fc40002f44270 */
[----:B------:R0:W-:Y:S01]  /*45f30*/  @P1 STG.E.U16 desc[UR52][R8.64+0x170], R102 ;  /* 0x0001706608001986 */ /* 0x0001e2000c101534 */
[----:B------:R-:W-:Y:S01]  /*45f40*/  ISETP.GT.AND P1, PT, R0, 0x8, P6 ;  /* 0x000000080000780c */ /* 0x000fe20003724270 */
[-C--:B------:R-:W-:Y:S01]  /*45f50*/  FMUL R72, R72, R2.reuse ;  /* 0x0000000248487220 */ /* 0x080fe20000400000 */
[----:B------:R-:W-:Y:S01]  /*45f60*/  F2FP.BF16.F32.PACK_AB R103, RZ, R103 ;  /* 0x00000067ff67723e */ /* 0x000fe200000010ff */
[----:B------:R-:W-:Y:S01]  /*45f70*/  FMUL R75, R75, R2 ;  /* 0x000000024b4b7220 */ /* 0x000fe20000400000 */
[----:B------:R-:W-:Y:S02]  /*45f80*/  F2FP.BF16.F32.PACK_AB R73, RZ, R73 ;  /* 0x00000049ff49723e */ /* 0x000fe400000010ff */
[----:B------:R-:W-:Y:S01]  /*45f90*/  ISETP.GT.AND P4, PT, R0, 0x8, P5 ;  /* 0x000000080000780c */ /* 0x000fe20002f84270 */
[----:B------:R0:W-:Y:S01]  /*45fa0*/  @P0 STG.E.U16 desc[UR52][R8.64+0x172], R103 ;  /* 0x0001726708000986 */ /* 0x0001e2000c101534 */
[----:B------:R-:W-:Y:S02]  /*45fb0*/  ISETP.GT.AND P5, PT, R3, 0xc8, PT ;  /* 0x000000c80300780c */ /* 0x000fe40003fa4270 */
[----:B------:R-:W-:Y:S01]  /*45fc0*/  F2FP.BF16.F32.PACK_AB R72, RZ, R72 ;  /* 0x00000048ff48723e */ /* 0x000fe200000010ff */
[----:B------:R0:W-:Y:S01]  /*45fd0*/  @P3 STG.E.U16 desc[UR52][R18.64+0x182], R73 ;  /* 0x0001824912003986 */ /* 0x0001e2000c101534 */
[----:B------:R-:W-:-:S02]  /*45fe0*/  F2FP.BF16.F32.PACK_AB R75, RZ, R75 ;  /* 0x0000004bff4b723e */ /* 0x000fc400000010ff */
[----:B------:R-:W-:Y:S02]  /*45ff0*/  ISETP.GT.AND P3, PT, R3, 0xc9, PT ;  /* 0x000000c90300780c */ /* 0x000fe40003f64270 */
[----:B------:R-:W-:Y:S01]  /*46000*/  ISETP.GT.AND P0, PT, R0, RZ, P5 ;  /* 0x000000ff0000720c */ /* 0x000fe20002f04270 */
[-C--:B------:R-:W-:Y:S01]  /*46010*/  FMUL R74, R74, R2.reuse ;  /* 0x000000024a4a7220 */ /* 0x080fe20000400000 */
[----:B------:R0:W-:Y:S01]  /*46020*/  @P2 STG.E.U16 desc[UR52][R18.64+0x180], R72 ;  /* 0x0001804812002986 */ /* 0x0001e2000c101534 */
[-C--:B------:R-:W-:Y:S01]  /*46030*/  FMUL R76, R76, R2.reuse ;  /* 0x000000024c4c7220 */ /* 0x080fe20000400000 */
[C---:B------:R-:W-:Y:S02]  /*46040*/  ISETP.GT.AND P2, PT, R0.reuse, RZ, P3 ;  /* 0x000000ff0000720c */ /* 0x040fe40001f44270 */
[----:B------:R0:W-:Y:S01]  /*46050*/  @P1 STG.E.U16 desc[UR52][R20.64+0x182], R75 ;  /* 0x0001824b14001986 */ /* 0x0001e2000c101534 */
[----:B------:R-:W-:Y:S01]  /*46060*/  ISETP.GT.AND P1, PT, R0, 0x8, P5 ;  /* 0x000000080000780c */ /* 0x000fe20002f24270 */
[----:B------:R-:W-:Y:S01]  /*46070*/  FMUL R77, R77, R2 ;  /* 0x000000024d4d7220 */ /* 0x000fe20000400000 */
[----:B------:R-:W-:Y:S01]  /*46080*/  F2FP.BF16.F32.PACK_AB R74, RZ, R74 ;  /* 0x0000004aff4a723e */ /* 0x000fe200000010ff */
[----:B------:R-:W-:Y:S01]  /*46090*/  FMUL R78, R78, R2 ;  /* 0x000000024e4e7220 */ /* 0x000fe20000400000 */
[----:B------:R-:W-:-:S02]  /*460a0*/  F2FP.BF16.F32.PACK_AB R76, RZ, R76 ;  /* 0x0000004cff4c723e */ /* 0x000fc400000010ff */
[----:B------:R-:W-:Y:S01]  /*460b0*/  F2FP.BF16.F32.PACK_AB R77, RZ, R77 ;  /* 0x0000004dff4d723e */ /* 0x000fe200000010ff */
[----:B------:R0:W-:Y:S01]  /*460c0*/  @P4 STG.E.U16 desc[UR52][R20.64+0x180], R74 ;  /* 0x0001804a14004986 */ /* 0x0001e2000c101534 */
[----:B------:R-:W-:-:S03]  /*460d0*/  F2FP.BF16.F32.PACK_AB R78, RZ, R78 ;  /* 0x0000004eff4e723e */ /* 0x000fc600000010ff */
[----:B------:R0:W-:Y:S01]  /*460e0*/  @P0 STG.E.U16 desc[UR52][R18.64+0x190], R76 ;  /* 0x0001904c12000986 */ /* 0x0001e2000c101534 */
[----:B------:R-:W-:-:S03]  /*460f0*/  ISETP.GT.AND P0, PT, R3, 0xd0, PT ;  /* 0x000000d00300780c */ /* 0x000fc60003f04270 */
[----:B------:R0:W-:Y:S01]  /*46100*/  @P2 STG.E.U16 desc[UR52][R18.64+0x192], R77 ;  /* 0x0001924d12002986 */ /* 0x0001e2000c101534 */
[----:B------:R-:W-:-:S03]  /*46110*/  ISETP.GT.AND P2, PT, R0, 0x8, P3 ;  /* 0x000000080000780c */ /* 0x000fc60001f44270 */
[----:B------:R0:W-:Y:S01]  /*46120*/  @P1 STG.E.U16 desc[UR52][R20.64+0x190], R78 ;  /* 0x0001904e14001986 */ /* 0x0001e2000c101534 */
[----:B------:R-:W-:Y:S01]  /*46130*/  ISETP.GT.AND P1, PT, R0, RZ, P0 ;  /* 0x000000ff0000720c */ /* 0x000fe20000724270 */
[-C--:B------:R-:W-:Y:S01]  /*46140*/  FMUL R79, R79, R2.reuse ;  /* 0x000000024f4f7220 */ /* 0x080fe20000400000 */
[----:B------:R-:W-:Y:S01]  /*46150*/  FMUL R80, R80, R2 ;  /* 0x0000000250507220 */ /* 0x000fe20000400000 */
[----:B------:R-:W-:-:S03]  /*46160*/  ISETP.GT.AND P4, PT, R3, 0xd1, PT ;  /* 0x000000d10300780c */ /* 0x000fc60003f84270 */
[----:B------:R-:W-:Y:S02]  /*46170*/  F2FP.BF16.F32.PACK_AB R79, RZ, R79 ;  /* 0x0000004fff4f723e */ /* 0x000fe400000010ff */
[----:B------:R-:W-:-:S03]  /*46180*/  F2FP.BF16.F32.PACK_AB R80, RZ, R80 ;  /* 0x00000050ff50723e */ /* 0x000fc600000010ff */
[----:B------:R0:W-:Y:S04]  /*46190*/  @P2 STG.E.U16 desc[UR52][R20.64+0x192], R79 ;  /* 0x0001924f14002986 */ /* 0x0001e8000c101534 */
        /* <DEDUP_REMOVED lines=11> */
[----:B------:R-:W-:Y:S02]  /*46250*/  F2FP.BF16.F32.PACK_AB R83, RZ, R83 ;  /* 0x00000053ff53723e */ /* 0x000fe400000010ff */
[----:B------:R-:W-:Y:S01]  /*46260*/  ISETP.GT.AND P2, PT, R3, 0xd8, PT ;  /* 0x000000d80300780c */ /* 0x000fe20003f44270 */
[----:B------:R-:W-:-:S08]  /*46270*/  FMUL R84, R84, R2 ;  /* 0x0000000254547220 */ /* 0x000fd00000400000 */
[----:B------:R0:W-:Y:S01]  /*46280*/  @P1 STG.E.U16 desc[UR52][R20.64+0x1a2], R83 ;  /* 0x0001a25314001986 */ /* 0x0001e2000c101534 */
        /* <DEDUP_REMOVED lines=177> */
[C---:B------:R-:W-:Y:S02]  /*46da0*/  ISETP.GT.AND P6, PT, R0.reuse, 0x180, P3 ;  /* 0x000001800000780c */ /* 0x040fe40001fc4270 */
[----:B------:R-:W-:Y:S02]  /*46db0*/  F2FP.BF16.F32.PACK_AB R29, RZ, R29 ;  /* 0x0000001dff1d723e */ /* 0x000fe400000010ff */
[C---:B------:R-:W-:Y:S02]  /*46dc0*/  ISETP.GT.AND P5, PT, R0.reuse, 0x188, P5 ;  /* 0x000001880000780c */ /* 0x040fe40002fa4270 */
[----:B------:R-:W-:Y:S01]  /*46dd0*/  ISETP.GT.AND P3, PT, R0, 0x188, P3 ;  /* 0x000001880000780c */ /* 0x000fe20001f64270 */
[-C--:B------:R-:W-:Y:S01]  /*46de0*/  FMUL R30, R30, R2.reuse ;  /* 0x000000021e1e7220 */ /* 0x080fe20000400000 */
[-C--:B------:R-:W-:Y:S01]  /*46df0*/  FMUL R31, R31, R2.reuse ;  /* 0x000000021f1f7220 */ /* 0x080fe20000400000 */
[----:B------:R-:W-:-:S04]  /*46e00*/  FMUL R32, R32, R2 ;  /* 0x0000000220207220 */ /* 0x000fc80000400000 */
[----:B------:R0:W-:Y:S01]  /*46e10*/  @P6 STG.E.U16 desc[UR52][R4.64+0x192], R29 ;  /* 0x0001921d04006986 */ /* 0x0001e2000c101534 */
[C---:B------:R-:W-:Y:S02]  /*46e20*/  ISETP.GT.AND P6, PT, R0.reuse, 0x180, P0 ;  /* 0x000001800000780c */ /* 0x040fe400007c4270 */
[----:B------:R-:W-:Y:S02]  /*46e30*/  F2FP.BF16.F32.PACK_AB R30, RZ, R30 ;  /* 0x0000001eff1e723e */ /* 0x000fe400000010ff */
[----:B------:R-:W-:Y:S02]  /*46e40*/  F2FP.BF16.F32.PACK_AB R31, RZ, R31 ;  /* 0x0000001fff1f723e */ /* 0x000fe400000010ff */
[----:B------:R-:W-:Y:S01]  /*46e50*/  F2FP.BF16.F32.PACK_AB R32, RZ, R32 ;  /* 0x00000020ff20723e */ /* 0x000fe200000010ff */
[----:B------:R0:W-:Y:S01]  /*46e60*/  @P5 STG.E.U16 desc[UR52][R8.64+0x190], R30 ;  /* 0x0001901e08005986 */ /* 0x0001e2000c101534 */
[C---:B------:R-:W-:Y:S02]  /*46e70*/  ISETP.GT.AND P5, PT, R0.reuse, 0x180, P4 ;  /* 0x000001800000780c */ /* 0x040fe400027a4270 */
[C---:B------:R-:W-:Y:S01]  /*46e80*/  ISETP.GT.AND P0, PT, R0.reuse, 0x188, P0 ;  /* 0x000001880000780c */ /* 0x040fe20000704270 */
[----:B------:R0:W-:Y:S01]  /*46e90*/  @P3 STG.E.U16 desc[UR52][R8.64+0x192], R31 ;  /* 0x0001921f08003986 */ /* 0x0001e2000c101534 */
[C---:B------:R-:W-:Y:S01]  /*46ea0*/  ISETP.GT.AND P4, PT, R0.reuse, 0x188, P4 ;  /* 0x000001880000780c */ /* 0x040fe20002784270 */
[-C--:B------:R-:W-:Y:S01]  /*46eb0*/  FMUL R33, R33, R2.reuse ;  /* 0x0000000221217220 */ /* 0x080fe20000400000 */
[C---:B------:R-:W-:Y:S01]  /*46ec0*/  ISETP.GT.AND P3, PT, R0.reuse, 0x180, P1 ;  /* 0x000001800000780c */ /* 0x040fe20000f64270 */
[----:B------:R0:W-:Y:S01]  /*46ed0*/  @P6 STG.E.U16 desc[UR52][R4.64+0x1a0], R32 ;  /* 0x0001a02004006986 */ /* 0x0001e2000c101534 */
[----:B------:R-:W-:Y:S01]  /*46ee0*/  ISETP.GT.AND P6, PT, R0, 0x180, P2 ;  /* 0x000001800000780c */ /* 0x000fe200017c4270 */
[-C--:B------:R-:W-:Y:S01]  /*46ef0*/  FMUL R34, R34, R2.reuse ;  /* 0x0000000222227220 */ /* 0x080fe20000400000 */
[C---:B------:R-:W-:Y:S01]  /*46f00*/  ISETP.GT.AND P2, PT, R0.reuse, 0x188, P2 ;  /* 0x000001880000780c */ /* 0x040fe20001744270 */
[-C--:B------:R-:W-:Y:S01]  /*46f10*/  FMUL R35, R35, R2.reuse ;  /* 0x0000000223237220 */ /* 0x080fe20000400000 */
[----:B------:R-:W-:Y:S01]  /*46f20*/  ISETP.GT.AND P1, PT, R0, 0x188, P1 ;  /* 0x000001880000780c */ /* 0x000fe20000f24270 */
[-C--:B------:R-:W-:Y:S01]  /*46f30*/  FMUL R36, R36, R2.reuse ;  /* 0x0000000224247220 */ /* 0x080fe20000400000 */
[-C--:B------:R-:W-:Y:S01]  /*46f40*/  FMUL R37, R37, R2.reuse ;  /* 0x0000000225257220 */ /* 0x080fe20000400000 */
[-C--:B------:R-:W-:Y:S01]  /*46f50*/  FMUL R38, R38, R2.reuse ;  /* 0x0000000226267220 */ /* 0x080fe20000400000 */
[----:B------:R-:W-:Y:S01]  /*46f60*/  FMUL R39, R39, R2 ;  /* 0x0000000227277220 */ /* 0x000fe20000400000 */
[----:B------:R-:W-:-:S02]  /*46f70*/  F2FP.BF16.F32.PACK_AB R33, RZ, R33 ;  /* 0x00000021ff21723e */ /* 0x000fc400000010ff */
[----:B------:R-:W-:Y:S02]  /*46f80*/  F2FP.BF16.F32.PACK_AB R34, RZ, R34 ;  /* 0x00000022ff22723e */ /* 0x000fe400000010ff */
[----:B------:R-:W-:Y:S02]  /*46f90*/  F2FP.BF16.F32.PACK_AB R35, RZ, R35 ;  /* 0x00000023ff23723e */ /* 0x000fe400000010ff */
[----:B------:R-:W-:Y:S02]  /*46fa0*/  F2FP.BF16.F32.PACK_AB R36, RZ, R36 ;  /* 0x00000024ff24723e */ /* 0x000fe400000010ff */
[----:B------:R-:W-:Y:S02]  /*46fb0*/  F2FP.BF16.F32.PACK_AB R37, RZ, R37 ;  /* 0x00000025ff25723e */ /* 0x000fe400000010ff */
[----:B------:R-:W-:Y:S02]  /*46fc0*/  F2FP.BF16.F32.PACK_AB R38, RZ, R38 ;  /* 0x00000026ff26723e */ /* 0x000fe400000010ff */
[----:B------:R-:W-:Y:S01]  /*46fd0*/  F2FP.BF16.F32.PACK_AB R39, RZ, R39 ;  /* 0x00000027ff27723e */ /* 0x000fe200000010ff */
[----:B------:R0:W-:Y:S04]  /*46fe0*/  @P5 STG.E.U16 desc[UR52][R4.64+0x1a2], R33 ;  /* 0x0001a22104005986 */ /* 0x0001e8000c101534 */
[----:B------:R0:W-:Y:S04]  /*46ff0*/  @P0 STG.E.U16 desc[UR52][R8.64+0x1a0], R34 ;  /* 0x0001a02208000986 */ /* 0x0001e8000c101534 */
[----:B------:R0:W-:Y:S04]  /*47000*/  @P4 STG.E.U16 desc[UR52][R8.64+0x1a2], R35 ;  /* 0x0001a22308004986 */ /* 0x0001e8000c101534 */
[----:B------:R0:W-:Y:S04]  /*47010*/  @P6 STG.E.U16 desc[UR52][R4.64+0x1b0], R36 ;  /* 0x0001b02404006986 */ /* 0x0001e8000c101534 */
[----:B------:R0:W-:Y:S04]  /*47020*/  @P3 STG.E.U16 desc[UR52][R4.64+0x1b2], R37 ;  /* 0x0001b22504003986 */ /* 0x0001e8000c101534 */
[----:B------:R0:W-:Y:S04]  /*47030*/  @P2 STG.E.U16 desc[UR52][R8.64+0x1b0], R38 ;  /* 0x0001b02608002986 */ /* 0x0001e8000c101534 */
[----:B------:R0:W-:Y:S02]  /*47040*/  @P1 STG.E.U16 desc[UR52][R8.64+0x1b2], R39 ;  /* 0x0001b22708001986 */ /* 0x0001e4000c101534 */
.L_x_920:
[----:B------:R-:W-:Y:S05]  /*47050*/  BSYNC B0 ;  /* 0x0000000000007941 */ /* 0x000fea0003800000 */
.L_x_32:
[----:B0-----:R-:W2:Y:S04]  /*47060*/  LDL.LU R5, [R1+0x3f0] ;  /* 0x0003f00001057983 */ /* 0x001ea80000300800 */
[----:B------:R-:W2:Y:S01]  /*47070*/  LDL.LU R4, [R1+0x3f4] ;  /* 0x0003f40001047983 */ /* 0x000ea20000300800 */
[----:B------:R-:W-:Y:S01]  /*47080*/  ULDC UR4, c[0x0][0xc] ;  /* 0x0000030000047ab9 */ /* 0x000fe20000000800 */
[----:B------:R-:W-:Y:S01]  /*47090*/  ULDC UR5, c[0x0][0x10] ;  /* 0x0000040000057ab9 */ /* 0x000fe20000000800 */
[----:B------:R-:W2:Y:S01]  /*470a0*/  LDC R3, c[0x0][0x14] ;  /* 0x00000500ff037b82 */ /* 0x000ea20000000800 */
[----:B------:R-:W-:Y:S01]  /*470b0*/  UIMAD.WIDE.U32 UR4, UR4, UR5, URZ ;  /* 0x00000005040472a5 */ /* 0x000fe2000f8e003f */
[----:B------:R-:W-:Y:S01]  /*470c0*/  PRMT R0, RZ, 0x7610, R0 ;  /* 0x00007610ff007816 */ /* 0x000fe20000000000 */
[----:B------:R-:W-:Y:S01]  /*470d0*/  UMOV UR43, 0xffffffff ;  /* 0xffffffff002b7882 */ /* 0x000fe20000000000 */
[----:B------:R-:W-:-:S03]  /*470e0*/  UMOV UR42, 0xffffffff ;  /* 0xffffffff002a7882 */ /* 0x000fc60000000000 */
[----:B--2---:R-:W-:-:S04]  /*470f0*/  IMAD.WIDE.U32 R4, R3, UR4, R4 ;  /* 0x0000000403047c25 */ /* 0x004fc8000f8e0004 */
[----:B------:R-:W-:Y:S01]  /*47100*/  IMAD R3, R3, UR5, RZ ;  /* 0x0000000503037c24 */ /* 0x000fe2000f8e02ff */
[----:B------:R-:W-:Y:S01]  /*47110*/  ULDC.64 UR4, c[0x0][0x650] ;  /* 0x0001940000047ab9 */ /* 0x000fe20000000a00 */
[----:B------:R-:W-:Y:S01]  /*47120*/  IMAD.MOV.U32 R7, RZ, RZ, R4 ;  /* 0x000000ffff077224 */ /* 0x000fe200078e0004 */
[----:B------:R-:W-:Y:S01]  /*47130*/  ISETP.GE.U32.AND P0, PT, R4, UR4, PT ;  /* 0x0000000404007c0c */ /* 0x000fe2000bf06070 */
[----:B------:R-:W-:-:S05]  /*47140*/  IMAD.IADD R6, R5, 0x1, R3 ;  /* 0x0000000105067824 */ /* 0x000fca00078e0203 */
[----:B------:R0:W-:Y:S01]  /*47150*/  STL [R1+0x3f0], R6 ;  /* 0x0003f00601007387 */ /* 0x0001e20000100800 */
[----:B------:R-:W-:-:S03]  /*47160*/  ISETP.GE.U32.AND.EX P0, PT, R6, UR5, PT, P0 ;  /* 0x0000000506007c0c */ /* 0x000fc6000bf06100 */
[----:B------:R0:W-:Y:S10]  /*47170*/  STL [R1+0x3f4], R7 ;  /* 0x0003f40701007387 */ /* 0x0001f40000100800 */
[----:B0-----:R-:W-:Y:S05]  /*47180*/  @P0 BRA `(.L_x_921) ;  /* 0x0000000400880947 */ /* 0x001fea0003800000 */
[----:B------:R-:W0:Y:S01]  /*47190*/  S2UR UR6, SR_CTAID.X ;  /* 0x00000000000679c3 */ /* 0x000e220000002500 */
[----:B------:R-:W-:Y:S01]  /*471a0*/  ULDC.64 UR12, c[0x0][0x628] ;  /* 0x00018a00000c7ab9 */ /* 0x000fe20000000a00 */
[----:B------:R-:W-:Y:S01]  /*471b0*/  ULDC UR4, c[0x0][0x150] ;  /* 0x0000540000047ab9 */ /* 0x000fe20000000800 */
[----:B------:R-:W-:Y:S01]  /*471c0*/  ISETP.NE.U32.AND P0, PT, RZ, UR12, PT ;  /* 0x0000000cff007c0c */ /* 0x000fe2000bf05070 */
[----:B------:R-:W-:Y:S01]  /*471d0*/  ULDC UR15, c[0x0][0x630] ;  /* 0x00018c00000f7ab9 */ /* 0x000fe20000000800 */
[C---:B------:R-:W-:Y:S01]  /*471e0*/  R2UR UR16, R7.reuse ;  /* 0x00000000071072ca */ /* 0x040fe200000e0000 */
[----:B------:R-:W-:Y:S01]  /*471f0*/  ULDC UR19, c[0x0][0x154] ;  /* 0x0000550000137ab9 */ /* 0x000fe20000000800 */
[----:B------:R-:W-:Y:S01]  /*47200*/  ISETP.NE.AND.EX P0, PT, RZ, UR13, PT, P0 ;  /* 0x0000000dff007c0c */ /* 0x000fe2000bf05300 */
[----:B------:R-:W2:Y:S01]  /*47210*/  S2UR UR18, SR_CTAID.Y ;  /* 0x00000000001279c3 */ /* 0x000ea20000002600 */
[----:B------:R-:W-:Y:S02]  /*47220*/  R2UR UR17, R6 ;  /* 0x00000000061172ca */ /* 0x000fe400000e0000 */
[----:B------:R-:W-:-:S02]  /*47230*/  R2UR UR10, R7 ;  /* 0x00000000070a72ca */ /* 0x000fc400000e0000 */
[----:B------:R-:W-:Y:S02]  /*47240*/  R2UR UR11, R6 ;  /* 0x00000000060b72ca */ /* 0x000fe400000e0000 */
[----:B0-----:R-:W-:-:S05]  /*47250*/  I2FP.F32.U32 R0, UR6 ;  /* 0x0000000600007c45 */ /* 0x001fca0008201000 */
[----:B------:R-:W-:-:S04]  /*47260*/  FMUL R0, R0, UR4 ;  /* 0x0000000400007c20 */ /* 0x000fc80008400000 */
[----:B------:R0:W0:Y:S01]  /*47270*/  F2I.U32.TRUNC.NTZ R3, R0 ;  /* 0x0000000000037305 */ /* 0x000022000020f000 */
[----:B--2---:R-:W-:Y:S05]  /*47280*/  @!P0 BRA `(.L_x_922) ;  /* 0x0000000000308947 */ /* 0x004fea0003800000 */
        /* <DEDUP_REMOVED lines=12> */
.L_x_922:
[----:B------:R-:W-:Y:S01]  /*47350*/  USHF.R.U64 UR42, UR10, UR15, UR11 ;  /* 0x0000000f0a2a7299 */ /* 0x000fe2000800120b */
[----:B0-----:R-:W-:Y:S01]  /*47360*/  I2FP.F32.U32 R0, UR18 ;  /* 0x0000001200007c45 */ /* 0x001fe20008201000 */
[----:B------:R-:W-:Y:S02]  /*47370*/  USHF.R.U32.HI UR4, URZ, UR15, UR11 ;  /* 0x0000000f3f047299 */ /* 0x000fe4000801160b */
[----:B------:R-:W-:Y:S02]  /*47380*/  UIADD3 UR10, UP0, URZ, -UR42, URZ ;  /* 0x8000002a3f0a7290 */ /* 0x000fe4000ff1e03f */
[----:B------:R-:W-:Y:S01]  /*47390*/  FMUL R0, R0, UR19 ;  /* 0x0000001300007c20 */ /* 0x000fe20008400000 */
[----:B------:R-:W-:Y:S01]  /*473a0*/  ULDC.64 UR12, c[0x0][0x620] ;  /* 0x00018800000c7ab9 */ /* 0x000fe20000000a00 */
[----:B------:R-:W-:Y:S01]  /*473b0*/  UIADD3.X UR4, URZ, ~UR4, URZ, UP0, !UPT ;  /* 0x800000043f047290 */ /* 0x000fe200087fe43f */
[----:B------:R-:W-:Y:S01]  /*473c0*/  UMOV UR8, UR16 ;  /* 0x0000001000087c82 */ /* 0x000fe20008000000 */
[----:B------:R-:W-:-:S02]  /*473d0*/  UMOV UR9, UR17 ;  /* 0x0000001100097c82 */ /* 0x000fc40008000000 */
[----:B------:R-:W-:Y:S01]  /*473e0*/  UIMAD UR4, UR4, UR12, URZ ;  /* 0x0000000c040472a4 */ /* 0x000fe2000f8e023f */
[----:B------:R-:W0:Y:S01]  /*473f0*/  F2I.U32.TRUNC.NTZ R0, R0 ;  /* 0x0000000000007305 */ /* 0x000e22000020f000 */
[----:B------:R-:W-:Y:S01]  /*47400*/  UIMAD.WIDE.U32 UR8, UR10, UR12, UR8 ;  /* 0x0000000c0a0872a5 */ /* 0x000fe2000f8e0008 */
[----:B------:R-:W-:Y:S01]  /*47410*/  R2UR UR12, R3 ;  /* 0x00000000030c72ca */ /* 0x000fe200000e0000 */
[----:B------:R-:W-:Y:S01]  /*47420*/  UIMAD UR10, UR10, UR13, UR4 ;  /* 0x0000000d0a0a72a4 */ /* 0x000fe2000f8e0204 */
[----:B------:R-:W-:Y:S01]  /*47430*/  ULDC UR11, c[0x0][0x618] ;  /* 0x00018600000b7ab9 */ /* 0x000fe20000000800 */
[----:B------:R-:W-:Y:S02]  /*47440*/  ULDC UR21, c[0x0][0x658] ;  /* 0x0001960000157ab9 */ /* 0x000fe40000000800 */
[----:B------:R-:W-:Y:S01]  /*47450*/  UIADD3 UR9, UR9, UR10, URZ ;  /* 0x0000000a09097290 */ /* 0x000fe2000fffe03f */
[----:B------:R-:W-:Y:S01]  /*47460*/  UMOV UR15, 0xffffffff ;  /* 0xffffffff000f7882 */ /* 0x000fe20000000000 */
[----:B------:R-:W-:Y:S01]  /*47470*/  ULDC.64 UR4, c[0x0][0x640] ;  /* 0x0001900000047ab9 */ /* 0x000fe20000000a00 */
[----:B------:R-:W-:Y:S01]  /*47480*/  USHF.L.U32 UR15, UR15, UR21, URZ ;  /* 0x000000150f0f7299 */ /* 0x000fe2000800063f */
[----:B------:R-:W-:Y:S01]  /*47490*/  ISETP.NE.U32.AND P0, PT, RZ, UR4, PT ;  /* 0x00000004ff007c0c */ /* 0x000fe2000bf05070 */
[----:B------:R-:W-:-:S02]  /*474a0*/  USHF.R.U64 UR16, UR8, UR11, UR9 ;  /* 0x0000000b08107299 */ /* 0x000fc40008001209 */
[----:B------:R-:W-:Y:S01]  /*474b0*/  USHF.R.U32.HI UR8, URZ, UR11, UR9 ;  /* 0x0000000b3f087299 */ /* 0x000fe20008011609 */
[----:B0-----:R-:W-:Y:S01]  /*474c0*/  R2UR UR14, R0 ;  /* 0x00000000000e72ca */ /* 0x001fe200000e0000 */
[----:B------:R-:W-:Y:S01]  /*474d0*/  ULDC UR17, c[0x0][0x608] ;  /* 0x0001820000117ab9 */ /* 0x000fe20000000800 */
[----:B------:R-:W-:Y:S01]  /*474e0*/  ULOP3.LUT UR48, URZ, UR15, URZ, 0x33, !UPT ;  /* 0x0000000f3f307292 */ /* 0x000fe2000f8e333f */
[----:B------:R-:W-:Y:S01]  /*474f0*/  ISETP.NE.AND.EX P0, PT, RZ, UR5, PT, P0 ;  /* 0x00000005ff007c0c */ /* 0x000fe2000bf05300 */
[----:B------:R-:W-:Y:S02]  /*47500*/  USHF.R.U64 UR15, UR16, UR17, UR8 ;  /* 0x00000011100f7299 */ /* 0x000fe40008001208 */
[----:B------:R-:W-:Y:S02]  /*47510*/  USHF.R.U32.HI UR8, URZ, UR17, UR8 ;  /* 0x000000113f087299 */ /* 0x000fe40008011608 */
[----:B------:R-:W-:Y:S02]  /*47520*/  UIADD3 UR12, -UR12, URZ, URZ ;  /* 0x0000003f0c0c7290 */ /* 0x000fe4000fffe13f */
[----:B------:R-:W-:Y:S01]  /*47530*/  USHF.R.U64 UR17, UR15, UR21, UR8 ;  /* 0x000000150f117299 */ /* 0x000fe20008001208 */
[----:B------:R-:W-:Y:S01]  /*47540*/  UMOV UR19, 0x1 ;  /* 0x0000000100137882 */ /* 0x000fe20000000000 */
[----:B------:R-:W-:Y:S01]  /*47550*/  ULDC UR13, c[0x0][0x144] ;  /* 0x00005100000d7ab9 */ /* 0x000fe20000000800 */
[----:B------:R-:W-:Y:S01]  /*47560*/  ULDC UR7, c[0x0][0x600] ;  /* 0x0001800000077ab9 */ /* 0x000fe20000000800 */
[----:B------:R-:W-:-:S02]  /*47570*/  USHF.L.U32 UR24, UR19, UR21, URZ ;  /* 0x0000001513187299 */ /* 0x000fc4000800063f */
[----:B------:R-:W-:Y:S02]  /*47580*/  USHF.R.U32.HI UR8, URZ, UR21, UR8 ;  /* 0x000000153f087299 */ /* 0x000fe40008011608 */
[----:B------:R-:W-:Y:S02]  /*47590*/  UIMAD UR21, UR13, UR12, UR6 ;  /* 0x0000000c0d1572a4 */ /* 0x000fe4000f8e0206 */
[----:B------:R-:W-:Y:S02]  /*475a0*/  UIADD3 UR20, UR7, -0x1, URZ ;  /* 0xffffffff07147890 */ /* 0x000fe4000fffe03f */
[----:B------:R-:W-:Y:S01]  /*475b0*/  UIADD3 UR19, -UR14, URZ, URZ ;  /* 0x0000003f0e137290 */ /* 0x000fe2000fffe13f */
[----:B------:R-:W-:Y:S01]  /*475c0*/  ULDC UR25, c[0x0][0x148] ;  /* 0x0000520000197ab9 */ /* 0x000fe20000000800 */
[----:B------:R-:W-:Y:S01]  /*475d0*/  ULDC UR22, c[0x0][0x648] ;  /* 0x0001920000167ab9 */ /* 0x000fe20000000800 */
[----:B------:R-:W-:Y:S01]  /*475e0*/  ULDC UR23, c[0x0][0x638] ;  /* 0x00018e0000177ab9 */ /* 0x000fe20000000800 */
        /* <DEDUP_REMOVED lines=14> */
.L_x_923:
[----:B------:R-:W-:Y:S01]  /*476d0*/  UISETP.NE.AND UP0, UPT, UR39, URZ, UPT ;  /* 0x0000003f2700728c */ /* 0x000fe2000bf05270 */
[----:B------:R-:W-:Y:S01]  /*476e0*/  IMAD.MOV.U32 R0, RZ, RZ, 0x1 ;  /* 0x00000001ff007424 */ /* 0x000fe200078e00ff */
[----:B------:R-:W-:Y:S02]  /*476f0*/  USHF.R.U64 UR4, UR6, UR22, UR8 ;  /* 0x0000001606047299 */ /* 0x000fe40008001208 */
[----:B------:R-:W-:Y:S02]  /*47700*/  ULOP3.LUT UR48, UR15, UR48, URZ, 0xc0, !UPT ;  /* 0x000000300f307292 */ /* 0x000fe4000f8ec03f */
[----:B------:R-:W-:Y:S02]  /*47710*/  UIADD3 UR5, -UR4, URZ, URZ ;  /* 0x0000003f04057290 */ /* 0x000fe4000fffe13f */
[----:B------:R-:W-:Y:S02]  /*47720*/  UIMAD UR48, UR24, UR4, UR48 ;  /* 0x00000004183072a4 */ /* 0x000fe4000f8e0230 */
[----:B------:R-:W-:-:S02]  /*47730*/  ULOP3.LUT UR16, UR16, UR20, URZ, 0xc0, !UPT ;  /* 0x0000001410107292 */ /* 0x000fc4000f8ec03f */
[----:B------:R-:W-:Y:S02]  /*47740*/  @UP0 UIMAD UR21, UR25, UR19, UR18 ;  /* 0x00000013191502a4 */ /* 0x000fe4000f8e0212 */
[----:B------:R-:W-:-:S03]  /*47750*/  UIMAD UR4, UR5, UR23, UR17 ;  /* 0x00000017050472a4 */ /* 0x000fc6000f8e0211 */
[----:B------:R-:W-:Y:S01]  /*47760*/  ULDC UR5, c[0x0][0x610] ;  /* 0x0001840000057ab9 */ /* 0x000fe20000000800 */
[----:B------:R-:W-:Y:S02]  /*47770*/  UIMAD UR4, UR4, UR7, UR16 ;  /* 0x00000007040472a4 */ /* 0x000fe4000f8e0210 */
[----:B------:R-:W-:-:S04]  /*47780*/  UIMAD UR48, UR48, UR5, UR21 ;  /* 0x00000005303072a4 */ /* 0x000fc8000f8e0215 */
[----:B------:R-:W-:Y:S02]  /*47790*/  USEL UR43, UR4, UR48, !UP0 ;  /* 0x00000030042b7287 */ /* 0x000fe4000c000000 */
[----:B------:R-:W-:-:S12]  /*477a0*/  USEL UR48, UR48, UR4, !UP0 ;  /* 0x0000000430307287 */ /* 0x000fd8000c000000 */
.L_x_921:
[----:B------:R-:W-:-:S13]  /*477b0*/  LOP3.LUT P0, RZ, R0, 0xff, RZ, 0xc0, !PT ;  /* 0x000000ff00ff7812 */ /* 0x000fda000780c0ff */
[----:B------:R-:W-:Y:S05]  /*477c0*/  @P0 BRA `(.L_x_924) ;  /* 0xfffffb9800f00947 */ /* 0x000fea000383ffff */
[----:B------:R-:W-:Y:S05]  /*477d0*/  EXIT ;  /* 0x000000000000794d */ /* 0x000fea0003800000 */
.L_x_7:
[----:B------:R-:W2:Y:S01]  /*477e0*/  LDL R5, [R1+0x3f4] ;  /* 0x0003f40001057983 */ /* 0x000ea20000100800 */
[----:B------:R-:W-:-:S03]  /*477f0*/  ULDC.64 UR4, c[0x0][0x650] ;  /* 0x0001940000047ab9 */ /* 0x000fc60000000a00 */
[----:B------:R-:W3:Y:S01]  /*47800*/  LDL R4, [R1+0x3f0] ;  /* 0x0003f00001047983 */ /* 0x000ee20000100800 */
[----:B0-----:R-:W-:Y:S01]  /*47810*/  PRMT R0, RZ, 0x7610, R0 ;  /* 0x00007610ff007816 */ /* 0x001fe20000000000 */
[----:B------:R-:W-:Y:S01]  /*47820*/  IMAD.MOV.U32 R3, RZ, RZ, -0x1 ;  /* 0xffffffffff037424 */ /* 0x000fe200078e00ff */
[----:B------:R-:W-:Y:S01]  /*47830*/  MOV R10, 0xffffffff ;  /* 0xffffffff000a7802 */ /* 0x000fe20000000f00 */
[----:B------:R-:W-:Y:S01]  /*47840*/  IMAD.MOV.U32 R2, RZ, RZ, -0x1 ;  /* 0xffffffffff027424 */ /* 0x000fe200078e00ff */
[----:B--2---:R-:W-:-:S04]  /*47850*/  ISETP.GE.U32.AND P0, PT, R5, UR4, PT ;  /* 0x0000000405007c0c */ /* 0x004fc8000bf06070 */
[----:B---3--:R-:W-:-:S13]  /*47860*/  ISETP.GE.U32.AND.EX P0, PT, R4, UR5, PT, P0 ;  /* 0x0000000504007c0c */ /* 0x008fda000bf06100 */
        /* <DEDUP_REMOVED lines=21> */
.L_x_926:
[----:B------:R-:W-:Y:S01]  /*479c0*/  USHF.R.U64 UR4, UR14, UR19, UR15 ;  /* 0x000000130e047299 */ /* 0x000fe2000800120f */
[----:B------:R-:W-:Y:S01]  /*479d0*/  R2UR UR7, R4 ;  /* 0x00000000040772ca */ /* 0x000fe200000e0000 */
[----:B------:R-:W-:Y:S02]  /*479e0*/  USHF.R.U32.HI UR5, URZ, UR19, UR15 ;  /* 0x000000133f057299 */ /* 0x000fe4000801160f */
[----:B------:R-:W-:Y:S01]  /*479f0*/  UIADD3 UR13, UP0, URZ, -UR4, URZ ;  /* 0x800000043f0d7290 */ /* 0x000fe2000ff1e03f */
[----:B------:R-:W-:Y:S01]  /*47a00*/  ULDC.64 UR14, c[0x0][0x620] ;  /* 0x00018800000e7ab9 */ /* 0x000fe20000000a00 */
[----:B------:R-:W-:Y:S02]  /*47a10*/  UMOV UR6, UR20 ;  /* 0x0000001400067c82 */ /* 0x000fe40008000000 */
[----:B------:R-:W-:Y:S02]  /*47a20*/  UIADD3.X UR5, URZ, ~UR5, URZ, UP0, !UPT ;  /* 0x800000053f057290 */ /* 0x000fe400087fe43f */
[----:B------:R-:W-:-:S02]  /*47a30*/  UISETP.NE.AND UP1, UPT, UR39, URZ, UPT ;  /* 0x0000003f2700728c */ /* 0x000fc4000bf25270 */
[----:B------:R-:W-:Y:S02]  /*47a40*/  UIMAD UR5, UR5, UR14, URZ ;  /* 0x0000000e050572a4 */ /* 0x000fe4000f8e023f */
[----:B------:R-:W-:Y:S02]  /*47a50*/  UIMAD.WIDE.U32 UR6, UR13, UR14, UR6 ;  /* 0x0000000e0d0672a5 */ /* 0x000fe4000f8e0006 */
[----:B------:R-:W-:Y:S01]  /*47a60*/  UIMAD UR5, UR13, UR15, UR5 ;  /* 0x0000000f0d0572a4 */ /* 0x000fe2000f8e0205 */
[----:B------:R-:W-:Y:S02]  /*47a70*/  ULDC UR14, c[0x0][0x608] ;  /* 0x00018200000e7ab9 */ /* 0x000fe40000000800 */
[----:B------:R-:W-:Y:S01]  /*47a80*/  ULDC UR13, c[0x0][0x618] ;  /* 0x00018600000d7ab9 */ /* 0x000fe20000000800 */
[----:B------:R-:W-:Y:S01]  /*47a90*/  UIADD3 UR5, UR7, UR5, URZ ;  /* 0x0000000507057290 */ /* 0x000fe2000fffe03f */
[----:B------:R-:W-:Y:S01]  /*47aa0*/  ULDC UR22, c[0x0][0x658] ;  /* 0x0001960000167ab9 */ /* 0x000fe20000000800 */
[----:B------:R-:W-:-:S02]  /*47ab0*/  @UP1 UIMAD UR8, UR11, UR12, UR10 ;  /* 0x0000000c0b0812a4 */ /* 0x000fc4000f8e020a */
[----:B------:R-:W-:Y:S02]  /*47ac0*/  USHF.R.U64 UR17, UR6, UR13, UR5 ;  /* 0x0000000d06117299 */ /* 0x000fe40008001205 */
[----:B------:R-:W-:Y:S01]  /*47ad0*/  USHF.R.U32.HI UR5, URZ, UR13, UR5 ;  /* 0x0000000d3f057299 */ /* 0x000fe20008011605 */
[----:B------:R-:W-:Y:S01]  /*47ae0*/  ULDC.64 UR6, c[0x0][0x640] ;  /* 0x0001900000067ab9 */ /* 0x000fe20000000a00 */
[----:B------:R-:W-:Y:S01]  /*47af0*/  UMOV UR10, 0xffffffff ;  /* 0xffffffff000a7882 */ /* 0x000fe20000000000 */
[----:B------:R-:W-:Y:S01]  /*47b00*/  ISETP.NE.U32.AND P0, PT, RZ, UR6, PT ;  /* 0x00000006ff007c0c */ /* 0x000fe2000bf05070 */
[----:B------:R-:W-:Y:S02]  /*47b10*/  USHF.R.U64 UR18, UR17, UR14, UR5 ;  /* 0x0000000e11127299 */ /* 0x000fe40008001205 */
[----:B------:R-:W-:Y:S01]  /*47b20*/  USHF.R.U32.HI UR5, URZ, UR14, UR5 ;  /* 0x0000000e3f057299 */ /* 0x000fe20008011605 */
[----:B------:R-:W-:Y:S01]  /*47b30*/  ISETP.NE.AND.EX P0, PT, RZ, UR7, PT, P0 ;  /* 0x00000007ff007c0c */ /* 0x000fe2000bf05300 */
[----:B------:R-:W-:-:S02]  /*47b40*/  USHF.L.U32 UR11, UR10, UR22, URZ ;  /* 0x000000160a0b7299 */ /* 0x000fc4000800063f */
[----:B------:R-:W-:Y:S01]  /*47b50*/  USHF.R.U64 UR19, UR18, UR22, UR5 ;  /* 0x0000001612137299 */ /* 0x000fe20008001205 */
[----:B------:R-:W-:Y:S01]  /*47b60*/  ULDC UR20, c[0x0][0x600] ;  /* 0x0001800000147ab9 */ /* 0x000fe20000000800 */
[----:B------:R-:W-:Y:S02]  /*47b70*/  USHF.R.U32.HI UR10, URZ, UR22, UR5 ;  /* 0x000000163f0a7299 */ /* 0x000fe40008011605 */
[----:B------:R-:W-:Y:S02]  /*47b80*/  UIADD3 UR21, UR20, -0x1, URZ ;  /* 0xffffffff14157890 */ /* 0x000fe4000fffe03f */
[----:B------:R-:W-:Y:S01]  /*47b90*/  ULOP3.LUT UR26, URZ, UR11, URZ, 0x33, !UPT ;  /* 0x0000000b3f1a7292 */ /* 0x000fe2000f8e333f */
        /* <DEDUP_REMOVED lines=17> */
.L_x_927:
[----:B------:R-:W-:Y:S01]  /*47cb0*/  USHF.R.U64 UR6, UR5, UR23, UR10 ;  /* 0x0000001705067299 */ /* 0x000fe2000800120a */
[----:B------:R-:W-:Y:S01]  /*47cc0*/  IMAD.MOV.U32 R0, RZ, RZ, 0x1 ;  /* 0x00000001ff007424 */ /* 0x000fe200078e00ff */
[----:B------:R-:W-:Y:S01]  /*47cd0*/  USHF.L.U32 UR25, UR25, UR22, URZ ;  /* 0x0000001619197299 */ /* 0x000fe2000800063f */
[----:B------:R-:W-:Y:S01]  /*47ce0*/  IMAD.U32 R10, RZ, RZ, UR4 ;  /* 0x00000004ff0a7e24 */ /* 0x000fe2000f8e00ff */
[----:B------:R-:W-:Y:S02]  /*47cf0*/  ULOP3.LUT UR5, UR18, UR26, URZ, 0xc0, !UPT ;  /* 0x0000001a12057292 */ /* 0x000fe4000f8ec03f */
[----:B------:R-:W-:Y:S02]  /*47d00*/  UIADD3 UR7, -UR6, URZ, URZ ;  /* 0x0000003f06077290 */ /* 0x000fe4000fffe13f */
[----:B------:R-:W-:Y:S02]  /*47d10*/  UIMAD UR6, UR25, UR6, UR5 ;  /* 0x00000006190672a4 */ /* 0x000fe4000f8e0205 */
[----:B------:R-:W-:-:S02]  /*47d20*/  ULOP3.LUT UR17, UR17, UR21, URZ, 0xc0, !UPT ;  /* 0x0000001511117292 */ /* 0x000fc4000f8ec03f */
[----:B------:R-:W-:Y:S02]  /*47d30*/  UIMAD UR5, UR7, UR24, UR19 ;  /* 0x00000018070572a4 */ /* 0x000fe4000f8e0213 */
[----:B------:R-:W-:Y:S01]  /*47d40*/  UISETP.NE.AND UP0, UPT, UR39, URZ, UPT ;  /* 0x0000003f2700728c */ /* 0x000fe2000bf05270 */
[----:B------:R-:W-:Y:S01]  /*47d50*/  ULDC UR7, c[0x0][0x610] ;  /* 0x0001840000077ab9 */ /* 0x000fe20000000800 */
[----:B------:R-:W-:Y:S02]  /*47d60*/  UIMAD UR5, UR5, UR20, UR17 ;  /* 0x00000014050572a4 */ /* 0x000fe4000f8e0211 */
[----:B------:R-:W-:-:S04]  /*47d70*/  UIMAD UR8, UR6, UR7, UR8 ;  /* 0x00000007060872a4 */ /* 0x000fc8000f8e0208 */
[----:B------:R-:W-:Y:S02]  /*47d80*/  USEL UR6, UR5, UR8, !UP0 ;  /* 0x0000000805067287 */ /* 0x000fe4000c000000 */
[----:B------:R-:W-:-:S04]  /*47d90*/  USEL UR8, UR8, UR5, !UP0 ;  /* 0x0000000508087287 */ /* 0x000fc8000c000000 */
[----:B------:R-:W-:Y:S02]  /*47da0*/  IMAD.U32 R2, RZ, RZ, UR6 ;  /* 0x00000006ff027e24 */ /* 0x000fe4000f8e00ff */
[----:B------:R-:W-:-:S07]  /*47db0*/  IMAD.U32 R3, RZ, RZ, UR8 ;  /* 0x00000008ff037e24 */ /* 0x000fce000f8e00ff */
.L_x_925:
[----:B------:R-:W-:-:S08]  /*47dc0*/  NOP ;  /* 0x0000000000007918 */ /* 0x000fd00000000000 */
[----:B-1----:R-:W0:-:S00]  /*47dd0*/  USETMAXREG.DEALLOC.CTAPOOL 0x18 ;  /* 0x00000018000079c8 */ /* 0x002e0000080e0500 */
[----:B------:R-:W-:-:S13]  /*47de0*/  ISETP.NE.AND P0, PT, RZ, UR9, PT ;  /* 0x00000009ff007c0c */ /* 0x000fda000bf05270 */
[----:B------:R-:W-:Y:S05]  /*47df0*/  @P0 EXIT ;  /* 0x000000000000094d */ /* 0x000fea0003800000 */
[----:B0-----:R-:W-:Y:S01]  /*47e00*/  LOP3.LUT P0, RZ, R0, 0xff, RZ, 0xc0, !PT ;  /* 0x000000ff00ff7812 */ /* 0x001fe2000780c0ff */
[----:B------:R-:W-:Y:S01]  /*47e10*/  IMAD.MOV.U32 R0, RZ, RZ, 0x1 ;  /* 0x00000001ff007424 */ /* 0x000fe200078e00ff */
[----:B------:R-:W-:-:S11]  /*47e20*/  MOV R6, RZ ;  /* 0x000000ff00067202 */ /* 0x000fd60000000f00 */
[----:B------:R-:W-:Y:S05]  /*47e30*/  @!P0 BRA `(.L_x_928) ;  /* 0x0000000c00708947 */ /* 0x000fea0003800000 */
[----:B------:R-:W0:Y:S01]  /*47e40*/  LDC R0, c[0x0][0x28c] ;  /* 0x0000a300ff007b82 */ /* 0x000e220000000800 */
[----:B------:R-:W1:Y:S01]  /*47e50*/  S2R R11, SR_CgaCtaId ;  /* 0x00000000000b7919 */ /* 0x000e620000008800 */
[----:B------:R-:W-:Y:S01]  /*47e60*/  ULDC UR5, c[0x0][0x658] ;  /* 0x0001960000057ab9 */ /* 0x000fe20000000800 */
[----:B------:R-:W-:Y:S01]  /*47e70*/  UMOV UR7, 0xffffffff ;  /* 0xffffffff00077882 */ /* 0x000fe20000000000 */
[----:B------:R-:W-:Y:S01]  /*47e80*/  ULDC UR6, c[0x0][0xc] ;  /* 0x0000030000067ab9 */ /* 0x000fe20000000800 */
[----:B------:R-:W-:Y:S01]  /*47e90*/  USHF.L.U32 UR9, UR7, UR5, URZ ;  /* 0x0000000507097299 */ /* 0x000fe2000800063f */
[----:B------:R-:W-:Y:S01]  /*47ea0*/  BSSY B0, `(.L_x_928) ;  /* 0x00000d5000007945 */ /* 0x000fe20003800000 */
[----:B------:R-:W-:Y:S01]  /*47eb0*/  UMOV UR8, 0x1 ;  /* 0x0000000100087882 */ /* 0x000fe20000000000 */
[----:B------:R-:W-:Y:S01]  /*47ec0*/  ULDC UR7, c[0x0][0x10] ;  /* 0x0000040000077ab9 */ /* 0x000fe20000000800 */
[----:B------:R-:W-:Y:S01]  /*47ed0*/  USHF.L.U32 UR5, UR8, UR5, URZ ;  /* 0x0000000508057299 */ /* 0x000fe2000800063f */
[----:B------:R-:W-:Y:S01]  /*47ee0*/  IMAD.MOV.U32 R8, RZ, RZ, 0x1 ;  /* 0x00000001ff087424 */ /* 0x000fe200078e00ff */
[----:B------:R-:W-:Y:S01]  /*47ef0*/  UIMAD.WIDE.U32 UR6, UR6, UR7, URZ ;  /* 0x00000007060672a5 */ /* 0x000fe2000f8e003f */
[----:B------:R-:W-:Y:S01]  /*47f00*/  IMAD.MOV.U32 R6, RZ, RZ, RZ ;  /* 0x000000ffff067224 */ /* 0x000fe200078e00ff */
[----:B------:R-:W-:Y:S01]  /*47f10*/  ULDC UR8, c[0x0][0x14] ;  /* 0x0000050000087ab9 */ /* 0x000fe20000000800 */
[----:B------:R-:W-:Y:S01]  /*47f20*/  ULDC UR4, c[0x0][0x600] ;  /* 0x0001800000047ab9 */ /* 0x000fe20000000800 */
[----:B------:R-:W-:-:S02]  /*47f30*/  UIMAD.WIDE.U32 UR20, UR6, UR8, URZ ;  /* 0x00000008061472a5 */ /* 0x000fc4000f8e003f */
[----:B------:R-:W-:Y:S02]  /*47f40*/  UIMAD UR7, UR7, UR8, URZ ;  /* 0x00000008070772a4 */ /* 0x000fe4000f8e023f */
[----:B------:R-:W-:Y:S02]  /*47f50*/  ULOP3.LUT UR24, UR38, 0x2, URZ, 0xfc, !UPT ;  /* 0x0000000226187892 */ /* 0x000fe4000f8efc3f */
[----:B------:R-:W-:Y:S02]  /*47f60*/  UIADD3 UR4, UR4, -0x1, URZ ;  /* 0xffffffff04047890 */ /* 0x000fe4000fffe03f */
[----:B------:R-:W-:Y:S01]  /*47f70*/  ULOP3.LUT UR6, URZ, UR9, URZ, 0x33, !UPT ;  /* 0x000000093f067292 */ /* 0x000fe2000f8e333f */
[----:B0-----:R-:W-:Y:S01]  /*47f80*/  VIADD R0, R0, 0x3f ;  /* 0x0000003f00007836 */ /* 0x001fe20000000000 */
[----:B------:R-:W-:Y:S01]  /*47f90*/  UIADD3 UR7, UR21, UR7, URZ ;  /* 0x0000000715077290 */ /* 0x000fe2000fffe03f */
[----:B------:R-:W-:-:S03]  /*47fa0*/  ULDC.64 UR22, c[0x0][0x198] ;  /* 0x0000660000167ab9 */ /* 0x000fc60000000a00 */
[----:B------:R-:W-:-:S04]  /*47fb0*/  SHF.R.S32.HI R5, RZ, 0x1f, R0 ;  /* 0x0000001fff057819 */ /* 0x000fc80000011400 */
[----:B------:R-:W-:Y:S01]  /*47fc0*/  LEA.HI R5, R5, R0, RZ, 0x6 ;  /* 0x0000000005057211 */ /* 0x000fe200078f30ff */
[----:B------:R-:W-:Y:S01]  /*47fd0*/  IMAD.MOV.U32 R0, RZ, RZ, 0x1 ;  /* 0x00000001ff007424 */ /* 0x000fe200078e00ff */
[----:B-1----:R-:W-:Y:S02]  /*47fe0*/  LOP3.LUT R11, R11, 0x1, RZ, 0xc0, !PT ;  /* 0x000000010b0b7812 */ /* 0x002fe400078ec0ff */
[----:B------:R-:W-:-:S05]  /*47ff0*/  SHF.R.S32.HI R7, RZ, 0x6, R5 ;  /* 0x00000006ff077819 */ /* 0x000fca0000011405 */
[----:B------:R-:W-:-:S07]  /*48000*/  VIADD R16, R7, 0x1 ;  /* 0x0000000107107836 */ /* 0x000fce0000000000 */
.L_x_939:
[----:B------:R-:W-:-:S03]  /*48010*/  UMOV UR8, 0xffffffff ;  /* 0xffffffff00087882 */ /* 0x000fc60000000000 */
[----:B------:R-:W-:Y:S05]  /*48020*/  BRA.DIV UR8, `(.L_x_929) ;  /* 0x0000000e089c7947 */ /* 0x000fea000b800000 */
[----:B------:R-:W-:-:S13]  /*48030*/  ELECT P6, URZ, PT ;  /* 0x00000000003f782f */ /* 0x000fda00038c0000 */
.L_x_948:
[----:B------:R-:W0:Y:S01]  /*48040*/  LDC R4, c[0x0][0x28c] ;  /* 0x0000a300ff047b82 */ /* 0x000e220000000800 */
[----:B------:R-:W-:Y:S01]  /*48050*/  BSSY B1, `(.L_x_930) ;  /* 0x000003c000017945 */ /* 0x000fe20003800000 */
[----:B0-----:R-:W-:-:S13]  /*48060*/  ISETP.LT.OR P6, PT, R4, 0x1, !P6 ;  /* 0x000000010400780c */ /* 0x001fda00077c1670 */
[----:B------:R-:W-:Y:S05]  /*48070*/  @P6 BRA `(.L_x_931) ;  /* 0x0000000000e46947 */ /* 0x000fea0003800000 */
[----:B------:R-:W-:Y:S01]  /*48080*/  LEA R5, R2, R11, 0x1 ;  /* 0x0000000b02057211 */ /* 0x000fe200078e08ff */
[----:B------:R-:W-:Y:S02]  /*48090*/  IMAD.SHL.U32 R2, R3, 0x200, RZ ;  /* 0x0000020003027824 */ /* 0x000fe400078e00ff */
[----:B------:R-:W-:Y:S02]  /*480a0*/  IMAD.MOV.U32 R13, RZ, RZ, RZ ;  /* 0x000000ffff0d7224 */ /* 0x000fe400078e00ff */
[----:B------:R-:W-:Y:S02]  /*480b0*/  IMAD R5, R5, 0x70, RZ ;  /* 0x0000007005057824 */ /* 0x000fe400078e02ff */
[----:B------:R-:W-:Y:S02]  /*480c0*/  IMAD.MOV.U32 R4, RZ, RZ, R16 ;  /* 0x000000ffff047224 */ /* 0x000fe400078e0010 */
[----:B------:R-:W-:Y:S02]  /*480d0*/  IMAD.MOV.U32 R3, RZ, RZ, R0 ;  /* 0x000000ffff037224 */ /* 0x000fe400078e0000 */
[----:B------:R-:W-:-:S07]  /*480e0*/  IMAD.MOV.U32 R12, RZ, RZ, R6 ;  /* 0x000000ffff0c7224 */ /* 0x000fce00078e0006 */
.L_x_934:
[----:B------:R-:W0:Y:S01]  /*480f0*/  S2R R14, SR_CgaCtaId ;  /* 0x00000000000e7919 */ /* 0x000e220000008800 */
[----:B------:R-:W-:-:S04]  /*48100*/  MOV R9, 0x400 ;  /* 0x0000040000097802 */ /* 0x000fc80000000f00 */
[----:B0-----:R-:W-:Y:S02]  /*48110*/  LEA R9, R14, R9, 0x18 ;  /* 0x000000090e097211 */ /* 0x001fe400078ec0ff */
[----:B------:R-:W-:Y:S02]  /*48120*/  SHF.L.U32 R14, R3, 0x1f, RZ ;  /* 0x0000001f030e7819 */ /* 0x000fe400000006ff */
[----:B------:R-:W-:-:S04]  /*48130*/  LEA R15, R12, R9, 0x3 ;  /* 0x000000090c0f7211 */ /* 0x000fc800078e18ff */
[----:B------:R-:W0:Y:S02]  /*48140*/  SYNCS.PHASECHK.TRANS64.TRYWAIT P0, [R15+URZ+0x10], R14 ;  /* 0x0000100e0f0075a7 */ /* 0x000e24000800017f */
[----:B0-----:R-:W-:Y:S05]  /*48150*/  @!P0 BRA `(.L_x_932) ;  /* 0x0000000c00708947 */ /* 0x001fea0003800000 */
.L_x_949:
[----:B------:R-:W1:Y:S01]  /*48160*/  S2R R17, SR_TID.X ;  /* 0x0000000000117919 */ /* 0x000e620000002100 */
[----:B------:R-:W-:-:S04]  /*48170*/  UPRMT UR8, UR24, 0x9910, URZ ;  /* 0x0000991018087896 */ /* 0x000fc8000800003f */
[----:B------:R-:W-:Y:S01]  /*48180*/  UISETP.NE.AND UP0, UPT, UR8, 0x2, UPT ;  /* 0x000000020800788c */ /* 0x000fe2000bf05270 */
[----:B-1----:R-:W-:-:S13]  /*48190*/  LOP3.LUT P0, RZ, R17, 0x7f, RZ, 0xc0, !PT ;  /* 0x0000007f11ff7812 */ /* 0x002fda000780c0ff */
[----:B0-----:R-:W0:Y:S02]  /*481a0*/  @!P0 LDC R14, c[0x0][0x500] ;  /* 0x00014000ff0e8b82 */ /* 0x001e240000000800 */
[----:B0-----:R0:W-:Y:S01]  /*481b0*/  @!P0 SYNCS.ARRIVE.TRANS64 RZ, [R15+URZ], R14 ;  /* 0x0000000e0fff89a7 */ /* 0x0011e2000800003f */
[----:B------:R-:W-:-:S13]  /*481c0*/  PLOP3.LUT P0, PT, PT, PT, UP0, 0x80, 0x0 ;  /* 0x000000000000781c */ /* 0x000fda0003f0f008 */
[----:B0-----:R-:W-:Y:S05]  /*481d0*/  @P0 BRA `(.L_x_933) ;  /* 0x0000000000040947 */ /* 0x001fea0003800000 */
[----:B------:R-:W-:Y:S01]  /*481e0*/  BPT.TRAP 0x1 ;  /* 0x000000040000795c */ /* 0x000fe20000300000 */
.L_x_933:
[----:B------:R-:W-:Y:S01]  /*481f0*/  IMAD R14, R12, 0x10000, R9 ;  /* 0x000100000c0e7824 */ /* 0x000fe200078e0209 */
[----:B------:R-:W-:Y:S01]  /*48200*/  R2UR UR18, R2 ;  /* 0x00000000021272ca */ /* 0x000fe200000e0000 */
[----:B------:R-:W-:Y:S01]  /*48210*/  VIADD R4, R4, 0xffffffff ;  /* 0xffffffff04047836 */ /* 0x000fe20000000000 */
[----:B------:R-:W-:Y:S01]  /*48220*/  R2UR UR9, R15 ;  /* 0x000000000f0972ca */ /* 0x000fe200000e0000 */
[----:B------:R-:W-:Y:S01]  /*48230*/  UIADD3 UR14, UP0, UR22, 0xf0, URZ ;  /* 0x000000f0160e7890 */ /* 0x000fe2000ff1e03f */
[----:B------:R-:W-:Y:S01]  /*48240*/  R2UR UR8, R14 ;  /* 0x000000000e0872ca */ /* 0x000fe200000e0000 */
[----:B------:R-:W-:Y:S01]  /*48250*/  IMAD R14, R12, 0x2, R11 ;  /* 0x000000020c0e7824 */ /* 0x000fe200078e020b */
[----:B------:R-:W-:Y:S01]  /*48260*/  R2UR UR10, R13 ;  /* 0x000000000d0a72ca */ /* 0x000fe200000e0000 */
[----:B------:R-:W-:Y:S01]  /*48270*/  UIADD3 UR26, UP1, UR22, 0x1f0, URZ ;  /* 0x000001f0161a7890 */ /* 0x000fe2000ff3e03f */
[----:B------:R-:W-:Y:S01]  /*48280*/  R2UR UR12, R10 ;  /* 0x000000000a0c72ca */ /* 0x000fe200000e0000 */
[----:B------:R-:W-:Y:S01]  /*48290*/  IMAD R14, R14, 0x1c00, RZ ;  /* 0x00001c000e0e7824 */ /* 0x000fe200078e02ff */
[----:B------:R-:W-:Y:S01]  /*482a0*/  R2UR UR19, R5 ;  /* 0x00000000051372ca */ /* 0x000fe200000e0000 */
[----:B------:R-:W-:Y:S01]  /*482b0*/  UIADD3.X UR15, URZ, UR23, URZ, UP0, !UPT ;  /* 0x000000173f0f7290 */ /* 0x000fe200087fe43f */
[----:B------:R-:W-:Y:S01]  /*482c0*/  ISETP.GT.AND P1, PT, R4, 0x1, PT ;  /* 0x000000010400780c */ /* 0x000fe20003f24270 */
[----:B------:R-:W-:Y:S01]  /*482d0*/  IMAD R14, R14, 0x2, R9 ;  /* 0x000000020e0e7824 */ /* 0x000fe200078e0209 */
[----:B------:R-:W-:Y:S01]  /*482e0*/  UIADD3.X UR27, URZ, UR23, URZ, UP1, !UPT ;  /* 0x000000173f1b7290 */ /* 0x000fe20008ffe43f */
[----:B------:R-:W-:Y:S01]  /*482f0*/  VIADD R12, R12, 0x1 ;  /* 0x000000010c0c7836 */ /* 0x000fe20000000000 */
[----:B------:R-:W-:Y:S01]  /*48300*/  UMOV UR16, 0x0 ;  /* 0x0000000000107882 */ /* 0x000fe20000000000 */
[----:B------:R-:W-:Y:S01]  /*48310*/  UIADD3 UR8, UR8, 0x100, URZ ;  /* 0x0000010008087890 */ /* 0x000fe2000fffe03f */
[----:B------:R-:W-:Y:S01]  /*48320*/  R2UR UR11, R14 ;  /* 0x000000000e0b72ca */ /* 0x000fe200000e0000 */
[----:B------:R-:W-:Y:S01]  /*48330*/  UMOV UR17, 0x10000000 ;  /* 0x1000000000117882 */ /* 0x000fe20000000000 */
[----:B------:R-:W-:Y:S01]  /*48340*/  ISETP.NE.AND P0, PT, R12, 0x2, PT ;  /* 0x000000020c00780c */ /* 0x000fe20003f05270 */
[----:B------:R-:W-:Y:S01]  /*48350*/  UMOV UR25, 0x30000 ;  /* 0x0003000000197882 */ /* 0x000fe20000000000 */
[----:B------:R-:W-:-:S02]  /*48360*/  IADD3 R13, R13, 0x40, RZ ;  /* 0x000000400d0d7810 */ /* 0x000fc40007ffe0ff */
[----:B------:R-:W-:Y:S02]  /*48370*/  SEL R14, RZ, 0x1, P0 ;  /* 0x00000001ff0e7807 */ /* 0x000fe40000000000 */
[----:B------:R-:W-:Y:S02]  /*48380*/  SEL R12, R12, RZ, P0 ;  /* 0x000000ff0c0c7207 */ /* 0x000fe40000000000 */
[----:B------:R-:W-:-:S03]  /*48390*/  LOP3.LUT R3, R3, R14, RZ, 0x3c, !PT ;  /* 0x0000000e03037212 */ /* 0x000fc600078e3cff */
[----:B------:R-:W-:-:S03]  /*483a0*/  UIADD3 UR13, UR11, 0x20100, URZ ;  /* 0x000201000b0d7890 */ /* 0x000fc6000fffe03f */
[----:B------:R-:W-:Y:S02]  /*483b0*/  UMOV UR11, UR18 ;  /* 0x00000012000b7c82 */ /* 0x000fe40008000000 */
[----:B------:R0:W-:Y:S02]  /*483c0*/  UTMALDG.3D [UR8], [UR14], desc[UR16] ;  /* 0x000010080e0075b4 */ /* 0x0001e40008011000 */
[----:B0-----:R-:W-:Y:S01]  /*483d0*/  UMOV UR8, UR13 ;  /* 0x0000000d00087c82 */ /* 0x001fe20008000000 */
[----:B------:R-:W-:Y:S02]  /*483e0*/  UMOV UR11, UR19 ;  /* 0x00000013000b7c82 */ /* 0x000fe40008000000 */
[----:B------:R0:W-:Y:S02]  /*483f0*/  UTMALDG.3D.MULTICAST [UR8], [UR26], UR25, desc[UR16] ;  /* 0x000010081a0073b4 */ /* 0x0001e40008011819 */
[----:B0-----:R-:W-:Y:S05]  /*48400*/  @P1 BRA `(.L_x_934) ;  /* 0xfffffffc00381947 */ /* 0x001fea000383ffff */
.L_x_931:
[----:B------:R-:W-:Y:S05]  /*48410*/  BSYNC B1 ;  /* 0x0000000000017941 */ /* 0x000fea0003800000 */
.L_x_930:
[----:B------:R-:W2:Y:S01]  /*48420*/  LDL.LU R15, [R1+0x3f0] ;  /* 0x0003f000010f7983 */ /* 0x000ea20000300800 */
[----:B------:R-:W-:Y:S01]  /*48430*/  LOP3.LUT P2, RZ, R8, 0xff, RZ, 0xc0, !PT ;  /* 0x000000ff08ff7812 */ /* 0x000fe2000784c0ff */
[----:B------:R-:W-:Y:S01]  /*48440*/  IMAD.IADD R6, R7, 0x1, R6 ;  /* 0x0000000107067824 */ /* 0x000fe200078e0206 */
[----:B------:R-:W-:Y:S01]  /*48450*/  ULDC.64 UR8, c[0x0][0x650] ;  /* 0x0001940000087ab9 */ /* 0x000fe20000000a00 */
[----:B------:R-:W3:Y:S01]  /*48460*/  LDL.LU R14, [R1+0x3f4] ;  /* 0x0003f400010e7983 */ /* 0x000ee20000300800 */
[----:B------:R-:W-:Y:S01]  /*48470*/  BSSY B1, `(.L_x_935) ;  /* 0x0000075000017945 */ /* 0x000fe20003800000 */
[----:B------:R-:W-:Y:S01]  /*48480*/  IMAD.MOV.U32 R10, RZ, RZ, -0x1 ;  /* 0xffffffffff0a7424 */ /* 0x000fe200078e00ff */
[----:B------:R-:W-:Y:S02]  /*48490*/  SHF.R.U32.HI R2, RZ, 0x1, R6 ;  /* 0x00000001ff027819 */ /* 0x000fe40000011606 */
[----:B------:R-:W-:Y:S02]  /*484a0*/  ISETP.GT.U32.AND P0, PT, R6, 0x1, PT ;  /* 0x000000010600780c */ /* 0x000fe40003f04070 */
[----:B------:R-:W-:-:S02]  /*484b0*/  LOP3.LUT R2, R2, 0x1, RZ, 0xc0, !PT ;  /* 0x0000000102027812 */ /* 0x000fc400078ec0ff */
[C---:B------:R-:W-:Y:S01]  /*484c0*/  ISETP.LT.U32.AND P0, PT, R7.reuse, 0x2, P0 ;  /* 0x000000020700780c */ /* 0x040fe20000701070 */
[----:B------:R-:W0:Y:S01]  /*484d0*/  @P2 S2R R3, SR_CgaCtaId ;  /* 0x0000000000032919 */ /* 0x000e220000008800 */
[----:B------:R-:W-:Y:S02]  /*484e0*/  ISETP.NE.U32.AND P1, PT, R2, 0x1, PT ;  /* 0x000000010200780c */ /* 0x000fe40003f25070 */
[----:B------:R-:W-:Y:S02]  /*484f0*/  @P2 MOV R2, 0x400 ;  /* 0x0000040000022802 */ /* 0x000fe40000000f00 */
[----:B------:R-:W-:Y:S02]  /*48500*/  ISETP.GT.U32.AND P1, PT, R7, 0x1, !P1 ;  /* 0x000000010700780c */ /* 0x000fe40004f24070 */
[----:B------:R-:W-:Y:S02]  /*48510*/  LOP3.LUT R6, R6, 0x1, RZ, 0xc0, !PT ;  /* 0x0000000106067812 */ /* 0x000fe400078ec0ff */
[----:B------:R-:W-:-:S02]  /*48520*/  PRMT R4, RZ, 0x7610, R4 ;  /* 0x00007610ff047816 */ /* 0x000fc40000000004 */
[----:B------:R-:W-:Y:S02]  /*48530*/  PRMT R8, RZ, 0x7610, R8 ;  /* 0x00007610ff087816 */ /* 0x000fe40000000008 */
[----:B0-----:R-:W-:Y:S02]  /*48540*/  @P2 LEA R2, R3, R2, 0x18 ;  /* 0x0000000203022211 */ /* 0x001fe400078ec0ff */
[----:B------:R-:W-:Y:S02]  /*48550*/  SEL R3, RZ, 0x1, !P0 ;  /* 0x00000001ff037807 */ /* 0x000fe40004000000 */
[----:B------:R0:W-:Y:S02]  /*48560*/  @P2 SYNCS.ARRIVE.TRANS64.A1T0 RZ, [R2+URZ+0x38], RZ ;  /* 0x000038ff02ff29a7 */ /* 0x0001e4000810003f */
[----:B0-----:R-:W-:-:S04]  /*48570*/  SEL R2, RZ, 0x1, !P1 ;  /* 0x00000001ff027807 */ /* 0x001fc80004800000 */
[----:B------:R-:W-:Y:S01]  /*48580*/  LOP3.LUT R0, R2, R0, R3, 0x96, !PT ;  /* 0x0000000002007212 */ /* 0x000fe200078e9603 */
[----:B------:R-:W-:Y:S02]  /*48590*/  IMAD.MOV.U32 R3, RZ, RZ, -0x1 ;  /* 0xffffffffff037424 */ /* 0x000fe400078e00ff */
[----:B------:R-:W-:Y:S01]  /*485a0*/  IMAD.MOV.U32 R2, RZ, RZ, -0x1 ;  /* 0xffffffffff027424 */ /* 0x000fe200078e00ff */
[----:B---3--:R-:W-:-:S04]  /*485b0*/  IADD3 R14, P0, R14, UR20, RZ ;  /* 0x000000140e0e7c10 */ /* 0x008fc8000ff1e0ff */
[----:B--2---:R-:W-:Y:S01]  /*485c0*/  IADD3.X R15, R15, UR7, RZ, P0, !PT ;  /* 0x000000070f0f7c10 */ /* 0x004fe200087fe4ff */
[----:B------:R0:W-:Y:S01]  /*485d0*/  STL [R1+0x3f4], R14 ;  /* 0x0003f40e01007387 */ /* 0x0001e20000100800 */
[----:B------:R-:W-:-:S03]  /*485e0*/  ISETP.GE.U32.AND P0, PT, R14, UR8, PT ;  /* 0x000000080e007c0c */ /* 0x000fc6000bf06070 */
[----:B------:R0:W-:Y:S01]  /*485f0*/  STL [R1+0x3f0], R15 ;  /* 0x0003f00f01007387 */ /* 0x0001e20000100800 */
[----:B------:R-:W-:-:S13]  /*48600*/  ISETP.GE.U32.AND.EX P0, PT, R15, UR9, PT, P0 ;  /* 0x000000090f007c0c */ /* 0x000fda000bf06100 */
[----:B0-----:R-:W-:Y:S05]  /*48610*/  @P0 BRA `(.L_x_936) ;  /* 0x0000000400680947 */ /* 0x001fea0003800000 */
[----:B------:R-:W0:Y:S01]  /*48620*/  S2UR UR8, SR_CTAID.X ;  /* 0x00000000000879c3 */ /* 0x000e220000002500 */
[----:B------:R-:W-:Y:S01]  /*48630*/  ULDC.64 UR10, c[0x0][0x628] ;  /* 0x00018a00000a7ab9 */ /* 0x000fe20000000a00 */
[----:B------:R-:W-:Y:S01]  /*48640*/  ULDC UR9, c[0x0][0x150] ;  /* 0x0000540000097ab9 */ /* 0x000fe20000000800 */
[----:B------:R-:W-:Y:S01]  /*48650*/  ISETP.NE.U32.AND P0, PT, RZ, UR10, PT ;  /* 0x0000000aff007c0c */ /* 0x000fe2000bf05070 */
[----:B------:R-:W-:Y:S01]  /*48660*/  ULDC UR12, c[0x0][0x630] ;  /* 0x00018c00000c7ab9 */ /* 0x000fe20000000800 */
[----:B------:R-:W-:Y:S01]  /*48670*/  ULDC UR14, c[0x0][0x154] ;  /* 0x00005500000e7ab9 */ /* 0x000fe20000000800 */
[----:B------:R-:W-:Y:S02]  /*48680*/  MOV R3, R15 ;  /* 0x0000000f00037202 */ /* 0x000fe40000000f00 */
[----:B------:R-:W1:Y:S01]  /*48690*/  S2UR UR13, SR_CTAID.Y ;  /* 0x00000000000d79c3 */ /* 0x000e620000002600 */
[----:B------:R-:W-:Y:S02]  /*486a0*/  ISETP.NE.AND.EX P0, PT, RZ, UR11, PT, P0 ;  /* 0x0000000bff007c0c */ /* 0x000fe4000bf05300 */
[----:B0-----:R-:W-:-:S05]  /*486b0*/  I2FP.F32.U32 R2, UR8 ;  /* 0x0000000800027c45 */ /* 0x001fca0008201000 */
[----:B------:R-:W-:Y:S01]  /*486c0*/  FMUL R9, R2, UR9 ;  /* 0x0000000902097c20 */ /* 0x000fe20008400000 */
[----:B------:R-:W-:Y:S01]  /*486d0*/  IMAD.MOV.U32 R2, RZ, RZ, R14 ;  /* 0x000000ffff027224 */ /* 0x000fe200078e000e */
[----:B-1----:R-:W-:-:S04]  /*486e0*/  I2FP.F32.U32 R12, UR13 ;  /* 0x0000000d000c7c45 */ /* 0x002fc80008201000 */
[----:B------:R-:W0:Y:S01]  /*486f0*/  F2I.U32.TRUNC.NTZ R9, R9 ;  /* 0x0000000900097305 */ /* 0x000e22000020f000 */
[----:B------:R-:W-:Y:S05]  /*48700*/  @!P0 BRA `(.L_x_937) ;  /* 0x0000000000288947 */ /* 0x000fea0003800000 */
[----:B------:R-:W-:Y:S02]  /*48710*/  ULDC UR9, c[0x0][0x634] ;  /* 0x00018d0000097ab9 */ /* 0x000fe40000000800 */
[----:B------:R-:W-:-:S05]  /*48720*/  IADD3 R3, P0, R14, UR9, RZ ;  /* 0x000000090e037c10 */ /* 0x000fca000ff1e0ff */
[----:B------:R-:W-:-:S04]  /*48730*/  IMAD.X R13, RZ, RZ, R15, P0 ;  /* 0x000000ffff0d7224 */ /* 0x000fc800000e060f */
[----:B------:R-:W-:-:S04]  /*48740*/  IMAD.WIDE.U32 R4, R13, UR10, RZ ;  /* 0x0000000a0d047c25 */ /* 0x000fc8000f8e00ff */
[----:B------:R-:W-:-:S04]  /*48750*/  IMAD.WIDE.U32 R4, P0, R3, UR11, R4 ;  /* 0x0000000b03047c25 */ /* 0x000fc8000f800004 */
[----:B------:R-:W-:-:S04]  /*48760*/  IMAD.WIDE.U32 R2, R3, UR10, RZ ;  /* 0x0000000a03027c25 */ /* 0x000fc8000f8e00ff */
[----:B------:R-:W-:Y:S01]  /*48770*/  IMAD.MOV.U32 R2, RZ, RZ, R5 ;  /* 0x000000ffff027224 */ /* 0x000fe200078e0005 */
[----:B------:R-:W-:Y:S01]  /*48780*/  IADD3 RZ, P1, R3, R4, RZ ;  /* 0x0000000403ff7210 */ /* 0x000fe20007f3e0ff */
[----:B------:R-:W-:-:S04]  /*48790*/  IMAD.X R3, RZ, RZ, RZ, P0 ;  /* 0x000000ffff037224 */ /* 0x000fc800000e06ff */
[----:B------:R-:W-:-:S08]  /*487a0*/  IMAD.WIDE.U32.X R2, R13, UR11, R2, P1 ;  /* 0x0000000b0d027c25 */ /* 0x000fd000088e0402 */
.L_x_937:
[--C-:B------:R-:W-:Y:S01]  /*487b0*/  SHF.R.U64 R10, R2, UR12, R3.reuse ;  /* 0x0000000c020a7c19 */ /* 0x100fe20008001203 */
[----:B------:R-:W-:Y:S01]  /*487c0*/  ULDC.64 UR10, c[0x0][0x620] ;  /* 0x00018800000a7ab9 */ /* 0x000fe20000000a00 */
[----:B------:R-:W-:Y:S01]  /*487d0*/  SHF.R.U32.HI R2, RZ, UR12, R3 ;  /* 0x0000000cff027c19 */ /* 0x000fe20008011603 */
[----:B------:R-:W-:Y:S01]  /*487e0*/  FMUL R12, R12, UR14 ;  /* 0x0000000e0c0c7c20 */ /* 0x000fe20008400000 */
[----:B------:R-:W-:Y:S01]  /*487f0*/  IADD3 R13, P0, RZ, -R10, RZ ;  /* 0x8000000aff0d7210 */ /* 0x000fe20007f1e0ff */
[----:B------:R-:W-:Y:S01]  /*48800*/  ULDC.64 UR14, c[0x0][0x640] ;  /* 0x00019000000e7ab9 */ /* 0x000fe20000000a00 */
[----:B------:R-:W-:Y:S02]  /*48810*/  MOV R3, R15 ;  /* 0x0000000f00037202 */ /* 0x000fe40000000f00 */
[----:B0-----:R-:W-:Y:S01]  /*48820*/  R2UR UR9, R9 ;  /* 0x00000000090972ca */ /* 0x001fe200000e0000 */
[----:B------:R-:W-:Y:S01]  /*48830*/  IMAD.X R2, RZ, RZ, ~R2, P0 ;  /* 0x000000ffff027224 */ /* 0x000fe200000e0e02 */
[----:B------:R-:W0:Y:S01]  /*48840*/  F2I.U32.TRUNC.NTZ R12, R12 ;  /* 0x0000000c000c7305 */ /* 0x000e22000020f000 */
[----:B------:R-:W-:-:S02]  /*48850*/  ISETP.NE.U32.AND P0, PT, RZ, UR14, PT ;  /* 0x0000000eff007c0c */ /* 0x000fc4000bf05070 */
[----:B------:R-:W-:Y:S02]  /*48860*/  IMAD R2, R2, UR10, RZ ;  /* 0x0000000a02027c24 */ /* 0x000fe4000f8e02ff */
[----:B------:R-:W-:Y:S02]  /*48870*/  ISETP.NE.AND.EX P0, PT, RZ, UR15, PT, P0 ;  /* 0x0000000fff007c0c */ /* 0x000fe4000bf05300 */
[----:B------:R-:W-:Y:S02]  /*48880*/  IMAD R5, R13, UR11, R2 ;  /* 0x0000000b0d057c24 */ /* 0x000fe4000f8e0202 */
[----:B------:R-:W-:-:S04]  /*48890*/  IMAD.MOV.U32 R2, RZ, RZ, R14 ;  /* 0x000000ffff027224 */ /* 0x000fc800078e000e */
[----:B------:R-:W-:Y:S01]  /*488a0*/  IMAD.WIDE.U32 R2, R13, UR10, R2 ;  /* 0x0000000a0d027c25 */ /* 0x000fe2000f8e0002 */
[----:B------:R-:W-:Y:S01]  /*488b0*/  ULDC UR10, c[0x0][0x618] ;  /* 0x00018600000a7ab9 */ /* 0x000fe20000000800 */
[----:B0-----:R-:W-:Y:S02]  /*488c0*/  R2UR UR11, R12 ;  /* 0x000000000c0b72ca */ /* 0x001fe400000e0000 */
[----:B------:R-:W-:-:S05]  /*488d0*/  IMAD.IADD R3, R3, 0x1, R5 ;  /* 0x0000000103037824 */ /* 0x000fca00078e0205 */
[--C-:B------:R-:W-:Y:S02]  /*488e0*/  SHF.R.U64 R9, R2, UR10, R3.reuse ;  /* 0x0000000a02097c19 */ /* 0x100fe40008001203 */
[----:B------:R-:W-:Y:S01]  /*488f0*/  SHF.R.U32.HI R2, RZ, UR10, R3 ;  /* 0x0000000aff027c19 */ /* 0x000fe20008011603 */
[----:B------:R-:W-:-:S03]  /*48900*/  ULDC UR10, c[0x0][0x608] ;  /* 0x00018200000a7ab9 */ /* 0x000fc60000000800 */
[--C-:B------:R-:W-:Y:S02]  /*48910*/  SHF.R.U64 R12, R9, UR10, R2.reuse ;  /* 0x0000000a090c7c19 */ /* 0x100fe40008001202 */
[----:B------:R-:W-:Y:S01]  /*48920*/  SHF.R.U32.HI R3, RZ, UR10, R2 ;  /* 0x0000000aff037c19 */ /* 0x000fe20008011602 */
[----:B------:R-:W-:-:S03]  /*48930*/  ULDC UR10, c[0x0][0x658] ;  /* 0x00019600000a7ab9 */ /* 0x000fc60000000800 */
[--C-:B------:R-:W-:Y:S02]  /*48940*/  SHF.R.U64 R13, R12, UR10, R3.reuse ;  /* 0x0000000a0c0d7c19 */ /* 0x100fe40008001203 */
[----:B------:R-:W-:-:S03]  /*48950*/  SHF.R.U32.HI R14, RZ, UR10, R3 ;  /* 0x0000000aff0e7c19 */ /* 0x000fc60008011603 */
[----:B------:R-:W-:Y:S02]  /*48960*/  IMAD.MOV.U32 R2, RZ, RZ, R13 ;  /* 0x000000ffff027224 */ /* 0x000fe400078e000d */
[----:B------:R-:W-:Y:S01]  /*48970*/  IMAD.MOV.U32 R3, RZ, RZ, R14 ;  /* 0x000000ffff037224 */ /* 0x000fe200078e000e */
[----:B------:R-:W-:Y:S06]  /*48980*/  @!P0 BRA `(.L_x_938) ;  /* 0x0000000000288947 */ /* 0x000fec0003800000 */
[----:B------:R-:W-:Y:S02]  /*48990*/  ULDC UR10, c[0x0][0x64c] ;  /* 0x00019300000a7ab9 */ /* 0x000fe40000000800 */
[----:B------:R-:W-:-:S05]  /*489a0*/  IADD3 R3, P0, R13, UR10, RZ ;  /* 0x0000000a0d037c10 */ /* 0x000fca000ff1e0ff */
[----:B------:R-:W-:-:S04]  /*489b0*/  IMAD.X R14, RZ, RZ, R14, P0 ;  /* 0x000000ffff0e7224 */ /* 0x000fc800000e060e */
[----:B------:R-:W-:-:S04]  /*489c0*/  IMAD.WIDE.U32 R4, R14, UR14, RZ ;  /* 0x0000000e0e047c25 */ /* 0x000fc8000f8e00ff */
[----:B------:R-:W-:-:S04]  /*489d0*/  IMAD.WIDE.U32 R4, P0, R3, UR15, R4 ;  /* 0x0000000f03047c25 */ /* 0x000fc8000f800004 */
[----:B------:R-:W-:Y:S01]  /*489e0*/  IMAD.WIDE.U32 R2, R3, UR14, RZ ;  /* 0x0000000e03027c25 */ /* 0x000fe2000f8e00ff */
[----:B------:R-:W-:-:S04]  /*489f0*/  MOV R2, R5 ;  /* 0x0000000500027202 */ /* 0x000fc80000000f00 */
[----:B------:R-:W-:Y:S01]  /*48a00*/  IADD3 RZ, P1, R3, R4, RZ ;  /* 0x0000000403ff7210 */ /* 0x000fe20007f3e0ff */
[----:B------:R-:W-:-:S04]  /*48a10*/  IMAD.X R3, RZ, RZ, RZ, P0 ;  /* 0x000000ffff037224 */ /* 0x000fc800000e06ff */
[----:B------:R-:W-:-:S08]  /*48a20*/  IMAD.WIDE.U32.X R2, R14, UR15, R2, P1 ;  /* 0x0000000f0e027c25 */ /* 0x000fd000088e0402 */
.L_x_938:
[----:B------:R-:W-:Y:S01]  /*48a30*/  ULDC UR10, c[0x0][0x648] ;  /* 0x00019200000a7ab9 */ /* 0x000fe20000000800 */
[----:B------:R-:W-:Y:S01]  /*48a40*/  UISETP.NE.AND UP0, UPT, UR39, URZ, UPT ;  /* 0x0000003f2700728c */ /* 0x000fe2000bf05270 */
[----:B------:R-:W-:Y:S01]  /*48a50*/  SHF.R.U64 R3, R2, UR10, R3 ;  /* 0x0000000a02037c19 */ /* 0x000fe20008001203 */
[----:B------:R-:W-:Y:S01]  /*48a60*/  ULDC UR10, c[0x0][0x638] ;  /* 0x00018e00000a7ab9 */ /* 0x000fe20000000800 */
[----:B------:R-:W-:Y:S01]  /*48a70*/  UIADD3 UR11, -UR11, URZ, URZ ;  /* 0x0000003f0b0b7290 */ /* 0x000fe2000fffe13f */
[----:B------:R-:W-:Y:S02]  /*48a80*/  LOP3.LUT R12, R12, UR6, RZ, 0xc0, !PT ;  /* 0x000000060c0c7c12 */ /* 0x000fe4000f8ec0ff */
[----:B------:R-:W-:Y:S01]  /*48a90*/  IMAD.MOV R2, RZ, RZ, -R3 ;  /* 0x000000ffff027224 */ /* 0x000fe200078e0a03 */
[----:B------:R-:W-:Y:S02]  /*48aa0*/  LOP3.LUT R4, R9, UR4, RZ, 0xc0, !PT ;  /* 0x0000000409047c12 */ /* 0x000fe4000f8ec0ff */
[----:B------:R-:W-:Y:S01]  /*48ab0*/  IMAD R12, R3, UR5, R12 ;  /* 0x00000005030c7c24 */ /* 0x000fe2000f8e020c */
[----:B------:R-:W-:Y:S01]  /*48ac0*/  PLOP3.LUT P0, PT, PT, PT, UP0, 0x40, 0x0 ;  /* 0x000000000000781c */ /* 0x000fe20003f0e808 */
[----:B------:R-:W-:Y:S01]  /*48ad0*/  IMAD R13, R2, UR10, R13 ;  /* 0x0000000a020d7c24 */ /* 0x000fe2000f8e020d */
[----:B------:R-:W-:Y:S01]  /*48ae0*/  UIADD3 UR10, -UR9, URZ, URZ ;  /* 0x0000003f090a7290 */ /* 0x000fe2000fffe13f */
[----:B------:R-:W-:-:S02]  /*48af0*/  PLOP3.LUT P1, PT, PT, PT, UP0, 0x40, 0x0 ;  /* 0x000000000000781c */ /* 0x000fc40003f2e808 */
[----:B------:R-:W-:Y:S02]  /*48b00*/  ULDC UR9, c[0x0][0x144] ;  /* 0x0000510000097ab9 */ /* 0x000fe40000000800 */
[----:B------:R-:W-:-:S03]  /*48b10*/  UIMAD UR8, UR9, UR10, UR8 ;  /* 0x0000000a090872a4 */ /* 0x000fc6000f8e0208 */
[----:B------:R-:W-:Y:S02]  /*48b20*/  ULDC UR9, c[0x0][0x148] ;  /* 0x0000520000097ab9 */ /* 0x000fe40000000800 */
[----:B------:R-:W-:-:S03]  /*48b30*/  @UP0 UIMAD UR8, UR9, UR11, UR13 ;  /* 0x0000000b090802a4 */ /* 0x000fc6000f8e020d */
[----:B------:R-:W-:Y:S02]  /*48b40*/  ULDC UR9, c[0x0][0x600] ;  /* 0x0001800000097ab9 */ /* 0x000fe40000000800 */
[----:B------:R-:W-:Y:S02]  /*48b50*/  IMAD R4, R13, UR9, R4 ;  /* 0x000000090d047c24 */ /* 0x000fe4000f8e0204 */
[----:B------:R-:W-:Y:S01]  /*48b60*/  IMAD.U32 R3, RZ, RZ, UR8 ;  /* 0x00000008ff037e24 */ /* 0x000fe2000f8e00ff */
[----:B------:R-:W-:-:S03]  /*48b70*/  ULDC UR8, c[0x0][0x610] ;  /* 0x0001840000087ab9 */ /* 0x000fc60000000800 */
[----:B------:R-:W-:-:S05]  /*48b80*/  IMAD R3, R12, UR8, R3 ;  /* 0x000000080c037c24 */ /* 0x000fca000f8e0203 */
[----:B------:R-:W-:Y:S02]  /*48b90*/  SEL R2, R4, R3, P0 ;  /* 0x0000000304027207 */ /* 0x000fe40000000000 */
[----:B------:R-:W-:Y:S01]  /*48ba0*/  SEL R3, R3, R4, P1 ;  /* 0x0000000403037207 */ /* 0x000fe20000800000 */
[----:B------:R-:W-:-:S07]  /*48bb0*/  IMAD.MOV.U32 R4, RZ, RZ, 0x1 ;  /* 0x00000001ff047424 */ /* 0x000fce00078e00ff */
.L_x_936:
[----:B------:R-:W-:Y:S05]  /*48bc0*/  BSYNC B1 ;  /* 0x0000000000017941 */ /* 0x000fea0003800000 */
.L_x_935:
[----:B------:R-:W-:-:S13]  /*48bd0*/  LOP3.LUT P0, RZ, R4, 0xff, RZ, 0xc0, !PT ;  /* 0x000000ff04ff7812 */ /* 0x000fda000780c0ff */
[----:B------:R-:W-:Y:S05]  /*48be0*/  @P0 BRA `(.L_x_939) ;  /* 0xfffffff400080947 */ /* 0x000fea000383ffff */
[----:B------:R-:W-:Y:S05]  /*48bf0*/  BSYNC B0 ;  /* 0x0000000000007941 */ /* 0x000fea0003800000 */
.L_x_928:
[----:B------:R-:W-:-:S03]  /*48c00*/  UMOV UR8, 0xffffffff ;  /* 0xffffffff00087882 */ /* 0x000fc60000000000 */
[----:B------:R-:W-:Y:S05]  /*48c10*/  BRA.DIV UR8, `(.L_x_940) ;  /* 0x0000000208d47947 */ /* 0x000fea000b800000 */
[----:B------:R-:W-:-:S13]  /*48c20*/  ELECT P6, URZ, PT ;  /* 0x00000000003f782f */ /* 0x000fda00038c0000 */
.L_x_952:
[----:B------:R-:W-:Y:S04]  /*48c30*/  BSSY B0, `(.L_x_941) ;  /* 0x000001a000007945 */ /* 0x000fe80003800000 */
[----:B------:R-:W-:Y:S05]  /*48c40*/  @!P6 BRA `(.L_x_942) ;  /* 0x000000000060e947 */ /* 0x000fea0003800000 */
[----:B------:R-:W-:-:S04]  /*48c50*/  ULOP3.LUT UR8, UR38, 0x2, URZ, 0xfc, !UPT ;  /* 0x0000000226087892 */ /* 0x000fc8000f8efc3f */
[----:B------:R-:W-:-:S06]  /*48c60*/  UISETP.NE.AND UP0, UPT, UR8, 0x3, UPT ;  /* 0x000000030800788c */ /* 0x000fcc000bf05270 */
[----:B------:R-:W-:-:S13]  /*48c70*/  PLOP3.LUT P0, PT, PT, PT, UP0, 0x80, 0x0 ;  /* 0x000000000000781c */ /* 0x000fda0003f0f008 */
[----:B------:R-:W-:Y:S05]  /*48c80*/  @!P0 BRA `(.L_x_943) ;  /* 0x0000000000048947 */ /* 0x000fea0003800000 */
[----:B------:R-:W-:Y:S01]  /*48c90*/  BPT.TRAP 0x1 ;  /* 0x000000040000795c */ /* 0x000fe20000300000 */
.L_x_943:
[----:B------:R-:W0:Y:S01]  /*48ca0*/  S2R R3, SR_CgaCtaId ;  /* 0x0000000000037919 */ /* 0x000e220000008800 */
[----:B------:R-:W-:-:S04]  /*48cb0*/  MOV R2, 0x400 ;  /* 0x0000040000027802 */ /* 0x000fc80000000f00 */
[----:B0-----:R-:W-:Y:S02]  /*48cc0*/  LEA R3, R3, R2, 0x18 ;  /* 0x0000000203037211 */ /* 0x001fe400078ec0ff */
[----:B------:R-:W-:-:S03]  /*48cd0*/  SHF.L.U32 R2, R0, 0x1f, RZ ;  /* 0x0000001f00027819 */ /* 0x000fc600000006ff */
[----:B------:R-:W-:-:S04]  /*48ce0*/  VIADD R3, R3, 0x10 ;  /* 0x0000001003037836 */ /* 0x000fc80000000000 */
[----:B------:R-:W-:-:S04]  /*48cf0*/  IMAD R5, R6, 0x8, R3 ;  /* 0x0000000806057824 */ /* 0x000fc800078e0203 */
[----:B------:R-:W0:Y:S02]  /*48d00*/  SYNCS.PHASECHK.TRANS64.TRYWAIT P0, [R5+URZ], R2 ;  /* 0x00000002050075a7 */ /* 0x000e24000800017f */
[----:B0-----:R-:W-:Y:S05]  /*48d10*/  @!P0 BRA `(.L_x_944) ;  /* 0x0000000000b48947 */ /* 0x001fea0003800000 */
.L_x_953:
[----:B------:R-:W-:-:S04]  /*48d20*/  IADD3 R6, R6, 0x1, RZ ;  /* 0x0000000106067810 */ /* 0x000fc80007ffe0ff */
[----:B------:R-:W-:-:S04]  /*48d30*/  ISETP.NE.AND P0, PT, R6, 0x2, PT ;  /* 0x000000020600780c */ /* 0x000fc80003f05270 */
[----:B0-----:R-:W-:Y:S02]  /*48d40*/  SEL R5, RZ, 0x1, P0 ;  /* 0x00000001ff057807 */ /* 0x001fe40000000000 */
[----:B------:R-:W-:Y:S02]  /*48d50*/  SEL R6, R6, RZ, P0 ;  /* 0x000000ff06067207 */ /* 0x000fe40000000000 */
[----:B------:R-:W-:-:S03]  /*48d60*/  LOP3.LUT R0, R0, R5, RZ, 0x3c, !PT ;  /* 0x0000000500007212 */ /* 0x000fc600078e3cff */
[----:B------:R-:W-:Y:S01]  /*48d70*/  IMAD R3, R6, 0x8, R3 ;  /* 0x0000000806037824 */ /* 0x000fe200078e0203 */
[----:B------:R-:W-:-:S07]  /*48d80*/  SHF.L.U32 R0, R0, 0x1f, RZ ;  /* 0x0000001f00007819 */ /* 0x000fce00000006ff */
.L_x_945:
[----:B0-----:R0:W1:Y:S02]  /*48d90*/  SYNCS.PHASECHK.TRANS64.TRYWAIT P0, [R3+URZ], R0 ;  /* 0x00000000030075a7 */ /* 0x001064000800017f */
[----:B-1----:R-:W-:Y:S05]  /*48da0*/  @!P0 NANOSLEEP.SYNCS 0x989680 ;  /* 0x009896800000895d */ /* 0x002fea0003900000 */
[----:B------:R-:W1:Y:S02]  /*48db0*/  @!P0 SYNCS.PHASECHK.TRANS64 P0, [R3+URZ], R0 ;  /* 0x00000000030085a7 */ /* 0x000e64000800007f */
[----:B-1----:R-:W-:Y:S05]  /*48dc0*/  @!P0 BRA `(.L_x_945) ;  /* 0xfffffffc00f08947 */ /* 0x002fea000383ffff */
.L_x_942:
[----:B------:R-:W-:Y:S05]  /*48dd0*/  BSYNC B0 ;  /* 0x0000000000007941 */ /* 0x000fea0003800000 */
.L_x_941:
[----:B------:R-:W-:Y:S05]  /*48de0*/  EXIT ;  /* 0x000000000000794d */ /* 0x000fea0003800000 */
.L_x_21:
[----:B-1----:R1:W2:Y:S02]  /*48df0*/  SYNCS.PHASECHK.TRANS64.TRYWAIT P1, [R3+URZ], R0 ;  /* 0x00000000030075a7 */ /* 0x0022a4000802017f */
[----:B--2---:R-:W-:Y:S05]  /*48e00*/  @!P1 NANOSLEEP.SYNCS 0x989680 ;  /* 0x009896800000995d */ /* 0x004fea0003900000 */
[----:B------:R-:W2:Y:S02]  /*48e10*/  @!P1 SYNCS.PHASECHK.TRANS64 P1, [R3+URZ], R0 ;  /* 0x00000000030095a7 */ /* 0x000ea4000802007f */
[----:B--2---:R-:W-:Y:S05]  /*48e20*/  @!P1 BRA `(.L_x_21) ;  /* 0xfffffffc00f09947 */ /* 0x004fea000383ffff */
[----:B------:R-:W-:Y:S05]  /*48e30*/  BRA `(.L_x_20) ;  /* 0xfffffb8800187947 */ /* 0x000fea000383ffff */
.L_x_26:
[----:B--2---:R-:W-:-:S04]  /*48e40*/  IMAD.U32 R4, RZ, RZ, UR4 ;  /* 0x00000004ff047e24 */ /* 0x004fc8000f8e00ff */
[----:B------:R2:W3:Y:S03]  /*48e50*/  SYNCS.PHASECHK.TRANS64.TRYWAIT P1, [R4+URZ], R0 ;  /* 0x00000000040075a7 */ /* 0x0004e6000802017f */
[----:B---3--:R-:W-:Y:S05]  /*48e60*/  @!P1 NANOSLEEP.SYNCS 0x989680 ;  /* 0x009896800000995d */ /* 0x008fea0003900000 */
[----:B------:R-:W3:Y:S02]  /*48e70*/  @!P1 SYNCS.PHASECHK.TRANS64 P1, [R4+URZ], R0 ;  /* 0x00000000040095a7 */ /* 0x000ee4000802007f */
[----:B---3--:R-:W-:Y:S05]  /*48e80*/  @!P1 BRA `(.L_x_26) ;  /* 0xfffffffc00ec9947 */ /* 0x008fea000383ffff */
[----:B------:R-:W-:Y:S05]  /*48e90*/  BRA `(.L_x_25) ;  /* 0xfffffc3c008c7947 */ /* 0x000fea000383ffff */
.L_x_929:
[----:B------:R-:W-:Y:S01]  /*48ea0*/  BSSY B1, `(.L_x_946) ;  /* 0x0000006000017945 */ /* 0x000fe20003800000 */
[----:B------:R-:W-:-:S07]  /*48eb0*/  IMAD.MOV.U32 R15, RZ, RZ, -0x1 ;  /* 0xffffffffff0f7424 */ /* 0x000fce00078e00ff */
[----:B------:R-:W-:Y:S05]  /*48ec0*/  WARPSYNC.COLLECTIVE R15, `(.L_x_947) ;  /* 0x000000000f0c7348 */ /* 0x000fea0003c00000 */
[----:B------:R-:W-:Y:S02]  /*48ed0*/  ELECT P6, UR62, PT ;  /* 0x00000000003e782f */ /* 0x000fe400038c0000 */
[----:B------:R-:W-:Y:S01]  /*48ee0*/  MOV R14, UR62 ;  /* 0x0000003e000e7c02 */ /* 0x000fe20008000f00 */
[----:B------:R-:W-:Y:S10]  /*48ef0*/  ENDCOLLECTIVE ;  /* 0x000000000000791b */ /* 0x000ff40003800000 */
.L_x_947:
[----:B------:R-:W-:Y:S05]  /*48f00*/  BSYNC B1 ;  /* 0x0000000000017941 */ /* 0x000fea0003800000 */
.L_x_946:
[----:B------:R-:W-:Y:S05]  /*48f10*/  BRA `(.L_x_948) ;  /* 0xfffffff000487947 */ /* 0x000fea000383ffff */
.L_x_932:
[----:B0-----:R0:W1:Y:S02]  /*48f20*/  SYNCS.PHASECHK.TRANS64.TRYWAIT P0, [R15+URZ+0x10], R14 ;  /* 0x0000100e0f0075a7 */ /* 0x001064000800017f */
[----:B-1----:R-:W-:Y:S05]  /*48f30*/  @!P0 NANOSLEEP.SYNCS 0x989680 ;  /* 0x009896800000895d */ /* 0x002fea0003900000 */
[----:B------:R-:W1:Y:S02]  /*48f40*/  @!P0 SYNCS.PHASECHK.TRANS64 P0, [R15+URZ+0x10], R14 ;  /* 0x0000100e0f0085a7 */ /* 0x000e64000800007f */
[----:B-1----:R-:W-:Y:S05]  /*48f50*/  @!P0 BRA `(.L_x_932) ;  /* 0xfffffffc00f08947 */ /* 0x002fea000383ffff */
[----:B------:R-:W-:Y:S05]  /*48f60*/  BRA `(.L_x_949) ;  /* 0xfffffff0007c7947 */ /* 0x000fea000383ffff */
.L_x_940:
[----:B------:R-:W-:Y:S01]  /*48f70*/  BSSY B0, `(.L_x_950) ;  /* 0x0000006000007945 */ /* 0x000fe20003800000 */
[----:B------:R-:W-:-:S07]  /*48f80*/  IMAD.MOV.U32 R15, RZ, RZ, -0x1 ;  /* 0xffffffffff0f7424 */ /* 0x000fce00078e00ff */
[----:B------:R-:W-:Y:S05]  /*48f90*/  WARPSYNC.COLLECTIVE R15, `(.L_x_951) ;  /* 0x000000000f0c7348 */ /* 0x000fea0003c00000 */
[----:B------:R-:W-:Y:S02]  /*48fa0*/  ELECT P6, UR62, PT ;  /* 0x00000000003e782f */ /* 0x000fe400038c0000 */
[----:B------:R-:W-:Y:S01]  /*48fb0*/  MOV R14, UR62 ;  /* 0x0000003e000e7c02 */ /* 0x000fe20008000f00 */
[----:B------:R-:W-:Y:S10]  /*48fc0*/  ENDCOLLECTIVE ;  /* 0x000000000000791b */ /* 0x000ff40003800000 */
.L_x_951:
[----:B------:R-:W-:Y:S05]  /*48fd0*/  BSYNC B0 ;  /* 0x0000000000007941 */ /* 0x000fea0003800000 */
.L_x_950:
[----:B------:R-:W-:Y:S05]  /*48fe0*/  BRA `(.L_x_952) ;  /* 0xfffffffc00107947 */ /* 0x000fea000383ffff */
.L_x_944:
[----:B0-----:R0:W1:Y:S02]  /*48ff0*/  SYNCS.PHASECHK.TRANS64.TRYWAIT P0, [R5+URZ], R2 ;  /* 0x00000002050075a7 */ /* 0x001064000800017f */
[----:B-1----:R-:W-:Y:S05]  /*49000*/  @!P0 NANOSLEEP.SYNCS 0x989680 ;  /* 0x009896800000895d */ /* 0x002fea0003900000 */
[----:B------:R-:W1:Y:S02]  /*49010*/  @!P0 SYNCS.PHASECHK.TRANS64 P0, [R5+URZ], R2 ;  /* 0x00000002050085a7 */ /* 0x000e64000800007f */
[----:B-1----:R-:W-:Y:S05]  /*49020*/  @!P0 BRA `(.L_x_944) ;  /* 0xfffffffc00f08947 */ /* 0x002fea000383ffff */
[----:B------:R-:W-:Y:S05]  /*49030*/  BRA `(.L_x_953) ;  /* 0xfffffffc00387947 */ /* 0x000fea000383ffff */
.L_x_954:
[----:B------:R-:W-:-:S00]  /*49040*/  BRA `(.L_x_954) ;  /* 0xfffffffc00fc7947 */ /* 0x000fc0000383ffff */
[----:B------:R-:W-:-:S00]  /*49050*/  NOP ;  /* 0x0000000000007918 */ /* 0x000fc00000000000 */
        /* <DEDUP_REMOVED lines=10> */
.L_x_955:


//--------------------- .nv.global.init           --------------------------
	.section	.nv.global.init,"aw",@progbits
.nv.global.init:
	.type		$str$22,@object
	.size		$str$22,($str$23 - $str$22)
$str$22:
        /*0000*/ 	.byte	0x6b, 0x5f, 0x74, 0x69, 0x6c, 0x65, 0x5f, 0x63, 0x6f, 0x75, 0x6e, 0x74, 0x20, 0x3e, 0x3d, 0x20
        /*0010*/ 	.byte	0x31, 0x00
	.type		$str$23,@object
	.size		$str$23,(__unnamed_1 - $str$23)
$str$23:
        /*0012*/ 	.byte	0x2f, 0x74, 0x6d, 0x70, 0x2f, 0x63, 0x75, 0x74, 0x6c, 0x61, 0x73, 0x73, 0x5f, 0x73, 0x77, 0x65
        /*0022*/ 	.byte	0x65, 0x70, 0x5f, 0x73, 0x72, 0x63, 0x2f, 0x69, 0x6e, 0x63, 0x6c, 0x75, 0x64, 0x65, 0x2f, 0x63
        /*0032*/ 	.byte	0x75, 0x74, 0x6c, 0x61, 0x73, 0x73, 0x2f, 0x67, 0x65, 0x6d, 0x6d, 0x2f, 0x63, 0x6f, 0x6c, 0x6c
        /*0042*/ 	.byte	0x65, 0x63, 0x74, 0x69, 0x76, 0x65, 0x2f, 0x73, 0x6d, 0x39, 0x30, 0x5f, 0x6d, 0x6d, 0x61, 0x5f
        /*0052*/ 	.byte	0x74, 0x6d, 0x61, 0x5f, 0x67, 0x6d, 0x6d, 0x61, 0x5f, 0x73, 0x73, 0x5f, 0x77, 0x61, 0x72, 0x70
        /*0062*/ 	.byte	0x73, 0x70, 0x65, 0x63, 0x69, 0x61, 0x6c, 0x69, 0x7a, 0x65, 0x64, 0x2e, 0x68, 0x70, 0x70, 0x00
	.type		__unnamed_1,@object
	.size		__unnamed_1,(.L_0 - __unnamed_1)
__unnamed_1:
        /* <DEDUP_REMOVED lines=182> */
.L_0:


//--------------------- .nv.shared._ZN7cutlass13device_kernelINS_4gemm6kernel13GemmUniversalIN4cute5tupleIJiiiiEEENS1_10collective13CollectiveMmaINS1_34MainloopSm90TmaGmmaWarpSpecializedILi2ENS5_IJNS4_1CILi2EEENSA_ILi1EEESC_EEENS1_35KernelTmaWarpSpecializedCooperativeEEENS5_IJNSA_ILi512EEENSA_ILi224EEENSA_ILi64EEEEEENS_10bfloat16_tENS5_IJlSC_lEEESK_SL_NS4_8TiledMMAINS4_8MMA_AtomIJNS4_4SM904GMMA27MMA_64x32x16_F32BF16BF16_SSILNSP_5MajorE0ELSR_0ELNSP_7ScaleInE1ELSS_1EEEEEENS4_6LayoutISD_NS5_IJSC_NSA_ILi0EEESW_EEEEENS5_IJNS4_10UnderscoreESZ_SZ_EEEEENS4_13SM90_TMA_LOADENS4_14ComposedLayoutINS4_7SwizzleILi3ELi4ELi3EEENS4_18smem_ptr_flag_bitsILi16EEENSV_INS5_IJNSA_ILi8EEESI_EEENS5_IJSI_SC_EEEEEEEvNS4_8identityENS4_23SM90_TMA_LOAD_MULTICASTES1C_vS1D_EENS_8epilogue10collective6detail29Sm90TmaWarpSpecializedAdapterINS1H_15DefaultEpilogueISK_SL_SL_NS1G_6thread17LinearCombinationISK_Li1EffLNS1L_9ScaleType4KindE0ELNS_15FloatRoundStyleE2ESK_EENS1_15EpilogueDefaultEEEEEvvEEEEvNT_6ParamsE --------------------------
	.section	.nv.shared._ZN7cutlass13device_kernelINS_4gemm6kernel13GemmUniversalIN4cute5tupleIJiiiiEEENS1_10collective13CollectiveMmaINS1_34MainloopSm90TmaGmmaWarpSpecializedILi2ENS5_IJNS4_1CILi2EEENSA_ILi1EEESC_EEENS1_35KernelTmaWarpSpecializedCooperativeEEENS5_IJNSA_ILi512EEENSA_ILi224EEENSA_ILi64EEEEEENS_10bfloat16_tENS5_IJlSC_lEEESK_SL_NS4_8TiledMMAINS4_8MMA_AtomIJNS4_4SM904GMMA27MMA_64x32x16_F32BF16BF16_SSILNSP_5MajorE0ELSR_0ELNSP_7ScaleInE1ELSS_1EEEEEENS4_6LayoutISD_NS5_IJSC_NSA_ILi0EEESW_EEEEENS5_IJNS4_10UnderscoreESZ_SZ_EEEEENS4_13SM90_TMA_LOADENS4_14ComposedLayoutINS4_7SwizzleILi3ELi4ELi3EEENS4_18smem_ptr_flag_bitsILi16EEENSV_INS5_IJNSA_ILi8EEESI_EEENS5_IJSI_SC_EEEEEEEvNS4_8identityENS4_23SM90_TMA_LOAD_MULTICASTES1C_vS1D_EENS_8epilogue10collective6detail29Sm90TmaWarpSpecializedAdapterINS1H_15DefaultEpilogueISK_SL_SL_NS1G_6thread17LinearCombinationISK_Li1EffLNS1L_9ScaleType4KindE0ELNS_15FloatRoundStyleE2ESK_EENS1_15EpilogueDefaultEEEEEvvEEEEvNT_6ParamsE,"aw",@nobits
	.sectionflags	@""
	.align	16
	.zero		1024


//--------------------- .nv.shared.reserved.0     --------------------------
	.section	.nv.shared.reserved.0,"aw",@nobits
	.weak		__nv_reservedSMEM_offset_0_alias
	.size		__nv_reservedSMEM_offset_0_alias, 0, 0
	.other		__nv_reservedSMEM_offset_0_alias,@"STO_CUDA_RESERVED_SHARED STV_DEFAULT"
__nv_reservedSMEM_offset_0_alias:
	.zero		0


//--------------------- .nv.global                --------------------------
	.section	.nv.global,"aw",@nobits
.nv.global:
	.type		_ZN40_INTERNAL_73d9283d_4_k_cu_7b504932_132264cute1_E,@object
	.size		_ZN40_INTERNAL_73d9283d_4_k_cu_7b504932_132264cute1_E,(_ZN40_INTERNAL_73d9283d_4_k_cu_7b504932_132264cuda3std3__45__cpo6cbeginE - _ZN40_INTERNAL_73d9283d_4_k_cu_7b504932_132264cute1_E)
_ZN40_INTERNAL_73d9283d_4_k_cu_7b504932_132264cute1_E:
	.zero		1
	.type		_ZN40_INTERNAL_73d9283d_4_k_cu_7b504932_132264cuda3std3__45__cpo6cbeginE,@object
	.size		_ZN40_INTERNAL_73d9283d_4_k_cu_7b504932_132264cuda3std3__45__cpo6cbeginE,(_ZN40_INTERNAL_73d9283d_4_k_cu_7b504932_132264cuda3std3__48in_placeE - _ZN40_INTERNAL_73d9283d_4_k_cu_7b504932_132264cuda3std3__45__cpo6cbeginE)
_ZN40_INTERNAL_73d9283d_4_k_cu_7b504932_132264cuda3std3__45__cpo6cbeginE:
	.zero		1
	.type		_ZN40_INTERNAL_73d9283d_4_k_cu_7b504932_132264cuda3std3__48in_placeE,@object
	.size		_ZN40_INTERNAL_73d9283d_4_k_cu_7b504932_132264cuda3std3__48in_placeE,(_ZN40_INTERNAL_73d9283d_4_k_cu_7b504932_132264cuda3std6ranges3__45__cpo9iter_moveE - _ZN40_INTERNAL_73d9283d_4_k_cu_7b504932_132264cuda3std3__48in_placeE)
_ZN40_INTERNAL_73d9283d_4_k_cu_7b504932_132264cuda3std3__48in_placeE:
	.zero		1
	.type		_ZN40_INTERNAL_73d9283d_4_k_cu_7b504932_132264cuda3std6ranges3__45__cpo9iter_moveE,@object
	.size		_ZN40_INTERNAL_73d9283d_4_k_cu_7b504932_132264cuda3std6ranges3__45__cpo9iter_moveE,(_ZN40_INTERNAL_73d9283d_4_k_cu_7b504932_132264cuda3std3__45__cpo5beginE - _ZN40_INTERNAL_73d9283d_4_k_cu_7b504932_132264cuda3std6ranges3__45__cpo9iter_moveE)
_ZN40_INTERNAL_73d9283d_4_k_cu_7b504932_132264cuda3std6ranges3__45__cpo9iter_moveE:
	.zero		1
	.type		_ZN40_INTERNAL_73d9283d_4_k_cu_7b504932_132264cuda3std3__45__cpo5beginE,@object
	.size		_ZN40_INTERNAL_73d9283d_4_k_cu_7b504932_132264cuda3std3__45__cpo5beginE,(_ZN40_INTERNAL_73d9283d_4_k_cu_7b504932_132264cuda3std3__442_GLOBAL__N__73d9283d_4_k_cu_7b504932_132266ignoreE - _ZN40_INTERNAL_73d9283d_4_k_cu_7b504932_132264cuda3std3__45__cpo5beginE)
_ZN40_INTERNAL_73d9283d_4_k_cu_7b504932_132264cuda3std3__45__cpo5beginE:
	.zero		1
	.type		_ZN40_INTERNAL_73d9283d_4_k_cu_7b504932_132264cuda3std3__442_GLOBAL__N__73d9283d_4_k_cu_7b504932_132266ignoreE,@object
	.size		_ZN40_INTERNAL_73d9283d_4_k_cu_7b504932_132264cuda3std3__442_GLOBAL__N__73d9283d_4_k_cu_7b504932_132266ignoreE,(_ZN40_INTERNAL_73d9283d_4_k_cu_7b504932_132264cute7productE - _ZN40_INTERNAL_73d9283d_4_k_cu_7b504932_132264cuda3std3__442_GLOBAL__N__73d9283d_4_k_cu_7b504932_132266ignoreE)
_ZN40_INTERNAL_73d9283d_4_k_cu_7b504932_132264cuda3std3__442_GLOBAL__N__73d9283d_4_k_cu_7b504932_132266ignoreE:
	.zero		1
	.type		_ZN40_INTERNAL_73d9283d_4_k_cu_7b504932_132264cute7productE,@object
	.size		_ZN40_INTERNAL_73d9283d_4_k_cu_7b504932_132264cute7productE,(_ZN40_INTERNAL_73d9283d_4_k_cu_7b504932_132264cuda3std3__45__cpo3endE - _ZN40_INTERNAL_73d9283d_4_k_cu_7b504932_132264cute7productE)
_ZN40_INTERNAL_73d9283d_4_k_cu_7b504932_132264cute7productE:
	.zero		1
	.type		_ZN40_INTERNAL_73d9283d_4_k_cu_7b504932_132264cuda3std3__45__cpo3endE,@object
	.size		_ZN40_INTERNAL_73d9283d_4_k_cu_7b504932_132264cuda3std3__45__cpo3endE,(_ZN40_INTERNAL_73d9283d_4_k_cu_7b504932_132264cuda3std3__419piecewise_constructE - _ZN40_INTERNAL_73d9283d_4_k_cu_7b504932_132264cuda3std3__45__cpo3endE)
_ZN40_INTERNAL_73d9283d_4_k_cu_7b504932_132264cuda3std3__45__cpo3endE:
	.zero		1
	.type		_ZN40_INTERNAL_73d9283d_4_k_cu_7b504932_132264cuda3std3__419piecewise_constructE,@object
	.size		_ZN40_INTERNAL_73d9283d_4_k_cu_7b504932_132264cuda3std3__419piecewise_constructE,(_ZN40_INTERNAL_73d9283d_4_k_cu_7b504932_132264cuda3std3__45__cpo4cendE - _ZN40_INTERNAL_73d9283d_4_k_cu_7b504932_132264cuda3std3__419piecewise_constructE)
_ZN40_INTERNAL_73d9283d_4_k_cu_7b504932_132264cuda3std3__419piecewise_constructE:
	.zero		1
	.type		_ZN40_INTERNAL_73d9283d_4_k_cu_7b504932_132264cuda3std3__45__cpo4cendE,@object
	.size		_ZN40_INTERNAL_73d9283d_4_k_cu_7b504932_132264cuda3std3__45__cpo4cendE,(_ZN40_INTERNAL_73d9283d_4_k_cu_7b504932_132264cuda3std6ranges3__45__cpo4swapE - _ZN40_INTERNAL_73d9283d_4_k_cu_7b504932_132264cuda3std3__45__cpo4cendE)
_ZN40_INTERNAL_73d9283d_4_k_cu_7b504932_132264cuda3std3__45__cpo4cendE:
	.zero		1
	.type		_ZN40_INTERNAL_73d9283d_4_k_cu_7b504932_132264cuda3std6ranges3__45__cpo4swapE,@object
	.size		_ZN40_INTERNAL_73d9283d_4_k_cu_7b504932_132264cuda3std6ranges3__45__cpo4swapE,(.L_8 - _ZN40_INTERNAL_73d9283d_4_k_cu_7b504932_132264cuda3std6ranges3__45__cpo4swapE)
_ZN40_INTERNAL_73d9283d_4_k_cu_7b504932_132264cuda3std6ranges3__45__cpo4swapE:
	.zero		1
.L_8:


//--------------------- .nv.constant0._ZN7cutlass13device_kernelINS_4gemm6kernel13GemmUniversalIN4cute5tupleIJiiiiEEENS1_10collective13CollectiveMmaINS1_34MainloopSm90TmaGmmaWarpSpecializedILi2ENS5_IJNS4_1CILi2EEENSA_ILi1EEESC_EEENS1_35KernelTmaWarpSpecializedCooperativeEEENS5_IJNSA_ILi512EEENSA_ILi224EEENSA_ILi64EEEEEENS_10bfloat16_tENS5_IJlSC_lEEESK_SL_NS4_8TiledMMAINS4_8MMA_AtomIJNS4_4SM904GMMA27MMA_64x32x16_F32BF16BF16_SSILNSP_5MajorE0ELSR_0ELNSP_7ScaleInE1ELSS_1EEEEEENS4_6LayoutISD_NS5_IJSC_NSA_ILi0EEESW_EEEEENS5_IJNS4_10UnderscoreESZ_SZ_EEEEENS4_13SM90_TMA_LOADENS4_14ComposedLayoutINS4_7SwizzleILi3ELi4ELi3EEENS4_18smem_ptr_flag_bitsILi16EEENSV_INS5_IJNSA_ILi8EEESI_EEENS5_IJSI_SC_EEEEEEEvNS4_8identityENS4_23SM90_TMA_LOAD_MULTICASTES1C_vS1D_EENS_8epilogue10collective6detail29Sm90TmaWarpSpecializedAdapterINS1H_15DefaultEpilogueISK_SL_SL_NS1G_6thread17LinearCombinationISK_Li1EffLNS1L_9ScaleType4KindE0ELNS_15FloatRoundStyleE2ESK_EENS1_15EpilogueDefaultEEEEEvvEEEEvNT_6ParamsE --------------------------
	.section	.nv.constant0._ZN7cutlass13device_kernelINS_4gemm6kernel13GemmUniversalIN4cute5tupleIJiiiiEEENS1_10collective13CollectiveMmaINS1_34MainloopSm90TmaGmmaWarpSpecializedILi2ENS5_IJNS4_1CILi2EEENSA_ILi1EEESC_EEENS1_35KernelTmaWarpSpecializedCooperativeEEENS5_IJNSA_ILi512EEENSA_ILi224EEENSA_ILi64EEEEEENS_10bfloat16_tENS5_IJlSC_lEEESK_SL_NS4_8TiledMMAINS4_8MMA_AtomIJNS4_4SM904GMMA27MMA_64x32x16_F32BF16BF16_SSILNSP_5MajorE0ELSR_0ELNSP_7ScaleInE1ELSS_1EEEEEENS4_6LayoutISD_NS5_IJSC_NSA_ILi0EEESW_EEEEENS5_IJNS4_10UnderscoreESZ_SZ_EEEEENS4_13SM90_TMA_LOADENS4_14ComposedLayoutINS4_7SwizzleILi3ELi4ELi3EEENS4_18smem_ptr_flag_bitsILi16EEENSV_INS5_IJNSA_ILi8EEESI_EEENS5_IJSI_SC_EEEEEEEvNS4_8identityENS4_23SM90_TMA_LOAD_MULTICASTES1C_vS1D_EENS_8epilogue10collective6detail29Sm90TmaWarpSpecializedAdapterINS1H_15DefaultEpilogueISK_SL_SL_NS1G_6thread17LinearCombinationISK_Li1EffLNS1L_9ScaleType4KindE0ELNS_15FloatRoundStyleE2ESK_EENS1_15EpilogueDefaultEEEEEvvEEEEvNT_6ParamsE,"a",@progbits
	.sectionflags	@""
	.align	4
.nv.constant0._ZN7cutlass13device_kernelINS_4gemm6kernel13GemmUniversalIN4cute5tupleIJiiiiEEENS1_10collective13CollectiveMmaINS1_34MainloopSm90TmaGmmaWarpSpecializedILi2ENS5_IJNS4_1CILi2EEENSA_ILi1EEESC_EEENS1_35KernelTmaWarpSpecializedCooperativeEEENS5_IJNSA_ILi512EEENSA_ILi224EEENSA_ILi64EEEEEENS_10bfloat16_tENS5_IJlSC_lEEESK_SL_NS4_8TiledMMAINS4_8MMA_AtomIJNS4_4SM904GMMA27MMA_64x32x16_F32BF16BF16_SSILNSP_5MajorE0ELSR_0ELNSP_7ScaleInE1ELSS_1EEEEEENS4_6LayoutISD_NS5_IJSC_NSA_ILi0EEESW_EEEEENS5_IJNS4_10UnderscoreESZ_SZ_EEEEENS4_13SM90_TMA_LOADENS4_14ComposedLayoutINS4_7SwizzleILi3ELi4ELi3EEENS4_18smem_ptr_flag_bitsILi16EEENSV_INS5_IJNSA_ILi8EEESI_EEENS5_IJSI_SC_EEEEEEEvNS4_8identityENS4_23SM90_TMA_LOAD_MULTICASTES1C_vS1D_EENS_8epilogue10collective6detail29Sm90TmaWarpSpecializedAdapterINS1H_15DefaultEpilogueISK_SL_SL_NS1G_6thread17LinearCombinationISK_Li1EffLNS1L_9ScaleType4KindE0ELNS_15FloatRoundStyleE2ESK_EENS1_15EpilogueDefaultEEEEEvvEEEEvNT_6ParamsE:
	.zero		1664


//--------------------- SYMBOLS --------------------------

	.type		.nv.reservedSmem.offset0,@object
	.size		.nv.reservedSmem.offset0,0x4
	.type		__assertfail,@function
